	.target	sm_90a

	.elftype	@"ET_EXEC"


//--------------------- .note.nv.tkinfo           --------------------------
	.section	.note.nv.tkinfo,"",@"SHT_NOTE"
	.sectionflags	@"SHF_NOTE_NV_TKINFO"
	.tkinfo
        /*0018*/ 	.word	0x00000002
        /*0030*/ 	.string	""
        /*0030*/ 	.string	"ptxas"
        /*0030*/ 	.string	"Cuda compilation tools, release 13.0, V13.0.88"
        /*0030*/ 	.string	"Build cuda_13.0.r13.0/compiler.36424714_0"
        /*0030*/ 	.string	"-arch sm_90a -m 64 "



//--------------------- .note.nv.cuinfo           --------------------------
	.section	.note.nv.cuinfo,"",@"SHT_NOTE"
	.sectionflags	@"SHF_NOTE_NV_CUINFO"
        /*0018*/ 	.short	0x0002
        /*001a*/ 	.short	0x005a
        /*001c*/ 	.short	0x0082
	.zero		2


//--------------------- .nv.info                  --------------------------
	.section	.nv.info,"",@"SHT_CUDA_INFO"
	.align	4


	//----- nvinfo : EIATTR_REGCOUNT
	.align		4
        /*0000*/ 	.byte	0x04, 0x2f
        /*0002*/ 	.short	(.L_39 - .L_38)
	.align		4
.L_38:
        /*0004*/ 	.word	index@(_ZN2at6native29vectorized_elementwise_kernelILi8EZZZNS0_17atanh_kernel_cudaERNS_18TensorIteratorBaseEENKUlvE0_clEvENKUlvE_clEvEUldE_St5arrayIPcLm2EEEEviT0_T1_)
        /*0008*/ 	.word	0x0000002a


	//----- nvinfo : EIATTR_FRAME_SIZE
	.align		4
.L_39:
        /*000c*/ 	.byte	0x04, 0x11
        /*000e*/ 	.short	(.L_41 - .L_40)
	.align		4
.L_40:
        /*0010*/ 	.word	index@($__internal_6_$__cuda_sm20_div_rn_f64_full)
        /*0014*/ 	.word	0x00000000


	//----- nvinfo : EIATTR_FRAME_SIZE
	.align		4
.L_41:
        /*0018*/ 	.byte	0x04, 0x11
        /*001a*/ 	.short	(.L_43 - .L_42)
	.align		4
.L_42:
        /*001c*/ 	.word	index@(_ZN2at6native29vectorized_elementwise_kernelILi8EZZZNS0_17atanh_kernel_cudaERNS_18TensorIteratorBaseEENKUlvE0_clEvENKUlvE_clEvEUldE_St5arrayIPcLm2EEEEviT0_T1_)
        /*0020*/ 	.word	0x00000000


	//----- nvinfo : EIATTR_REGCOUNT
	.align		4
.L_43:
        /*0024*/ 	.byte	0x04, 0x2f
        /*0026*/ 	.short	(.L_45 - .L_44)
	.align		4
.L_44:
        /*0028*/ 	.word	index@(_ZN2at6native29vectorized_elementwise_kernelILi4EZZZNS0_17atanh_kernel_cudaERNS_18TensorIteratorBaseEENKUlvE0_clEvENKUlvE_clEvEUldE_St5arrayIPcLm2EEEEviT0_T1_)
        /*002c*/ 	.word	0x0000002a


	//----- nvinfo : EIATTR_FRAME_SIZE
	.align		4
.L_45:
        /*0030*/ 	.byte	0x04, 0x11
        /*0032*/ 	.short	(.L_47 - .L_46)
	.align		4
.L_46:
        /*0034*/ 	.word	index@($__internal_5_$__cuda_sm20_div_rn_f64_full)
        /*0038*/ 	.word	0x00000000


	//----- nvinfo : EIATTR_FRAME_SIZE
	.align		4
.L_47:
        /*003c*/ 	.byte	0x04, 0x11
        /*003e*/ 	.short	(.L_49 - .L_48)
	.align		4
.L_48:
        /*0040*/ 	.word	index@(_ZN2at6native29vectorized_elementwise_kernelILi4EZZZNS0_17atanh_kernel_cudaERNS_18TensorIteratorBaseEENKUlvE0_clEvENKUlvE_clEvEUldE_St5arrayIPcLm2EEEEviT0_T1_)
        /*0044*/ 	.word	0x00000000


	//----- nvinfo : EIATTR_REGCOUNT
	.align		4
.L_49:
        /*0048*/ 	.byte	0x04, 0x2f
        /*004a*/ 	.short	(.L_51 - .L_50)
	.align		4
.L_50:
        /*004c*/ 	.word	index@(_ZN2at6native29vectorized_elementwise_kernelILi2EZZZNS0_17atanh_kernel_cudaERNS_18TensorIteratorBaseEENKUlvE0_clEvENKUlvE_clEvEUldE_St5arrayIPcLm2EEEEviT0_T1_)
        /*0050*/ 	.word	0x0000002a


	//----- nvinfo : EIATTR_FRAME_SIZE
	.align		4
.L_51:
        /*0054*/ 	.byte	0x04, 0x11
        /*0056*/ 	.short	(.L_53 - .L_52)
	.align		4
.L_52:
        /*0058*/ 	.word	index@($__internal_4_$__cuda_sm20_div_rn_f64_full)
        /*005c*/ 	.word	0x00000000


	//----- nvinfo : EIATTR_FRAME_SIZE
	.align		4
.L_53:
        /*0060*/ 	.byte	0x04, 0x11
        /*0062*/ 	.short	(.L_55 - .L_54)
	.align		4
.L_54:
        /*0064*/ 	.word	index@(_ZN2at6native29vectorized_elementwise_kernelILi2EZZZNS0_17atanh_kernel_cudaERNS_18TensorIteratorBaseEENKUlvE0_clEvENKUlvE_clEvEUldE_St5arrayIPcLm2EEEEviT0_T1_)
        /*0068*/ 	.word	0x00000000


	//----- nvinfo : EIATTR_REGCOUNT
	.align		4
.L_55:
        /*006c*/ 	.byte	0x04, 0x2f
        /*006e*/ 	.short	(.L_57 - .L_56)
	.align		4
.L_56:
        /*0070*/ 	.word	index@(_ZN2at6native27unrolled_elementwise_kernelIZZZNS0_17atanh_kernel_cudaERNS_18TensorIteratorBaseEENKUlvE0_clEvENKUlvE_clEvEUldE_St5arrayIPcLm2EELi4E23TrivialOffsetCalculatorILi1EjESB_NS0_6memory15LoadWithoutCastENSC_16StoreWithoutCastEEEviT_T0_T2_T3_T4_T5_)
        /*0074*/ 	.word	0x00000024


	//----- nvinfo : EIATTR_FRAME_SIZE
	.align		4
.L_57:
        /*0078*/ 	.byte	0x04, 0x11
        /*007a*/ 	.short	(.L_59 - .L_58)
	.align		4
.L_58:
        /*007c*/ 	.word	index@($__internal_3_$__cuda_sm20_div_rn_f64_full)
        /*0080*/ 	.word	0x00000000


	//----- nvinfo : EIATTR_FRAME_SIZE
	.align		4
.L_59:
        /*0084*/ 	.byte	0x04, 0x11
        /*0086*/ 	.short	(.L_61 - .L_60)
	.align		4
.L_60:
        /*0088*/ 	.word	index@(_ZN2at6native27unrolled_elementwise_kernelIZZZNS0_17atanh_kernel_cudaERNS_18TensorIteratorBaseEENKUlvE0_clEvENKUlvE_clEvEUldE_St5arrayIPcLm2EELi4E23TrivialOffsetCalculatorILi1EjESB_NS0_6memory15LoadWithoutCastENSC_16StoreWithoutCastEEEviT_T0_T2_T3_T4_T5_)
        /*008c*/ 	.word	0x00000000


	//----- nvinfo : EIATTR_REGCOUNT
	.align		4
.L_61:
        /*0090*/ 	.byte	0x04, 0x2f
        /*0092*/ 	.short	(.L_63 - .L_62)
	.align		4
.L_62:
        /*0094*/ 	.word	index@(_ZN2at6native18elementwise_kernelILi128ELi2EZNS0_22gpu_kernel_impl_nocastIZZZNS0_17atanh_kernel_cudaERNS_18TensorIteratorBaseEENKUlvE0_clEvENKUlvE_clEvEUldE_EEvS4_RKT_EUliE_EEviT1_)
        /*0098*/ 	.word	0x00000020


	//----- nvinfo : EIATTR_FRAME_SIZE
	.align		4
.L_63:
        /*009c*/ 	.byte	0x04, 0x11
        /*009e*/ 	.short	(.L_65 - .L_64)
	.align		4
.L_64:
        /*00a0*/ 	.word	index@($__internal_2_$__cuda_sm20_div_rn_f64_full)
        /*00a4*/ 	.word	0x00000000


	//----- nvinfo : EIATTR_FRAME_SIZE
	.align		4
.L_65:
        /*00a8*/ 	.byte	0x04, 0x11
        /*00aa*/ 	.short	(.L_67 - .L_66)
	.align		4
.L_66:
        /*00ac*/ 	.word	index@(_ZN2at6native18elementwise_kernelILi128ELi2EZNS0_22gpu_kernel_impl_nocastIZZZNS0_17atanh_kernel_cudaERNS_18TensorIteratorBaseEENKUlvE0_clEvENKUlvE_clEvEUldE_EEvS4_RKT_EUliE_EEviT1_)
        /*00b0*/ 	.word	0x00000000


	//----- nvinfo : EIATTR_REGCOUNT
	.align		4
.L_67:
        /*00b4*/ 	.byte	0x04, 0x2f
        /*00b6*/ 	.short	(.L_69 - .L_68)
	.align		4
.L_68:
        /*00b8*/ 	.word	index@(_ZN2at6native27unrolled_elementwise_kernelIZZZNS0_17atanh_kernel_cudaERNS_18TensorIteratorBaseEENKUlvE0_clEvENKUlvE_clEvEUldE_St5arrayIPcLm2EELi4E23TrivialOffsetCalculatorILi1EjESB_NS0_6memory12LoadWithCastILi1EEENSC_13StoreWithCastILi1EEEEEviT_T0_T2_T3_T4_T5_)
        /*00bc*/ 	.word	0x00000028


	//----- nvinfo : EIATTR_FRAME_SIZE
	.align		4
.L_69:
        /*00c0*/ 	.byte	0x04, 0x11
        /*00c2*/ 	.short	(.L_71 - .L_70)
	.align		4
.L_70:
        /*00c4*/ 	.word	index@($__internal_1_$__cuda_sm20_div_rn_f64_full)
        /*00c8*/ 	.word	0x00000000


	//----- nvinfo : EIATTR_FRAME_SIZE
	.align		4
.L_71:
        /*00cc*/ 	.byte	0x04, 0x11
        /*00ce*/ 	.short	(.L_73 - .L_72)
	.align		4
.L_72:
        /*00d0*/ 	.word	index@(_ZN2at6native27unrolled_elementwise_kernelIZZZNS0_17atanh_kernel_cudaERNS_18TensorIteratorBaseEENKUlvE0_clEvENKUlvE_clEvEUldE_St5arrayIPcLm2EELi4E23TrivialOffsetCalculatorILi1EjESB_NS0_6memory12LoadWithCastILi1EEENSC_13StoreWithCastILi1EEEEEviT_T0_T2_T3_T4_T5_)
        /*00d4*/ 	.word	0x00000000


	//----- nvinfo : EIATTR_REGCOUNT
	.align		4
.L_73:
        /*00d8*/ 	.byte	0x04, 0x2f
        /*00da*/ 	.short	(.L_75 - .L_74)
	.align		4
.L_74:
        /*00dc*/ 	.word	index@(_ZN2at6native18elementwise_kernelILi128ELi4EZNS0_15gpu_kernel_implIZZZNS0_17atanh_kernel_cudaERNS_18TensorIteratorBaseEENKUlvE0_clEvENKUlvE_clEvEUldE_EEvS4_RKT_EUliE_EEviT1_)
        /*00e0*/ 	.word	0x00000020


	//----- nvinfo : EIATTR_FRAME_SIZE
	.align		4
.L_75:
        /*00e4*/ 	.byte	0x04, 0x11
        /*00e6*/ 	.short	(.L_77 - .L_76)
	.align		4
.L_76:
        /*00e8*/ 	.word	index@($__internal_0_$__cuda_sm20_div_rn_f64_full)
        /*00ec*/ 	.word	0x00000000


	//----- nvinfo : EIATTR_FRAME_SIZE
	.align		4
.L_77:
        /*00f0*/ 	.byte	0x04, 0x11
        /*00f2*/ 	.short	(.L_79 - .L_78)
	.align		4
.L_78:
        /*00f4*/ 	.word	index@(_ZN2at6native18elementwise_kernelILi128ELi4EZNS0_15gpu_kernel_implIZZZNS0_17atanh_kernel_cudaERNS_18TensorIteratorBaseEENKUlvE0_clEvENKUlvE_clEvEUldE_EEvS4_RKT_EUliE_EEviT1_)
        /*00f8*/ 	.word	0x00000000


	//----- nvinfo : EIATTR_REGCOUNT
	.align		4
.L_79:
        /*00fc*/ 	.byte	0x04, 0x2f
        /*00fe*/ 	.short	(.L_81 - .L_80)
	.align		4
.L_80:
        /*0100*/ 	.word	index@(_ZN2at6native29vectorized_elementwise_kernelILi8EZZZNS0_17atanh_kernel_cudaERNS_18TensorIteratorBaseEENKUlvE0_clEvENKUlvE0_clEvEUlfE_St5arrayIPcLm2EEEEviT0_T1_)
        /*0104*/ 	.word	0x00000020


	//----- nvinfo : EIATTR_FRAME_SIZE
	.align		4
.L_81:
        /*0108*/ 	.byte	0x04, 0x11
        /*010a*/ 	.short	(.L_83 - .L_82)
	.align		4
.L_82:
        /*010c*/ 	.word	index@(_ZN2at6native29vectorized_elementwise_kernelILi8EZZZNS0_17atanh_kernel_cudaERNS_18TensorIteratorBaseEENKUlvE0_clEvENKUlvE0_clEvEUlfE_St5arrayIPcLm2EEEEviT0_T1_)
        /*0110*/ 	.word	0x00000000


	//----- nvinfo : EIATTR_REGCOUNT
	.align		4
.L_83:
        /*0114*/ 	.byte	0x04, 0x2f
        /*0116*/ 	.short	(.L_85 - .L_84)
	.align		4
.L_84:
        /*0118*/ 	.word	index@(_ZN2at6native29vectorized_elementwise_kernelILi4EZZZNS0_17atanh_kernel_cudaERNS_18TensorIteratorBaseEENKUlvE0_clEvENKUlvE0_clEvEUlfE_St5arrayIPcLm2EEEEviT0_T1_)
        /*011c*/ 	.word	0x00000020


	//----- nvinfo : EIATTR_FRAME_SIZE
	.align		4
.L_85:
        /*0120*/ 	.byte	0x04, 0x11
        /*0122*/ 	.short	(.L_87 - .L_86)
	.align		4
.L_86:
        /*0124*/ 	.word	index@(_ZN2at6native29vectorized_elementwise_kernelILi4EZZZNS0_17atanh_kernel_cudaERNS_18TensorIteratorBaseEENKUlvE0_clEvENKUlvE0_clEvEUlfE_St5arrayIPcLm2EEEEviT0_T1_)
        /*0128*/ 	.word	0x00000000


	//----- nvinfo : EIATTR_REGCOUNT
	.align		4
.L_87:
        /*012c*/ 	.byte	0x04, 0x2f
        /*012e*/ 	.short	(.L_89 - .L_88)
	.align		4
.L_88:
        /*0130*/ 	.word	index@(_ZN2at6native29vectorized_elementwise_kernelILi2EZZZNS0_17atanh_kernel_cudaERNS_18TensorIteratorBaseEENKUlvE0_clEvENKUlvE0_clEvEUlfE_St5arrayIPcLm2EEEEviT0_T1_)
        /*0134*/ 	.word	0x00000020


	//----- nvinfo : EIATTR_FRAME_SIZE
	.align		4
.L_89:
        /*0138*/ 	.byte	0x04, 0x11
        /*013a*/ 	.short	(.L_91 - .L_90)
	.align		4
.L_90:
        /*013c*/ 	.word	index@(_ZN2at6native29vectorized_elementwise_kernelILi2EZZZNS0_17atanh_kernel_cudaERNS_18TensorIteratorBaseEENKUlvE0_clEvENKUlvE0_clEvEUlfE_St5arrayIPcLm2EEEEviT0_T1_)
        /*0140*/ 	.word	0x00000000


	//----- nvinfo : EIATTR_REGCOUNT
	.align		4
.L_91:
        /*0144*/ 	.byte	0x04, 0x2f
        /*0146*/ 	.short	(.L_93 - .L_92)
	.align		4
.L_92:
        /*0148*/ 	.word	index@(_ZN2at6native27unrolled_elementwise_kernelIZZZNS0_17atanh_kernel_cudaERNS_18TensorIteratorBaseEENKUlvE0_clEvENKUlvE0_clEvEUlfE_St5arrayIPcLm2EELi4E23TrivialOffsetCalculatorILi1EjESB_NS0_6memory15LoadWithoutCastENSC_16StoreWithoutCastEEEviT_T0_T2_T3_T4_T5_)
        /*014c*/ 	.word	0x00000016


	//----- nvinfo : EIATTR_FRAME_SIZE
	.align		4
.L_93:
        /*0150*/ 	.byte	0x04, 0x11
        /*0152*/ 	.short	(.L_95 - .L_94)
	.align		4
.L_94:
        /*0154*/ 	.word	index@(_ZN2at6native27unrolled_elementwise_kernelIZZZNS0_17atanh_kernel_cudaERNS_18TensorIteratorBaseEENKUlvE0_clEvENKUlvE0_clEvEUlfE_St5arrayIPcLm2EELi4E23TrivialOffsetCalculatorILi1EjESB_NS0_6memory15LoadWithoutCastENSC_16StoreWithoutCastEEEviT_T0_T2_T3_T4_T5_)
        /*0158*/ 	.word	0x00000000


	//----- nvinfo : EIATTR_REGCOUNT
	.align		4
.L_95:
        /*015c*/ 	.byte	0x04, 0x2f
        /*015e*/ 	.short	(.L_97 - .L_96)
	.align		4
.L_96:
        /*0160*/ 	.word	index@(_ZN2at6native18elementwise_kernelILi128ELi2EZNS0_22gpu_kernel_impl_nocastIZZZNS0_17atanh_kernel_cudaERNS_18TensorIteratorBaseEENKUlvE0_clEvENKUlvE0_clEvEUlfE_EEvS4_RKT_EUliE_EEviT1_)
        /*0164*/ 	.word	0x00000012


	//----- nvinfo : EIATTR_FRAME_SIZE
	.align		4
.L_97:
        /*0168*/ 	.byte	0x04, 0x11
        /*016a*/ 	.short	(.L_99 - .L_98)
	.align		4
.L_98:
        /*016c*/ 	.word	index@(_ZN2at6native18elementwise_kernelILi128ELi2EZNS0_22gpu_kernel_impl_nocastIZZZNS0_17atanh_kernel_cudaERNS_18TensorIteratorBaseEENKUlvE0_clEvENKUlvE0_clEvEUlfE_EEvS4_RKT_EUliE_EEviT1_)
        /*0170*/ 	.word	0x00000000


	//----- nvinfo : EIATTR_REGCOUNT
	.align		4
.L_99:
        /*0174*/ 	.byte	0x04, 0x2f
        /*0176*/ 	.short	(.L_101 - .L_100)
	.align		4
.L_100:
        /*0178*/ 	.word	index@(_ZN2at6native27unrolled_elementwise_kernelIZZZNS0_17atanh_kernel_cudaERNS_18TensorIteratorBaseEENKUlvE0_clEvENKUlvE0_clEvEUlfE_St5arrayIPcLm2EELi4E23TrivialOffsetCalculatorILi1EjESB_NS0_6memory12LoadWithCastILi1EEENSC_13StoreWithCastILi1EEEEEviT_T0_T2_T3_T4_T5_)
        /*017c*/ 	.word	0x0000001d


	//----- nvinfo : EIATTR_FRAME_SIZE
	.align		4
.L_101:
        /*0180*/ 	.byte	0x04, 0x11
        /*0182*/ 	.short	(.L_103 - .L_102)
	.align		4
.L_102:
        /*0184*/ 	.word	index@(_ZN2at6native27unrolled_elementwise_kernelIZZZNS0_17atanh_kernel_cudaERNS_18TensorIteratorBaseEENKUlvE0_clEvENKUlvE0_clEvEUlfE_St5arrayIPcLm2EELi4E23TrivialOffsetCalculatorILi1EjESB_NS0_6memory12LoadWithCastILi1EEENSC_13StoreWithCastILi1EEEEEviT_T0_T2_T3_T4_T5_)
        /*0188*/ 	.word	0x00000000


	//----- nvinfo : EIATTR_REGCOUNT
	.align		4
.L_103:
        /*018c*/ 	.byte	0x04, 0x2f
        /*018e*/ 	.short	(.L_105 - .L_104)
	.align		4
.L_104:
        /*0190*/ 	.word	index@(_ZN2at6native18elementwise_kernelILi128ELi4EZNS0_15gpu_kernel_implIZZZNS0_17atanh_kernel_cudaERNS_18TensorIteratorBaseEENKUlvE0_clEvENKUlvE0_clEvEUlfE_EEvS4_RKT_EUliE_EEviT1_)
        /*0194*/ 	.word	0x0000001a


	//----- nvinfo : EIATTR_FRAME_SIZE
	.align		4
.L_105:
        /*0198*/ 	.byte	0x04, 0x11
        /*019a*/ 	.short	(.L_107 - .L_106)
	.align		4
.L_106:
        /*019c*/ 	.word	index@(_ZN2at6native18elementwise_kernelILi128ELi4EZNS0_15gpu_kernel_implIZZZNS0_17atanh_kernel_cudaERNS_18TensorIteratorBaseEENKUlvE0_clEvENKUlvE0_clEvEUlfE_EEvS4_RKT_EUliE_EEviT1_)
        /*01a0*/ 	.word	0x00000000


	//----- nvinfo : EIATTR_REGCOUNT
	.align		4
.L_107:
        /*01a4*/ 	.byte	0x04, 0x2f
        /*01a6*/ 	.short	(.L_109 - .L_108)
	.align		4
.L_108:
        /*01a8*/ 	.word	index@(_ZN2at6native29vectorized_elementwise_kernelILi8EZZZNS0_17atanh_kernel_cudaERNS_18TensorIteratorBaseEENKUlvE0_clEvENKUlvE1_clEvEUlN3c104HalfEE_St5arrayIPcLm2EEEEviT0_T1_)
        /*01ac*/ 	.word	0x00000020


	//----- nvinfo : EIATTR_FRAME_SIZE
	.align		4
.L_109:
        /*01b0*/ 	.byte	0x04, 0x11
        /*01b2*/ 	.short	(.L_111 - .L_110)
	.align		4
.L_110:
        /*01b4*/ 	.word	index@(_ZN2at6native29vectorized_elementwise_kernelILi8EZZZNS0_17atanh_kernel_cudaERNS_18TensorIteratorBaseEENKUlvE0_clEvENKUlvE1_clEvEUlN3c104HalfEE_St5arrayIPcLm2EEEEviT0_T1_)
        /*01b8*/ 	.word	0x00000000


	//----- nvinfo : EIATTR_REGCOUNT
	.align		4
.L_111:
        /*01bc*/ 	.byte	0x04, 0x2f
        /*01be*/ 	.short	(.L_113 - .L_112)
	.align		4
.L_112:
        /*01c0*/ 	.word	index@(_ZN2at6native29vectorized_elementwise_kernelILi4EZZZNS0_17atanh_kernel_cudaERNS_18TensorIteratorBaseEENKUlvE0_clEvENKUlvE1_clEvEUlN3c104HalfEE_St5arrayIPcLm2EEEEviT0_T1_)
        /*01c4*/ 	.word	0x00000020


	//----- nvinfo : EIATTR_FRAME_SIZE
	.align		4
.L_113:
        /*01c8*/ 	.byte	0x04, 0x11
        /*01ca*/ 	.short	(.L_115 - .L_114)
	.align		4
.L_114:
        /*01cc*/ 	.word	index@(_ZN2at6native29vectorized_elementwise_kernelILi4EZZZNS0_17atanh_kernel_cudaERNS_18TensorIteratorBaseEENKUlvE0_clEvENKUlvE1_clEvEUlN3c104HalfEE_St5arrayIPcLm2EEEEviT0_T1_)
        /*01d0*/ 	.word	0x00000000


	//----- nvinfo : EIATTR_REGCOUNT
	.align		4
.L_115:
        /*01d4*/ 	.byte	0x04, 0x2f
        /*01d6*/ 	.short	(.L_117 - .L_116)
	.align		4
.L_116:
        /*01d8*/ 	.word	index@(_ZN2at6native29vectorized_elementwise_kernelILi2EZZZNS0_17atanh_kernel_cudaERNS_18TensorIteratorBaseEENKUlvE0_clEvENKUlvE1_clEvEUlN3c104HalfEE_St5arrayIPcLm2EEEEviT0_T1_)
        /*01dc*/ 	.word	0x00000020


	//----- nvinfo : EIATTR_FRAME_SIZE
	.align		4
.L_117:
        /*01e0*/ 	.byte	0x04, 0x11
        /*01e2*/ 	.short	(.L_119 - .L_118)
	.align		4
.L_118:
        /*01e4*/ 	.word	index@(_ZN2at6native29vectorized_elementwise_kernelILi2EZZZNS0_17atanh_kernel_cudaERNS_18TensorIteratorBaseEENKUlvE0_clEvENKUlvE1_clEvEUlN3c104HalfEE_St5arrayIPcLm2EEEEviT0_T1_)
        /*01e8*/ 	.word	0x00000000


	//----- nvinfo : EIATTR_REGCOUNT
	.align		4
.L_119:
        /*01ec*/ 	.byte	0x04, 0x2f
        /*01ee*/ 	.short	(.L_121 - .L_120)
	.align		4
.L_120:
        /*01f0*/ 	.word	index@(_ZN2at6native27unrolled_elementwise_kernelIZZZNS0_17atanh_kernel_cudaERNS_18TensorIteratorBaseEENKUlvE0_clEvENKUlvE1_clEvEUlN3c104HalfEE_St5arrayIPcLm2EELi4E23TrivialOffsetCalculatorILi1EjESD_NS0_6memory15LoadWithoutCastENSE_16StoreWithoutCastEEEviT_T0_T2_T3_T4_T5_)
        /*01f4*/ 	.word	0x00000016


	//----- nvinfo : EIATTR_FRAME_SIZE
	.align		4
.L_121:
        /*01f8*/ 	.byte	0x04, 0x11
        /*01fa*/ 	.short	(.L_123 - .L_122)
	.align		4
.L_122:
        /*01fc*/ 	.word	index@(_ZN2at6native27unrolled_elementwise_kernelIZZZNS0_17atanh_kernel_cudaERNS_18TensorIteratorBaseEENKUlvE0_clEvENKUlvE1_clEvEUlN3c104HalfEE_St5arrayIPcLm2EELi4E23TrivialOffsetCalculatorILi1EjESD_NS0_6memory15LoadWithoutCastENSE_16StoreWithoutCastEEEviT_T0_T2_T3_T4_T5_)
        /*0200*/ 	.word	0x00000000


	//----- nvinfo : EIATTR_REGCOUNT
	.align		4
.L_123:
        /*0204*/ 	.byte	0x04, 0x2f
        /*0206*/ 	.short	(.L_125 - .L_124)
	.align		4
.L_124:
        /*0208*/ 	.word	index@(_ZN2at6native18elementwise_kernelILi128ELi4EZNS0_22gpu_kernel_impl_nocastIZZZNS0_17atanh_kernel_cudaERNS_18TensorIteratorBaseEENKUlvE0_clEvENKUlvE1_clEvEUlN3c104HalfEE_EEvS4_RKT_EUliE_EEviT1_)
        /*020c*/ 	.word	0x00000012


	//----- nvinfo : EIATTR_FRAME_SIZE
	.align		4
.L_125:
        /*0210*/ 	.byte	0x04, 0x11
        /*0212*/ 	.short	(.L_127 - .L_126)
	.align		4
.L_126:
        /*0214*/ 	.word	index@(_ZN2at6native18elementwise_kernelILi128ELi4EZNS0_22gpu_kernel_impl_nocastIZZZNS0_17atanh_kernel_cudaERNS_18TensorIteratorBaseEENKUlvE0_clEvENKUlvE1_clEvEUlN3c104HalfEE_EEvS4_RKT_EUliE_EEviT1_)
        /*0218*/ 	.word	0x00000000


	//----- nvinfo : EIATTR_REGCOUNT
	.align		4
.L_127:
        /*021c*/ 	.byte	0x04, 0x2f
        /*021e*/ 	.short	(.L_129 - .L_128)
	.align		4
.L_128:
        /*0220*/ 	.word	index@(_ZN2at6native27unrolled_elementwise_kernelIZZZNS0_17atanh_kernel_cudaERNS_18TensorIteratorBaseEENKUlvE0_clEvENKUlvE1_clEvEUlN3c104HalfEE_St5arrayIPcLm2EELi4E23TrivialOffsetCalculatorILi1EjESD_NS0_6memory12LoadWithCastILi1EEENSE_13StoreWithCastILi1EEEEEviT_T0_T2_T3_T4_T5_)
        /*0224*/ 	.word	0x0000001c


	//----- nvinfo : EIATTR_FRAME_SIZE
	.align		4
.L_129:
        /*0228*/ 	.byte	0x04, 0x11
        /*022a*/ 	.short	(.L_131 - .L_130)
	.align		4
.L_130:
        /*022c*/ 	.word	index@(_ZN2at6native27unrolled_elementwise_kernelIZZZNS0_17atanh_kernel_cudaERNS_18TensorIteratorBaseEENKUlvE0_clEvENKUlvE1_clEvEUlN3c104HalfEE_St5arrayIPcLm2EELi4E23TrivialOffsetCalculatorILi1EjESD_NS0_6memory12LoadWithCastILi1EEENSE_13StoreWithCastILi1EEEEEviT_T0_T2_T3_T4_T5_)
        /*0230*/ 	.word	0x00000000


	//----- nvinfo : EIATTR_REGCOUNT
	.align		4
.L_131:
        /*0234*/ 	.byte	0x04, 0x2f
        /*0236*/ 	.short	(.L_133 - .L_132)
	.align		4
.L_132:
        /*0238*/ 	.word	index@(_ZN2at6native18elementwise_kernelILi128ELi4EZNS0_15gpu_kernel_implIZZZNS0_17atanh_kernel_cudaERNS_18TensorIteratorBaseEENKUlvE0_clEvENKUlvE1_clEvEUlN3c104HalfEE_EEvS4_RKT_EUliE_EEviT1_)
        /*023c*/ 	.word	0x0000001a


	//----- nvinfo : EIATTR_FRAME_SIZE
	.align		4
.L_133:
        /*0240*/ 	.byte	0x04, 0x11
        /*0242*/ 	.short	(.L_135 - .L_134)
	.align		4
.L_134:
        /*0244*/ 	.word	index@(_ZN2at6native18elementwise_kernelILi128ELi4EZNS0_15gpu_kernel_implIZZZNS0_17atanh_kernel_cudaERNS_18TensorIteratorBaseEENKUlvE0_clEvENKUlvE1_clEvEUlN3c104HalfEE_EEvS4_RKT_EUliE_EEviT1_)
        /*0248*/ 	.word	0x00000000


	//----- nvinfo : EIATTR_REGCOUNT
	.align		4
.L_135:
        /*024c*/ 	.byte	0x04, 0x2f
        /*024e*/ 	.short	(.L_137 - .L_136)
	.align		4
.L_136:
        /*0250*/ 	.word	index@(_ZN2at6native29vectorized_elementwise_kernelILi8EZZZNS0_17atanh_kernel_cudaERNS_18TensorIteratorBaseEENKUlvE0_clEvENKUlvE2_clEvEUlN3c108BFloat16EE_St5arrayIPcLm2EEEEviT0_T1_)
        /*0254*/ 	.word	0x00000020


	//----- nvinfo : EIATTR_FRAME_SIZE
	.align		4
.L_137:
        /*0258*/ 	.byte	0x04, 0x11
        /*025a*/ 	.short	(.L_139 - .L_138)
	.align		4
.L_138:
        /*025c*/ 	.word	index@(_ZN2at6native29vectorized_elementwise_kernelILi8EZZZNS0_17atanh_kernel_cudaERNS_18TensorIteratorBaseEENKUlvE0_clEvENKUlvE2_clEvEUlN3c108BFloat16EE_St5arrayIPcLm2EEEEviT0_T1_)
        /*0260*/ 	.word	0x00000000


	//----- nvinfo : EIATTR_REGCOUNT
	.align		4
.L_139:
        /*0264*/ 	.byte	0x04, 0x2f
        /*0266*/ 	.short	(.L_141 - .L_140)
	.align		4
.L_140:
        /*0268*/ 	.word	index@(_ZN2at6native29vectorized_elementwise_kernelILi4EZZZNS0_17atanh_kernel_cudaERNS_18TensorIteratorBaseEENKUlvE0_clEvENKUlvE2_clEvEUlN3c108BFloat16EE_St5arrayIPcLm2EEEEviT0_T1_)
        /*026c*/ 	.word	0x00000020


	//----- nvinfo : EIATTR_FRAME_SIZE
	.align		4
.L_141:
        /*0270*/ 	.byte	0x04, 0x11
        /*0272*/ 	.short	(.L_143 - .L_142)
	.align		4
.L_142:
        /*0274*/ 	.word	index@(_ZN2at6native29vectorized_elementwise_kernelILi4EZZZNS0_17atanh_kernel_cudaERNS_18TensorIteratorBaseEENKUlvE0_clEvENKUlvE2_clEvEUlN3c108BFloat16EE_St5arrayIPcLm2EEEEviT0_T1_)
        /*0278*/ 	.word	0x00000000


	//----- nvinfo : EIATTR_REGCOUNT
	.align		4
.L_143:
        /*027c*/ 	.byte	0x04, 0x2f
        /*027e*/ 	.short	(.L_145 - .L_144)
	.align		4
.L_144:
        /*0280*/ 	.word	index@(_ZN2at6native29vectorized_elementwise_kernelILi2EZZZNS0_17atanh_kernel_cudaERNS_18TensorIteratorBaseEENKUlvE0_clEvENKUlvE2_clEvEUlN3c108BFloat16EE_St5arrayIPcLm2EEEEviT0_T1_)
        /*0284*/ 	.word	0x00000020


	//----- nvinfo : EIATTR_FRAME_SIZE
	.align		4
.L_145:
        /*0288*/ 	.byte	0x04, 0x11
        /*028a*/ 	.short	(.L_147 - .L_146)
	.align		4
.L_146:
        /*028c*/ 	.word	index@(_ZN2at6native29vectorized_elementwise_kernelILi2EZZZNS0_17atanh_kernel_cudaERNS_18TensorIteratorBaseEENKUlvE0_clEvENKUlvE2_clEvEUlN3c108BFloat16EE_St5arrayIPcLm2EEEEviT0_T1_)
        /*0290*/ 	.word	0x00000000


	//----- nvinfo : EIATTR_REGCOUNT
	.align		4
.L_147:
        /*0294*/ 	.byte	0x04, 0x2f
        /*0296*/ 	.short	(.L_149 - .L_148)
	.align		4
.L_148:
        /*0298*/ 	.word	index@(_ZN2at6native27unrolled_elementwise_kernelIZZZNS0_17atanh_kernel_cudaERNS_18TensorIteratorBaseEENKUlvE0_clEvENKUlvE2_clEvEUlN3c108BFloat16EE_St5arrayIPcLm2EELi4E23TrivialOffsetCalculatorILi1EjESD_NS0_6memory15LoadWithoutCastENSE_16StoreWithoutCastEEEviT_T0_T2_T3_T4_T5_)
        /*029c*/ 	.word	0x00000016


	//----- nvinfo : EIATTR_FRAME_SIZE
	.align		4
.L_149:
        /*02a0*/ 	.byte	0x04, 0x11
        /*02a2*/ 	.short	(.L_151 - .L_150)
	.align		4
.L_150:
        /*02a4*/ 	.word	index@(_ZN2at6native27unrolled_elementwise_kernelIZZZNS0_17atanh_kernel_cudaERNS_18TensorIteratorBaseEENKUlvE0_clEvENKUlvE2_clEvEUlN3c108BFloat16EE_St5arrayIPcLm2EELi4E23TrivialOffsetCalculatorILi1EjESD_NS0_6memory15LoadWithoutCastENSE_16StoreWithoutCastEEEviT_T0_T2_T3_T4_T5_)
        /*02a8*/ 	.word	0x00000000


	//----- nvinfo : EIATTR_REGCOUNT
	.align		4
.L_151:
        /*02ac*/ 	.byte	0x04, 0x2f
        /*02ae*/ 	.short	(.L_153 - .L_152)
	.align		4
.L_152:
        /*02b0*/ 	.word	index@(_ZN2at6native18elementwise_kernelILi128ELi4EZNS0_22gpu_kernel_impl_nocastIZZZNS0_17atanh_kernel_cudaERNS_18TensorIteratorBaseEENKUlvE0_clEvENKUlvE2_clEvEUlN3c108BFloat16EE_EEvS4_RKT_EUliE_EEviT1_)
        /*02b4*/ 	.word	0x00000012


	//----- nvinfo : EIATTR_FRAME_SIZE
	.align		4
.L_153:
        /*02b8*/ 	.byte	0x04, 0x11
        /*02ba*/ 	.short	(.L_155 - .L_154)
	.align		4
.L_154:
        /*02bc*/ 	.word	index@(_ZN2at6native18elementwise_kernelILi128ELi4EZNS0_22gpu_kernel_impl_nocastIZZZNS0_17atanh_kernel_cudaERNS_18TensorIteratorBaseEENKUlvE0_clEvENKUlvE2_clEvEUlN3c108BFloat16EE_EEvS4_RKT_EUliE_EEviT1_)
        /*02c0*/ 	.word	0x00000000


	//----- nvinfo : EIATTR_REGCOUNT
	.align		4
.L_155:
        /*02c4*/ 	.byte	0x04, 0x2f
        /*02c6*/ 	.short	(.L_157 - .L_156)
	.align		4
.L_156:
        /*02c8*/ 	.word	index@(_ZN2at6native27unrolled_elementwise_kernelIZZZNS0_17atanh_kernel_cudaERNS_18TensorIteratorBaseEENKUlvE0_clEvENKUlvE2_clEvEUlN3c108BFloat16EE_St5arrayIPcLm2EELi4E23TrivialOffsetCalculatorILi1EjESD_NS0_6memory12LoadWithCastILi1EEENSE_13StoreWithCastILi1EEEEEviT_T0_T2_T3_T4_T5_)
        /*02cc*/ 	.word	0x0000001c


	//----- nvinfo : EIATTR_FRAME_SIZE
	.align		4
.L_157:
        /*02d0*/ 	.byte	0x04, 0x11
        /*02d2*/ 	.short	(.L_159 - .L_158)
	.align		4
.L_158:
        /*02d4*/ 	.word	index@(_ZN2at6native27unrolled_elementwise_kernelIZZZNS0_17atanh_kernel_cudaERNS_18TensorIteratorBaseEENKUlvE0_clEvENKUlvE2_clEvEUlN3c108BFloat16EE_St5arrayIPcLm2EELi4E23TrivialOffsetCalculatorILi1EjESD_NS0_6memory12LoadWithCastILi1EEENSE_13StoreWithCastILi1EEEEEviT_T0_T2_T3_T4_T5_)
        /*02d8*/ 	.word	0x00000000


	//----- nvinfo : EIATTR_REGCOUNT
	.align		4
.L_159:
        /*02dc*/ 	.byte	0x04, 0x2f
        /*02de*/ 	.short	(.L_161 - .L_160)
	.align		4
.L_160:
        /*02e0*/ 	.word	index@(_ZN2at6native18elementwise_kernelILi128ELi4EZNS0_15gpu_kernel_implIZZZNS0_17atanh_kernel_cudaERNS_18TensorIteratorBaseEENKUlvE0_clEvENKUlvE2_clEvEUlN3c108BFloat16EE_EEvS4_RKT_EUliE_EEviT1_)
        /*02e4*/ 	.word	0x0000001a


	//----- nvinfo : EIATTR_FRAME_SIZE
	.align		4
.L_161:
        /*02e8*/ 	.byte	0x04, 0x11
        /*02ea*/ 	.short	(.L_163 - .L_162)
	.align		4
.L_162:
        /*02ec*/ 	.word	index@(_ZN2at6native18elementwise_kernelILi128ELi4EZNS0_15gpu_kernel_implIZZZNS0_17atanh_kernel_cudaERNS_18TensorIteratorBaseEENKUlvE0_clEvENKUlvE2_clEvEUlN3c108BFloat16EE_EEvS4_RKT_EUliE_EEviT1_)
        /*02f0*/ 	.word	0x00000000


	//----- nvinfo : EIATTR_MIN_STACK_SIZE
	.align		4
.L_163:
        /*02f4*/ 	.byte	0x04, 0x12
        /*02f6*/ 	.short	(.L_165 - .L_164)
	.align		4
.L_164:
        /*02f8*/ 	.word	index@(_ZN2at6native18elementwise_kernelILi128ELi4EZNS0_15gpu_kernel_implIZZZNS0_17atanh_kernel_cudaERNS_18TensorIteratorBaseEENKUlvE0_clEvENKUlvE2_clEvEUlN3c108BFloat16EE_EEvS4_RKT_EUliE_EEviT1_)
        /*02fc*/ 	.word	0x00000000


	//----- nvinfo : EIATTR_MIN_STACK_SIZE
	.align		4
.L_165:
        /*0300*/ 	.byte	0x04, 0x12
        /*0302*/ 	.short	(.L_167 - .L_166)
	.align		4
.L_166:
        /*0304*/ 	.word	index@(_ZN2at6native27unrolled_elementwise_kernelIZZZNS0_17atanh_kernel_cudaERNS_18TensorIteratorBaseEENKUlvE0_clEvENKUlvE2_clEvEUlN3c108BFloat16EE_St5arrayIPcLm2EELi4E23TrivialOffsetCalculatorILi1EjESD_NS0_6memory12LoadWithCastILi1EEENSE_13StoreWithCastILi1EEEEEviT_T0_T2_T3_T4_T5_)
        /*0308*/ 	.word	0x00000000


	//----- nvinfo : EIATTR_MIN_STACK_SIZE
	.align		4
.L_167:
        /*030c*/ 	.byte	0x04, 0x12
        /*030e*/ 	.short	(.L_169 - .L_168)
	.align		4
.L_168:
        /*0310*/ 	.word	index@(_ZN2at6native18elementwise_kernelILi128ELi4EZNS0_22gpu_kernel_impl_nocastIZZZNS0_17atanh_kernel_cudaERNS_18TensorIteratorBaseEENKUlvE0_clEvENKUlvE2_clEvEUlN3c108BFloat16EE_EEvS4_RKT_EUliE_EEviT1_)
        /*0314*/ 	.word	0x00000000


	//----- nvinfo : EIATTR_MIN_STACK_SIZE
	.align		4
.L_169:
        /*0318*/ 	.byte	0x04, 0x12
        /*031a*/ 	.short	(.L_171 - .L_170)
	.align		4
.L_170:
        /*031c*/ 	.word	index@(_ZN2at6native27unrolled_elementwise_kernelIZZZNS0_17atanh_kernel_cudaERNS_18TensorIteratorBaseEENKUlvE0_clEvENKUlvE2_clEvEUlN3c108BFloat16EE_St5arrayIPcLm2EELi4E23TrivialOffsetCalculatorILi1EjESD_NS0_6memory15LoadWithoutCastENSE_16StoreWithoutCastEEEviT_T0_T2_T3_T4_T5_)
        /*0320*/ 	.word	0x00000000


	//----- nvinfo : EIATTR_MIN_STACK_SIZE
	.align		4
.L_171:
        /*0324*/ 	.byte	0x04, 0x12
        /*0326*/ 	.short	(.L_173 - .L_172)
	.align		4
.L_172:
        /*0328*/ 	.word	index@(_ZN2at6native29vectorized_elementwise_kernelILi2EZZZNS0_17atanh_kernel_cudaERNS_18TensorIteratorBaseEENKUlvE0_clEvENKUlvE2_clEvEUlN3c108BFloat16EE_St5arrayIPcLm2EEEEviT0_T1_)
        /*032c*/ 	.word	0x00000000


	//----- nvinfo : EIATTR_MIN_STACK_SIZE
	.align		4
.L_173:
        /*0330*/ 	.byte	0x04, 0x12
        /*0332*/ 	.short	(.L_175 - .L_174)
	.align		4
.L_174:
        /*0334*/ 	.word	index@(_ZN2at6native29vectorized_elementwise_kernelILi4EZZZNS0_17atanh_kernel_cudaERNS_18TensorIteratorBaseEENKUlvE0_clEvENKUlvE2_clEvEUlN3c108BFloat16EE_St5arrayIPcLm2EEEEviT0_T1_)
        /*0338*/ 	.word	0x00000000


	//----- nvinfo : EIATTR_MIN_STACK_SIZE
	.align		4
.L_175:
        /*033c*/ 	.byte	0x04, 0x12
        /*033e*/ 	.short	(.L_177 - .L_176)
	.align		4
.L_176:
        /*0340*/ 	.word	index@(_ZN2at6native29vectorized_elementwise_kernelILi8EZZZNS0_17atanh_kernel_cudaERNS_18TensorIteratorBaseEENKUlvE0_clEvENKUlvE2_clEvEUlN3c108BFloat16EE_St5arrayIPcLm2EEEEviT0_T1_)
        /*0344*/ 	.word	0x00000000


	//----- nvinfo : EIATTR_MIN_STACK_SIZE
	.align		4
.L_177:
        /*0348*/ 	.byte	0x04, 0x12
        /*034a*/ 	.short	(.L_179 - .L_178)
	.align		4
.L_178:
        /*034c*/ 	.word	index@(_ZN2at6native18elementwise_kernelILi128ELi4EZNS0_15gpu_kernel_implIZZZNS0_17atanh_kernel_cudaERNS_18TensorIteratorBaseEENKUlvE0_clEvENKUlvE1_clEvEUlN3c104HalfEE_EEvS4_RKT_EUliE_EEviT1_)
        /*0350*/ 	.word	0x00000000


	//----- nvinfo : EIATTR_MIN_STACK_SIZE
	.align		4
.L_179:
        /*0354*/ 	.byte	0x04, 0x12
        /*0356*/ 	.short	(.L_181 - .L_180)
	.align		4
.L_180:
        /*0358*/ 	.word	index@(_ZN2at6native27unrolled_elementwise_kernelIZZZNS0_17atanh_kernel_cudaERNS_18TensorIteratorBaseEENKUlvE0_clEvENKUlvE1_clEvEUlN3c104HalfEE_St5arrayIPcLm2EELi4E23TrivialOffsetCalculatorILi1EjESD_NS0_6memory12LoadWithCastILi1EEENSE_13StoreWithCastILi1EEEEEviT_T0_T2_T3_T4_T5_)
        /*035c*/ 	.word	0x00000000


	//----- nvinfo : EIATTR_MIN_STACK_SIZE
	.align		4
.L_181:
        /*0360*/ 	.byte	0x04, 0x12
        /*0362*/ 	.short	(.L_183 - .L_182)
	.align		4
.L_182:
        /*0364*/ 	.word	index@(_ZN2at6native18elementwise_kernelILi128ELi4EZNS0_22gpu_kernel_impl_nocastIZZZNS0_17atanh_kernel_cudaERNS_18TensorIteratorBaseEENKUlvE0_clEvENKUlvE1_clEvEUlN3c104HalfEE_EEvS4_RKT_EUliE_EEviT1_)
        /*0368*/ 	.word	0x00000000


	//----- nvinfo : EIATTR_MIN_STACK_SIZE
	.align		4
.L_183:
        /*036c*/ 	.byte	0x04, 0x12
        /*036e*/ 	.short	(.L_185 - .L_184)
	.align		4
.L_184:
        /*0370*/ 	.word	index@(_ZN2at6native27unrolled_elementwise_kernelIZZZNS0_17atanh_kernel_cudaERNS_18TensorIteratorBaseEENKUlvE0_clEvENKUlvE1_clEvEUlN3c104HalfEE_St5arrayIPcLm2EELi4E23TrivialOffsetCalculatorILi1EjESD_NS0_6memory15LoadWithoutCastENSE_16StoreWithoutCastEEEviT_T0_T2_T3_T4_T5_)
        /*0374*/ 	.word	0x00000000


	//----- nvinfo : EIATTR_MIN_STACK_SIZE
	.align		4
.L_185:
        /*0378*/ 	.byte	0x04, 0x12
        /*037a*/ 	.short	(.L_187 - .L_186)
	.align		4
.L_186:
        /*037c*/ 	.word	index@(_ZN2at6native29vectorized_elementwise_kernelILi2EZZZNS0_17atanh_kernel_cudaERNS_18TensorIteratorBaseEENKUlvE0_clEvENKUlvE1_clEvEUlN3c104HalfEE_St5arrayIPcLm2EEEEviT0_T1_)
        /*0380*/ 	.word	0x00000000


	//----- nvinfo : EIATTR_MIN_STACK_SIZE
	.align		4
.L_187:
        /*0384*/ 	.byte	0x04, 0x12
        /*0386*/ 	.short	(.L_189 - .L_188)
	.align		4
.L_188:
        /*0388*/ 	.word	index@(_ZN2at6native29vectorized_elementwise_kernelILi4EZZZNS0_17atanh_kernel_cudaERNS_18TensorIteratorBaseEENKUlvE0_clEvENKUlvE1_clEvEUlN3c104HalfEE_St5arrayIPcLm2EEEEviT0_T1_)
        /*038c*/ 	.word	0x00000000


	//----- nvinfo : EIATTR_MIN_STACK_SIZE
	.align		4
.L_189:
        /*0390*/ 	.byte	0x04, 0x12
        /*0392*/ 	.short	(.L_191 - .L_190)
	.align		4
.L_190:
        /*0394*/ 	.word	index@(_ZN2at6native29vectorized_elementwise_kernelILi8EZZZNS0_17atanh_kernel_cudaERNS_18TensorIteratorBaseEENKUlvE0_clEvENKUlvE1_clEvEUlN3c104HalfEE_St5arrayIPcLm2EEEEviT0_T1_)
        /*0398*/ 	.word	0x00000000


	//----- nvinfo : EIATTR_MIN_STACK_SIZE
	.align		4
.L_191:
        /*039c*/ 	.byte	0x04, 0x12
        /*039e*/ 	.short	(.L_193 - .L_192)
	.align		4
.L_192:
        /*03a0*/ 	.word	index@(_ZN2at6native18elementwise_kernelILi128ELi4EZNS0_15gpu_kernel_implIZZZNS0_17atanh_kernel_cudaERNS_18TensorIteratorBaseEENKUlvE0_clEvENKUlvE0_clEvEUlfE_EEvS4_RKT_EUliE_EEviT1_)
        /*03a4*/ 	.word	0x00000000


	//----- nvinfo : EIATTR_MIN_STACK_SIZE
	.align		4
.L_193:
        /*03a8*/ 	.byte	0x04, 0x12
        /*03aa*/ 	.short	(.L_195 - .L_194)
	.align		4
.L_194:
        /*03ac*/ 	.word	index@(_ZN2at6native27unrolled_elementwise_kernelIZZZNS0_17atanh_kernel_cudaERNS_18TensorIteratorBaseEENKUlvE0_clEvENKUlvE0_clEvEUlfE_St5arrayIPcLm2EELi4E23TrivialOffsetCalculatorILi1EjESB_NS0_6memory12LoadWithCastILi1EEENSC_13StoreWithCastILi1EEEEEviT_T0_T2_T3_T4_T5_)
        /*03b0*/ 	.word	0x00000000


	//----- nvinfo : EIATTR_MIN_STACK_SIZE
	.align		4
.L_195:
        /*03b4*/ 	.byte	0x04, 0x12
        /*03b6*/ 	.short	(.L_197 - .L_196)
	.align		4
.L_196:
        /*03b8*/ 	.word	index@(_ZN2at6native18elementwise_kernelILi128ELi2EZNS0_22gpu_kernel_impl_nocastIZZZNS0_17atanh_kernel_cudaERNS_18TensorIteratorBaseEENKUlvE0_clEvENKUlvE0_clEvEUlfE_EEvS4_RKT_EUliE_EEviT1_)
        /*03bc*/ 	.word	0x00000000


	//----- nvinfo : EIATTR_MIN_STACK_SIZE
	.align		4
.L_197:
        /*03c0*/ 	.byte	0x04, 0x12
        /*03c2*/ 	.short	(.L_199 - .L_198)
	.align		4
.L_198:
        /*03c4*/ 	.word	index@(_ZN2at6native27unrolled_elementwise_kernelIZZZNS0_17atanh_kernel_cudaERNS_18TensorIteratorBaseEENKUlvE0_clEvENKUlvE0_clEvEUlfE_St5arrayIPcLm2EELi4E23TrivialOffsetCalculatorILi1EjESB_NS0_6memory15LoadWithoutCastENSC_16StoreWithoutCastEEEviT_T0_T2_T3_T4_T5_)
        /*03c8*/ 	.word	0x00000000


	//----- nvinfo : EIATTR_MIN_STACK_SIZE
	.align		4
.L_199:
        /*03cc*/ 	.byte	0x04, 0x12
        /*03ce*/ 	.short	(.L_201 - .L_200)
	.align		4
.L_200:
        /*03d0*/ 	.word	index@(_ZN2at6native29vectorized_elementwise_kernelILi2EZZZNS0_17atanh_kernel_cudaERNS_18TensorIteratorBaseEENKUlvE0_clEvENKUlvE0_clEvEUlfE_St5arrayIPcLm2EEEEviT0_T1_)
        /*03d4*/ 	.word	0x00000000


	//----- nvinfo : EIATTR_MIN_STACK_SIZE
	.align		4
.L_201:
        /*03d8*/ 	.byte	0x04, 0x12
        /*03da*/ 	.short	(.L_203 - .L_202)
	.align		4
.L_202:
        /*03dc*/ 	.word	index@(_ZN2at6native29vectorized_elementwise_kernelILi4EZZZNS0_17atanh_kernel_cudaERNS_18TensorIteratorBaseEENKUlvE0_clEvENKUlvE0_clEvEUlfE_St5arrayIPcLm2EEEEviT0_T1_)
        /*03e0*/ 	.word	0x00000000


	//----- nvinfo : EIATTR_MIN_STACK_SIZE
	.align		4
.L_203:
        /*03e4*/ 	.byte	0x04, 0x12
        /*03e6*/ 	.short	(.L_205 - .L_204)
	.align		4
.L_204:
        /*03e8*/ 	.word	index@(_ZN2at6native29vectorized_elementwise_kernelILi8EZZZNS0_17atanh_kernel_cudaERNS_18TensorIteratorBaseEENKUlvE0_clEvENKUlvE0_clEvEUlfE_St5arrayIPcLm2EEEEviT0_T1_)
        /*03ec*/ 	.word	0x00000000


	//----- nvinfo : EIATTR_MIN_STACK_SIZE
	.align		4
.L_205:
        /*03f0*/ 	.byte	0x04, 0x12
        /*03f2*/ 	.short	(.L_207 - .L_206)
	.align		4
.L_206:
        /*03f4*/ 	.word	index@(_ZN2at6native18elementwise_kernelILi128ELi4EZNS0_15gpu_kernel_implIZZZNS0_17atanh_kernel_cudaERNS_18TensorIteratorBaseEENKUlvE0_clEvENKUlvE_clEvEUldE_EEvS4_RKT_EUliE_EEviT1_)
        /*03f8*/ 	.word	0x00000000


	//----- nvinfo : EIATTR_MIN_STACK_SIZE
	.align		4
.L_207:
        /*03fc*/ 	.byte	0x04, 0x12
        /*03fe*/ 	.short	(.L_209 - .L_208)
	.align		4
.L_208:
        /*0400*/ 	.word	index@(_ZN2at6native27unrolled_elementwise_kernelIZZZNS0_17atanh_kernel_cudaERNS_18TensorIteratorBaseEENKUlvE0_clEvENKUlvE_clEvEUldE_St5arrayIPcLm2EELi4E23TrivialOffsetCalculatorILi1EjESB_NS0_6memory12LoadWithCastILi1EEENSC_13StoreWithCastILi1EEEEEviT_T0_T2_T3_T4_T5_)
        /*0404*/ 	.word	0x00000000


	//----- nvinfo : EIATTR_MIN_STACK_SIZE
	.align		4
.L_209:
        /*0408*/ 	.byte	0x04, 0x12
        /*040a*/ 	.short	(.L_211 - .L_210)
	.align		4
.L_210:
        /*040c*/ 	.word	index@(_ZN2at6native18elementwise_kernelILi128ELi2EZNS0_22gpu_kernel_impl_nocastIZZZNS0_17atanh_kernel_cudaERNS_18TensorIteratorBaseEENKUlvE0_clEvENKUlvE_clEvEUldE_EEvS4_RKT_EUliE_EEviT1_)
        /*0410*/ 	.word	0x00000000


	//----- nvinfo : EIATTR_MIN_STACK_SIZE
	.align		4
.L_211:
        /*0414*/ 	.byte	0x04, 0x12
        /*0416*/ 	.short	(.L_213 - .L_212)
	.align		4
.L_212:
        /*0418*/ 	.word	index@(_ZN2at6native27unrolled_elementwise_kernelIZZZNS0_17atanh_kernel_cudaERNS_18TensorIteratorBaseEENKUlvE0_clEvENKUlvE_clEvEUldE_St5arrayIPcLm2EELi4E23TrivialOffsetCalculatorILi1EjESB_NS0_6memory15LoadWithoutCastENSC_16StoreWithoutCastEEEviT_T0_T2_T3_T4_T5_)
        /*041c*/ 	.word	0x00000000


	//----- nvinfo : EIATTR_MIN_STACK_SIZE
	.align		4
.L_213:
        /*0420*/ 	.byte	0x04, 0x12
        /*0422*/ 	.short	(.L_215 - .L_214)
	.align		4
.L_214:
        /*0424*/ 	.word	index@(_ZN2at6native29vectorized_elementwise_kernelILi2EZZZNS0_17atanh_kernel_cudaERNS_18TensorIteratorBaseEENKUlvE0_clEvENKUlvE_clEvEUldE_St5arrayIPcLm2EEEEviT0_T1_)
        /*0428*/ 	.word	0x00000000


	//----- nvinfo : EIATTR_MIN_STACK_SIZE
	.align		4
.L_215:
        /*042c*/ 	.byte	0x04, 0x12
        /*042e*/ 	.short	(.L_217 - .L_216)
	.align		4
.L_216:
        /*0430*/ 	.word	index@(_ZN2at6native29vectorized_elementwise_kernelILi4EZZZNS0_17atanh_kernel_cudaERNS_18TensorIteratorBaseEENKUlvE0_clEvENKUlvE_clEvEUldE_St5arrayIPcLm2EEEEviT0_T1_)
        /*0434*/ 	.word	0x00000000


	//----- nvinfo : EIATTR_MIN_STACK_SIZE
	.align		4
.L_217:
        /*0438*/ 	.byte	0x04, 0x12
        /*043a*/ 	.short	(.L_219 - .L_218)
	.align		4
.L_218:
        /*043c*/ 	.word	index@(_ZN2at6native29vectorized_elementwise_kernelILi8EZZZNS0_17atanh_kernel_cudaERNS_18TensorIteratorBaseEENKUlvE0_clEvENKUlvE_clEvEUldE_St5arrayIPcLm2EEEEviT0_T1_)
        /*0440*/ 	.word	0x00000000
.L_219:


//--------------------- .nv.compat                --------------------------
	.section	.nv.compat,"",@"SHT_CUDA_COMPAT_INFO"
	.align	4
        /*0000*/ 	.byte	0x02, 0x09, 0x01, 0x00, 0x02, 0x02, 0x01, 0x00, 0x02, 0x05, 0x05, 0x00, 0x03, 0x07, 0x01, 0x01
        /*0010*/ 	.byte	0x02, 0x03, 0x00, 0x00, 0x02, 0x06, 0x01, 0x00, 0x04, 0x0b, 0x08, 0x00, 0x00, 0x00, 0x00, 0x00
        /*0020*/ 	.byte	0x00, 0x00, 0x00, 0x00


//--------------------- .nv.info._ZN2at6native18elementwise_kernelILi128ELi4EZNS0_15gpu_kernel_implIZZZNS0_17atanh_kernel_cudaERNS_18TensorIteratorBaseEENKUlvE0_clEvENKUlvE2_clEvEUlN3c108BFloat16EE_EEvS4_RKT_EUliE_EEviT1_ --------------------------
	.section	.nv.info._ZN2at6native18elementwise_kernelILi128ELi4EZNS0_15gpu_kernel_implIZZZNS0_17atanh_kernel_cudaERNS_18TensorIteratorBaseEENKUlvE0_clEvENKUlvE2_clEvEUlN3c108BFloat16EE_EEvS4_RKT_EUliE_EEviT1_,"",@"SHT_CUDA_INFO"
	.sectionflags	@""
	.align	4


	//----- nvinfo : EIATTR_CUDA_API_VERSION
	.align		4
        /*0000*/ 	.byte	0x04, 0x37
        /*0002*/ 	.short	(.L_221 - .L_220)
.L_220:
        /*0004*/ 	.word	0x00000082


	//----- nvinfo : EIATTR_KPARAM_INFO
	.align		4
.L_221:
        /*0008*/ 	.byte	0x04, 0x17
        /*000a*/ 	.short	(.L_223 - .L_222)
.L_222:
        /*000c*/ 	.word	0x00000000
        /*0010*/ 	.short	0x0001
        /*0012*/ 	.short	0x0008
        /*0014*/ 	.byte	0x00, 0xf0, 0x61, 0x08


	//----- nvinfo : EIATTR_KPARAM_INFO
	.align		4
.L_223:
        /*0018*/ 	.byte	0x04, 0x17
        /*001a*/ 	.short	(.L_225 - .L_224)
.L_224:
        /*001c*/ 	.word	0x00000000
        /*0020*/ 	.short	0x0000
        /*0022*/ 	.short	0x0000
        /*0024*/ 	.byte	0x00, 0xf0, 0x11, 0x00


	//----- nvinfo : EIATTR_SPARSE_MMA_MASK
	.align		4
.L_225:
        /*0028*/ 	.byte	0x03, 0x50
        /*002a*/ 	.short	0x0000


	//----- nvinfo : EIATTR_MAXREG_COUNT
	.align		4
        /*002c*/ 	.byte	0x03, 0x1b
        /*002e*/ 	.short	0x0080


	//----- nvinfo : EIATTR_EXTERNS
	.align		4
        /*0030*/ 	.byte	0x04, 0x0f
        /*0032*/ 	.short	(.L_227 - .L_226)


	//   ....[0]....
	.align		4
.L_226:
        /*0034*/ 	.word	index@(__assertfail)


	//----- nvinfo : EIATTR_MERCURY_ISA_VERSION
	.align		4
.L_227:
        /*0038*/ 	.byte	0x03, 0x5f
        /*003a*/ 	.short	0x0101


	//----- nvinfo : EIATTR_SYSCALL_OFFSETS
	.align		4
        /*003c*/ 	.byte	0x04, 0x46
        /*003e*/ 	.short	(.L_229 - .L_228)


	//   ....[0]....
.L_228:
        /*0040*/ 	.word	0x000022f0


	//   ....[1]....
        /*0044*/ 	.word	0x00003500


	//   ....[2]....
        /*0048*/ 	.word	0x00005830


	//   ....[3]....
        /*004c*/ 	.word	0x00006a40


	//   ....[4]....
        /*0050*/ 	.word	0x00008d60


	//   ....[5]....
        /*0054*/ 	.word	0x00009f70


	//   ....[6]....
        /*0058*/ 	.word	0x0000c280


	//   ....[7]....
        /*005c*/ 	.word	0x0000d490


	//----- nvinfo : EIATTR_EXIT_INSTR_OFFSETS
	.align		4
.L_229:
        /*0060*/ 	.byte	0x04, 0x1c
        /*0062*/ 	.short	(.L_231 - .L_230)


	//   ....[0]....
.L_230:
        /*0064*/ 	.word	0x0000a040


	//   ....[1]....
        /*0068*/ 	.word	0x0000c6c0


	//   ....[2]....
        /*006c*/ 	.word	0x0000c700


	//   ....[3]....
        /*0070*/ 	.word	0x0000c7a0


	//   ....[4]....
        /*0074*/ 	.word	0x0000c7e0


	//   ....[5]....
        /*0078*/ 	.word	0x0000c820


	//   ....[6]....
        /*007c*/ 	.word	0x0000c8b0


	//   ....[7]....
        /*0080*/ 	.word	0x0000c8f0


	//   ....[8]....
        /*0084*/ 	.word	0x0000c990


	//   ....[9]....
        /*0088*/ 	.word	0x0000c9e0


	//   ....[10]....
        /*008c*/ 	.word	0x0000ca30


	//   ....[11]....
        /*0090*/ 	.word	0x0000cb00


	//   ....[12]....
        /*0094*/ 	.word	0x0000cb60


	//   ....[13]....
        /*0098*/ 	.word	0x0000ccf0


	//   ....[14]....
        /*009c*/ 	.word	0x0000ce50


	//   ....[15]....
        /*00a0*/ 	.word	0x0000ce70


	//   ....[16]....
        /*00a4*/ 	.word	0x0000cf30


	//   ....[17]....
        /*00a8*/ 	.word	0x0000d0b0


	//   ....[18]....
        /*00ac*/ 	.word	0x0000d230


	//   ....[19]....
        /*00b0*/ 	.word	0x0000d390


	//   ....[20]....
        /*00b4*/ 	.word	0x0000d4a0


	//   ....[21]....
        /*00b8*/ 	.word	0x0000d4e0


	//   ....[22]....
        /*00bc*/ 	.word	0x0000d520


	//----- nvinfo : EIATTR_MAX_THREADS
	.align		4
.L_231:
        /*00c0*/ 	.byte	0x04, 0x05
        /*00c2*/ 	.short	(.L_233 - .L_232)
.L_232:
        /*00c4*/ 	.word	0x00000080
        /*00c8*/ 	.word	0x00000001
        /*00cc*/ 	.word	0x00000001


	//----- nvinfo : EIATTR_CRS_STACK_SIZE
	.align		4
.L_233:
        /*00d0*/ 	.byte	0x04, 0x1e
        /*00d2*/ 	.short	(.L_235 - .L_234)
.L_234:
        /*00d4*/ 	.word	0x00000000


	//----- nvinfo : EIATTR_CBANK_PARAM_SIZE
	.align		4
.L_235:
        /*00d8*/ 	.byte	0x03, 0x19
        /*00da*/ 	.short	0x0220


	//----- nvinfo : EIATTR_PARAM_CBANK
	.align		4
        /*00dc*/ 	.byte	0x04, 0x0a
        /*00de*/ 	.short	(.L_237 - .L_236)
	.align		4
.L_236:
        /*00e0*/ 	.word	index@(.nv.constant0._ZN2at6native18elementwise_kernelILi128ELi4EZNS0_15gpu_kernel_implIZZZNS0_17atanh_kernel_cudaERNS_18TensorIteratorBaseEENKUlvE0_clEvENKUlvE2_clEvEUlN3c108BFloat16EE_EEvS4_RKT_EUliE_EEviT1_)
        /*00e4*/ 	.short	0x0210
        /*00e6*/ 	.short	0x0220


	//----- nvinfo : EIATTR_SW_WAR
	.align		4
.L_237:
        /*00e8*/ 	.byte	0x04, 0x36
        /*00ea*/ 	.short	(.L_239 - .L_238)
.L_238:
        /*00ec*/ 	.word	0x00000008
.L_239:


//--------------------- .nv.info._ZN2at6native27unrolled_elementwise_kernelIZZZNS0_17atanh_kernel_cudaERNS_18TensorIteratorBaseEENKUlvE0_clEvENKUlvE2_clEvEUlN3c108BFloat16EE_St5arrayIPcLm2EELi4E23TrivialOffsetCalculatorILi1EjESD_NS0_6memory12LoadWithCastILi1EEENSE_13StoreWithCastILi1EEEEEviT_T0_T2_T3_T4_T5_ --------------------------
	.section	.nv.info._ZN2at6native27unrolled_elementwise_kernelIZZZNS0_17atanh_kernel_cudaERNS_18TensorIteratorBaseEENKUlvE0_clEvENKUlvE2_clEvEUlN3c108BFloat16EE_St5arrayIPcLm2EELi4E23TrivialOffsetCalculatorILi1EjESD_NS0_6memory12LoadWithCastILi1EEENSE_13StoreWithCastILi1EEEEEviT_T0_T2_T3_T4_T5_,"",@"SHT_CUDA_INFO"
	.sectionflags	@""
	.align	4


	//----- nvinfo : EIATTR_CUDA_API_VERSION
	.align		4
        /*0000*/ 	.byte	0x04, 0x37
        /*0002*/ 	.short	(.L_241 - .L_240)
.L_240:
        /*0004*/ 	.word	0x00000082


	//----- nvinfo : EIATTR_KPARAM_INFO
	.align		4
.L_241:
        /*0008*/ 	.byte	0x04, 0x17
        /*000a*/ 	.short	(.L_243 - .L_242)
.L_242:
        /*000c*/ 	.word	0x00000000
        /*0010*/ 	.short	0x0006
        /*0012*/ 	.short	0x0024
        /*0014*/ 	.byte	0x00, 0xf0, 0x21, 0x00


	//----- nvinfo : EIATTR_KPARAM_INFO
	.align		4
.L_243:
        /*0018*/ 	.byte	0x04, 0x17
        /*001a*/ 	.short	(.L_245 - .L_244)
.L_244:
        /*001c*/ 	.word	0x00000000
        /*0020*/ 	.short	0x0005
        /*0022*/ 	.short	0x001c
        /*0024*/ 	.byte	0x00, 0xf0, 0x21, 0x00


	//----- nvinfo : EIATTR_KPARAM_INFO
	.align		4
.L_245:
        /*0028*/ 	.byte	0x04, 0x17
        /*002a*/ 	.short	(.L_247 - .L_246)
.L_246:
        /*002c*/ 	.word	0x00000000
        /*0030*/ 	.short	0x0004
        /*0032*/ 	.short	0x0019
        /*0034*/ 	.byte	0x00, 0xf0, 0x05, 0x00


	//----- nvinfo : EIATTR_KPARAM_INFO
	.align		4
.L_247:
        /*0038*/ 	.byte	0x04, 0x17
        /*003a*/ 	.short	(.L_249 - .L_248)
.L_248:
        /*003c*/ 	.word	0x00000000
        /*0040*/ 	.short	0x0003
        /*0042*/ 	.short	0x0018
        /*0044*/ 	.byte	0x00, 0xf0, 0x05, 0x00


	//----- nvinfo : EIATTR_KPARAM_INFO
	.align		4
.L_249:
        /*0048*/ 	.byte	0x04, 0x17
        /*004a*/ 	.short	(.L_251 - .L_250)
.L_250:
        /*004c*/ 	.word	0x00000000
        /*0050*/ 	.short	0x0002
        /*0052*/ 	.short	0x0008
        /*0054*/ 	.byte	0x00, 0xf0, 0x41, 0x00


	//----- nvinfo : EIATTR_KPARAM_INFO
	.align		4
.L_251:
        /*0058*/ 	.byte	0x04, 0x17
        /*005a*/ 	.short	(.L_253 - .L_252)
.L_252:
        /*005c*/ 	.word	0x00000000
        /*0060*/ 	.short	0x0001
        /*0062*/ 	.short	0x0004
        /*0064*/ 	.byte	0x00, 0xf0, 0x05, 0x00


	//----- nvinfo : EIATTR_KPARAM_INFO
	.align		4
.L_253:
        /*0068*/ 	.byte	0x04, 0x17
        /*006a*/ 	.short	(.L_255 - .L_254)
.L_254:
        /*006c*/ 	.word	0x00000000
        /*0070*/ 	.short	0x0000
        /*0072*/ 	.short	0x0000
        /*0074*/ 	.byte	0x00, 0xf0, 0x11, 0x00


	//----- nvinfo : EIATTR_SPARSE_MMA_MASK
	.align		4
.L_255:
        /*0078*/ 	.byte	0x03, 0x50
        /*007a*/ 	.short	0x0000


	//----- nvinfo : EIATTR_MAXREG_COUNT
	.align		4
        /*007c*/ 	.byte	0x03, 0x1b
        /*007e*/ 	.short	0x00ff


	//----- nvinfo : EIATTR_EXTERNS
	.align		4
        /*0080*/ 	.byte	0x04, 0x0f
        /*0082*/ 	.short	(.L_257 - .L_256)


	//   ....[0]....
	.align		4
.L_256:
        /*0084*/ 	.word	index@(__assertfail)


	//----- nvinfo : EIATTR_MERCURY_ISA_VERSION
	.align		4
.L_257:
        /*0088*/ 	.byte	0x03, 0x5f
        /*008a*/ 	.short	0x0101


	//----- nvinfo : EIATTR_SYSCALL_OFFSETS
	.align		4
        /*008c*/ 	.byte	0x04, 0x46
        /*008e*/ 	.short	(.L_259 - .L_258)


	//   ....[0]....
.L_258:
        /*0090*/ 	.word	0x000010e0


	//   ....[1]....
        /*0094*/ 	.word	0x00002220


	//   ....[2]....
        /*0098*/ 	.word	0x00003370


	//   ....[3]....
        /*009c*/ 	.word	0x00004490


	//   ....[4]....
        /*00a0*/ 	.word	0x000061d0


	//   ....[5]....
        /*00a4*/ 	.word	0x000071f0


	//   ....[6]....
        /*00a8*/ 	.word	0x000081d0


	//   ....[7]....
        /*00ac*/ 	.word	0x000091b0


	//----- nvinfo : EIATTR_EXIT_INSTR_OFFSETS
	.align		4
.L_259:
        /*00b0*/ 	.byte	0x04, 0x1c
        /*00b2*/ 	.short	(.L_261 - .L_260)


	//   ....[0]....
.L_260:
        /*00b4*/ 	.word	0x00008290


	//   ....[1]....
        /*00b8*/ 	.word	0x000083e0


	//   ....[2]....
        /*00bc*/ 	.word	0x00008420


	//   ....[3]....
        /*00c0*/ 	.word	0x000084c0


	//   ....[4]....
        /*00c4*/ 	.word	0x00008500


	//   ....[5]....
        /*00c8*/ 	.word	0x00008540


	//   ....[6]....
        /*00cc*/ 	.word	0x000085d0


	//   ....[7]....
        /*00d0*/ 	.word	0x00008610


	//   ....[8]....
        /*00d4*/ 	.word	0x000086b0


	//   ....[9]....
        /*00d8*/ 	.word	0x00008700


	//   ....[10]....
        /*00dc*/ 	.word	0x00008750


	//   ....[11]....
        /*00e0*/ 	.word	0x00008820


	//   ....[12]....
        /*00e4*/ 	.word	0x00008880


	//   ....[13]....
        /*00e8*/ 	.word	0x00008a10


	//   ....[14]....
        /*00ec*/ 	.word	0x00008b70


	//   ....[15]....
        /*00f0*/ 	.word	0x00008b90


	//   ....[16]....
        /*00f4*/ 	.word	0x00008c50


	//   ....[17]....
        /*00f8*/ 	.word	0x00008dd0


	//   ....[18]....
        /*00fc*/ 	.word	0x00008f50


	//   ....[19]....
        /*0100*/ 	.word	0x000090b0


	//   ....[20]....
        /*0104*/ 	.word	0x000091c0


	//   ....[21]....
        /*0108*/ 	.word	0x00009200


	//   ....[22]....
        /*010c*/ 	.word	0x00009240


	//----- nvinfo : EIATTR_MAX_THREADS
	.align		4
.L_261:
        /*0110*/ 	.byte	0x04, 0x05
        /*0112*/ 	.short	(.L_263 - .L_262)
.L_262:
        /*0114*/ 	.word	0x00000080
        /*0118*/ 	.word	0x00000001
        /*011c*/ 	.word	0x00000001


	//----- nvinfo : EIATTR_CRS_STACK_SIZE
	.align		4
.L_263:
        /*0120*/ 	.byte	0x04, 0x1e
        /*0122*/ 	.short	(.L_265 - .L_264)
.L_264:
        /*0124*/ 	.word	0x00000000


	//----- nvinfo : EIATTR_CBANK_PARAM_SIZE
	.align		4
.L_265:
        /*0128*/ 	.byte	0x03, 0x19
        /*012a*/ 	.short	0x002c


	//----- nvinfo : EIATTR_PARAM_CBANK
	.align		4
        /*012c*/ 	.byte	0x04, 0x0a
        /*012e*/ 	.short	(.L_267 - .L_266)
	.align		4
.L_266:
        /*0130*/ 	.word	index@(.nv.constant0._ZN2at6native27unrolled_elementwise_kernelIZZZNS0_17atanh_kernel_cudaERNS_18TensorIteratorBaseEENKUlvE0_clEvENKUlvE2_clEvEUlN3c108BFloat16EE_St5arrayIPcLm2EELi4E23TrivialOffsetCalculatorILi1EjESD_NS0_6memory12LoadWithCastILi1EEENSE_13StoreWithCastILi1EEEEEviT_T0_T2_T3_T4_T5_)
        /*0134*/ 	.short	0x0210
        /*0136*/ 	.short	0x002c


	//----- nvinfo : EIATTR_SW_WAR
	.align		4
.L_267:
        /*0138*/ 	.byte	0x04, 0x36
        /*013a*/ 	.short	(.L_269 - .L_268)
.L_268:
        /*013c*/ 	.word	0x00000008
.L_269:


//--------------------- .nv.info._ZN2at6native18elementwise_kernelILi128ELi4EZNS0_22gpu_kernel_impl_nocastIZZZNS0_17atanh_kernel_cudaERNS_18TensorIteratorBaseEENKUlvE0_clEvENKUlvE2_clEvEUlN3c108BFloat16EE_EEvS4_RKT_EUliE_EEviT1_ --------------------------
	.section	.nv.info._ZN2at6native18elementwise_kernelILi128ELi4EZNS0_22gpu_kernel_impl_nocastIZZZNS0_17atanh_kernel_cudaERNS_18TensorIteratorBaseEENKUlvE0_clEvENKUlvE2_clEvEUlN3c108BFloat16EE_EEvS4_RKT_EUliE_EEviT1_,"",@"SHT_CUDA_INFO"
	.sectionflags	@""
	.align	4


	//----- nvinfo : EIATTR_CUDA_API_VERSION
	.align		4
        /*0000*/ 	.byte	0x04, 0x37
        /*0002*/ 	.short	(.L_271 - .L_270)
.L_270:
        /*0004*/ 	.word	0x00000082


	//----- nvinfo : EIATTR_KPARAM_INFO
	.align		4
.L_271:
        /*0008*/ 	.byte	0x04, 0x17
        /*000a*/ 	.short	(.L_273 - .L_272)
.L_272:
        /*000c*/ 	.word	0x00000000
        /*0010*/ 	.short	0x0001
        /*0012*/ 	.short	0x0008
        /*0014*/ 	.byte	0x00, 0xf0, 0x61, 0x08


	//----- nvinfo : EIATTR_KPARAM_INFO
	.align		4
.L_273:
        /*0018*/ 	.byte	0x04, 0x17
        /*001a*/ 	.short	(.L_275 - .L_274)
.L_274:
        /*001c*/ 	.word	0x00000000
        /*0020*/ 	.short	0x0000
        /*0022*/ 	.short	0x0000
        /*0024*/ 	.byte	0x00, 0xf0, 0x11, 0x00


	//----- nvinfo : EIATTR_SPARSE_MMA_MASK
	.align		4
.L_275:
        /*0028*/ 	.byte	0x03, 0x50
        /*002a*/ 	.short	0x0000


	//----- nvinfo : EIATTR_MAXREG_COUNT
	.align		4
        /*002c*/ 	.byte	0x03, 0x1b
        /*002e*/ 	.short	0x0080


	//----- nvinfo : EIATTR_MERCURY_ISA_VERSION
	.align		4
        /*0030*/ 	.byte	0x03, 0x5f
        /*0032*/ 	.short	0x0101


	//----- nvinfo : EIATTR_EXIT_INSTR_OFFSETS
	.align		4
        /*0034*/ 	.byte	0x04, 0x1c
        /*0036*/ 	.short	(.L_277 - .L_276)


	//   ....[0]....
.L_276:
        /*0038*/ 	.word	0x00004380


	//   ....[1]....
        /*003c*/ 	.word	0x000059a0


	//----- nvinfo : EIATTR_MAX_THREADS
	.align		4
.L_277:
        /*0040*/ 	.byte	0x04, 0x05
        /*0042*/ 	.short	(.L_279 - .L_278)
.L_278:
        /*0044*/ 	.word	0x00000080
        /*0048*/ 	.word	0x00000001
        /*004c*/ 	.word	0x00000001


	//----- nvinfo : EIATTR_CRS_STACK_SIZE
	.align		4
.L_279:
        /*0050*/ 	.byte	0x04, 0x1e
        /*0052*/ 	.short	(.L_281 - .L_280)
.L_280:
        /*0054*/ 	.word	0x00000000


	//----- nvinfo : EIATTR_CBANK_PARAM_SIZE
	.align		4
.L_281:
        /*0058*/ 	.byte	0x03, 0x19
        /*005a*/ 	.short	0x0220


	//----- nvinfo : EIATTR_PARAM_CBANK
	.align		4
        /*005c*/ 	.byte	0x04, 0x0a
        /*005e*/ 	.short	(.L_283 - .L_282)
	.align		4
.L_282:
        /*0060*/ 	.word	index@(.nv.constant0._ZN2at6native18elementwise_kernelILi128ELi4EZNS0_22gpu_kernel_impl_nocastIZZZNS0_17atanh_kernel_cudaERNS_18TensorIteratorBaseEENKUlvE0_clEvENKUlvE2_clEvEUlN3c108BFloat16EE_EEvS4_RKT_EUliE_EEviT1_)
        /*0064*/ 	.short	0x0210
        /*0066*/ 	.short	0x0220


	//----- nvinfo : EIATTR_SW_WAR
	.align		4
.L_283:
        /*0068*/ 	.byte	0x04, 0x36
        /*006a*/ 	.short	(.L_285 - .L_284)
.L_284:
        /*006c*/ 	.word	0x00000008
.L_285:


//--------------------- .nv.info._ZN2at6native27unrolled_elementwise_kernelIZZZNS0_17atanh_kernel_cudaERNS_18TensorIteratorBaseEENKUlvE0_clEvENKUlvE2_clEvEUlN3c108BFloat16EE_St5arrayIPcLm2EELi4E23TrivialOffsetCalculatorILi1EjESD_NS0_6memory15LoadWithoutCastENSE_16StoreWithoutCastEEEviT_T0_T2_T3_T4_T5_ --------------------------
	.section	.nv.info._ZN2at6native27unrolled_elementwise_kernelIZZZNS0_17atanh_kernel_cudaERNS_18TensorIteratorBaseEENKUlvE0_clEvENKUlvE2_clEvEUlN3c108BFloat16EE_St5arrayIPcLm2EELi4E23TrivialOffsetCalculatorILi1EjESD_NS0_6memory15LoadWithoutCastENSE_16StoreWithoutCastEEEviT_T0_T2_T3_T4_T5_,"",@"SHT_CUDA_INFO"
	.sectionflags	@""
	.align	4


	//----- nvinfo : EIATTR_CUDA_API_VERSION
	.align		4
        /*0000*/ 	.byte	0x04, 0x37
        /*0002*/ 	.short	(.L_287 - .L_286)
.L_286:
        /*0004*/ 	.word	0x00000082


	//----- nvinfo : EIATTR_KPARAM_INFO
	.align		4
.L_287:
        /*0008*/ 	.byte	0x04, 0x17
        /*000a*/ 	.short	(.L_289 - .L_288)
.L_288:
        /*000c*/ 	.word	0x00000000
        /*0010*/ 	.short	0x0006
        /*0012*/ 	.short	0x001b
        /*0014*/ 	.byte	0x00, 0xf0, 0x05, 0x00


	//----- nvinfo : EIATTR_KPARAM_INFO
	.align		4
.L_289:
        /*0018*/ 	.byte	0x04, 0x17
        /*001a*/ 	.short	(.L_291 - .L_290)
.L_290:
        /*001c*/ 	.word	0x00000000
        /*0020*/ 	.short	0x0005
        /*0022*/ 	.short	0x001a
        /*0024*/ 	.byte	0x00, 0xf0, 0x05, 0x00


	//----- nvinfo : EIATTR_KPARAM_INFO
	.align		4
.L_291:
        /*0028*/ 	.byte	0x04, 0x17
        /*002a*/ 	.short	(.L_293 - .L_292)
.L_292:
        /*002c*/ 	.word	0x00000000
        /*0030*/ 	.short	0x0004
        /*0032*/ 	.short	0x0019
        /*0034*/ 	.byte	0x00, 0xf0, 0x05, 0x00


	//----- nvinfo : EIATTR_KPARAM_INFO
	.align		4
.L_293:
        /*0038*/ 	.byte	0x04, 0x17
        /*003a*/ 	.short	(.L_295 - .L_294)
.L_294:
        /*003c*/ 	.word	0x00000000
        /*0040*/ 	.short	0x0003
        /*0042*/ 	.short	0x0018
        /*0044*/ 	.byte	0x00, 0xf0, 0x05, 0x00


	//----- nvinfo : EIATTR_KPARAM_INFO
	.align		4
.L_295:
        /*0048*/ 	.byte	0x04, 0x17
        /*004a*/ 	.short	(.L_297 - .L_296)
.L_296:
        /*004c*/ 	.word	0x00000000
        /*0050*/ 	.short	0x0002
        /*0052*/ 	.short	0x0008
        /*0054*/ 	.byte	0x00, 0xf0, 0x41, 0x00


	//----- nvinfo : EIATTR_KPARAM_INFO
	.align		4
.L_297:
        /*0058*/ 	.byte	0x04, 0x17
        /*005a*/ 	.short	(.L_299 - .L_298)
.L_298:
        /*005c*/ 	.word	0x00000000
        /*0060*/ 	.short	0x0001
        /*0062*/ 	.short	0x0004
        /*0064*/ 	.byte	0x00, 0xf0, 0x05, 0x00


	//----- nvinfo : EIATTR_KPARAM_INFO
	.align		4
.L_299:
        /*0068*/ 	.byte	0x04, 0x17
        /*006a*/ 	.short	(.L_301 - .L_300)
.L_300:
        /*006c*/ 	.word	0x00000000
        /*0070*/ 	.short	0x0000
        /*0072*/ 	.short	0x0000
        /*0074*/ 	.byte	0x00, 0xf0, 0x11, 0x00


	//----- nvinfo : EIATTR_SPARSE_MMA_MASK
	.align		4
.L_301:
        /*0078*/ 	.byte	0x03, 0x50
        /*007a*/ 	.short	0x0000


	//----- nvinfo : EIATTR_MAXREG_COUNT
	.align		4
        /*007c*/ 	.byte	0x03, 0x1b
        /*007e*/ 	.short	0x00ff


	//----- nvinfo : EIATTR_MERCURY_ISA_VERSION
	.align		4
        /*0080*/ 	.byte	0x03, 0x5f
        /*0082*/ 	.short	0x0101


	//----- nvinfo : EIATTR_EXIT_INSTR_OFFSETS
	.align		4
        /*0084*/ 	.byte	0x04, 0x1c
        /*0086*/ 	.short	(.L_303 - .L_302)


	//   ....[0]....
.L_302:
        /*0088*/ 	.word	0x00000fb0


	//   ....[1]....
        /*008c*/ 	.word	0x00001000


	//----- nvinfo : EIATTR_MAX_THREADS
	.align		4
.L_303:
        /*0090*/ 	.byte	0x04, 0x05
        /*0092*/ 	.short	(.L_305 - .L_304)
.L_304:
        /*0094*/ 	.word	0x00000080
        /*0098*/ 	.word	0x00000001
        /*009c*/ 	.word	0x00000001


	//----- nvinfo : EIATTR_CRS_STACK_SIZE
	.align		4
.L_305:
        /*00a0*/ 	.byte	0x04, 0x1e
        /*00a2*/ 	.short	(.L_307 - .L_306)
.L_306:
        /*00a4*/ 	.word	0x00000000


	//----- nvinfo : EIATTR_CBANK_PARAM_SIZE
	.align		4
.L_307:
        /*00a8*/ 	.byte	0x03, 0x19
        /*00aa*/ 	.short	0x001c


	//----- nvinfo : EIATTR_PARAM_CBANK
	.align		4
        /*00ac*/ 	.byte	0x04, 0x0a
        /*00ae*/ 	.short	(.L_309 - .L_308)
	.align		4
.L_308:
        /*00b0*/ 	.word	index@(.nv.constant0._ZN2at6native27unrolled_elementwise_kernelIZZZNS0_17atanh_kernel_cudaERNS_18TensorIteratorBaseEENKUlvE0_clEvENKUlvE2_clEvEUlN3c108BFloat16EE_St5arrayIPcLm2EELi4E23TrivialOffsetCalculatorILi1EjESD_NS0_6memory15LoadWithoutCastENSE_16StoreWithoutCastEEEviT_T0_T2_T3_T4_T5_)
        /*00b4*/ 	.short	0x0210
        /*00b6*/ 	.short	0x001c


	//----- nvinfo : EIATTR_SW_WAR
	.align		4
.L_309:
        /*00b8*/ 	.byte	0x04, 0x36
        /*00ba*/ 	.short	(.L_311 - .L_310)
.L_310:
        /*00bc*/ 	.word	0x00000008
.L_311:


//--------------------- .nv.info._ZN2at6native29vectorized_elementwise_kernelILi2EZZZNS0_17atanh_kernel_cudaERNS_18TensorIteratorBaseEENKUlvE0_clEvENKUlvE2_clEvEUlN3c108BFloat16EE_St5arrayIPcLm2EEEEviT0_T1_ --------------------------
	.section	.nv.info._ZN2at6native29vectorized_elementwise_kernelILi2EZZZNS0_17atanh_kernel_cudaERNS_18TensorIteratorBaseEENKUlvE0_clEvENKUlvE2_clEvEUlN3c108BFloat16EE_St5arrayIPcLm2EEEEviT0_T1_,"",@"SHT_CUDA_INFO"
	.sectionflags	@""
	.align	4


	//----- nvinfo : EIATTR_CUDA_API_VERSION
	.align		4
        /*0000*/ 	.byte	0x04, 0x37
        /*0002*/ 	.short	(.L_313 - .L_312)
.L_312:
        /*0004*/ 	.word	0x00000082


	//----- nvinfo : EIATTR_KPARAM_INFO
	.align		4
.L_313:
        /*0008*/ 	.byte	0x04, 0x17
        /*000a*/ 	.short	(.L_315 - .L_314)
.L_314:
        /*000c*/ 	.word	0x00000000
        /*0010*/ 	.short	0x0002
        /*0012*/ 	.short	0x0008
        /*0014*/ 	.byte	0x00, 0xf0, 0x41, 0x00


	//----- nvinfo : EIATTR_KPARAM_INFO
	.align		4
.L_315:
        /*0018*/ 	.byte	0x04, 0x17
        /*001a*/ 	.short	(.L_317 - .L_316)
.L_316:
        /*001c*/ 	.word	0x00000000
        /*0020*/ 	.short	0x0001
        /*0022*/ 	.short	0x0004
        /*0024*/ 	.byte	0x00, 0xf0, 0x05, 0x00


	//----- nvinfo : EIATTR_KPARAM_INFO
	.align		4
.L_317:
        /*0028*/ 	.byte	0x04, 0x17
        /*002a*/ 	.short	(.L_319 - .L_318)
.L_318:
        /*002c*/ 	.word	0x00000000
        /*0030*/ 	.short	0x0000
        /*0032*/ 	.short	0x0000
        /*0034*/ 	.byte	0x00, 0xf0, 0x11, 0x00


	//----- nvinfo : EIATTR_SPARSE_MMA_MASK
	.align		4
.L_319:
        /*0038*/ 	.byte	0x03, 0x50
        /*003a*/ 	.short	0x0000


	//----- nvinfo : EIATTR_MAXREG_COUNT
	.align		4
        /*003c*/ 	.byte	0x03, 0x1b
        /*003e*/ 	.short	0x00ff


	//----- nvinfo : EIATTR_MERCURY_ISA_VERSION
	.align		4
        /*0040*/ 	.byte	0x03, 0x5f
        /*0042*/ 	.short	0x0101


	//----- nvinfo : EIATTR_EXIT_INSTR_OFFSETS
	.align		4
        /*0044*/ 	.byte	0x04, 0x1c
        /*0046*/ 	.short	(.L_321 - .L_320)


	//   ....[0]....
.L_320:
        /*0048*/ 	.word	0x000015a0


	//   ....[1]....
        /*004c*/ 	.word	0x00003490


	//   ....[2]....
        /*0050*/ 	.word	0x000034e0


	//----- nvinfo : EIATTR_MAX_THREADS
	.align		4
.L_321:
        /*0054*/ 	.byte	0x04, 0x05
        /*0056*/ 	.short	(.L_323 - .L_322)
.L_322:
        /*0058*/ 	.word	0x00000080
        /*005c*/ 	.word	0x00000001
        /*0060*/ 	.word	0x00000001


	//----- nvinfo : EIATTR_CRS_STACK_SIZE
	.align		4
.L_323:
        /*0064*/ 	.byte	0x04, 0x1e
        /*0066*/ 	.short	(.L_325 - .L_324)
.L_324:
        /*0068*/ 	.word	0x00000000


	//----- nvinfo : EIATTR_CBANK_PARAM_SIZE
	.align		4
.L_325:
        /*006c*/ 	.byte	0x03, 0x19
        /*006e*/ 	.short	0x0018


	//----- nvinfo : EIATTR_PARAM_CBANK
	.align		4
        /*0070*/ 	.byte	0x04, 0x0a
        /*0072*/ 	.short	(.L_327 - .L_326)
	.align		4
.L_326:
        /*0074*/ 	.word	index@(.nv.constant0._ZN2at6native29vectorized_elementwise_kernelILi2EZZZNS0_17atanh_kernel_cudaERNS_18TensorIteratorBaseEENKUlvE0_clEvENKUlvE2_clEvEUlN3c108BFloat16EE_St5arrayIPcLm2EEEEviT0_T1_)
        /*0078*/ 	.short	0x0210
        /*007a*/ 	.short	0x0018


	//----- nvinfo : EIATTR_SW_WAR
	.align		4
.L_327:
        /*007c*/ 	.byte	0x04, 0x36
        /*007e*/ 	.short	(.L_329 - .L_328)
.L_328:
        /*0080*/ 	.word	0x00000008
.L_329:


//--------------------- .nv.info._ZN2at6native29vectorized_elementwise_kernelILi4EZZZNS0_17atanh_kernel_cudaERNS_18TensorIteratorBaseEENKUlvE0_clEvENKUlvE2_clEvEUlN3c108BFloat16EE_St5arrayIPcLm2EEEEviT0_T1_ --------------------------
	.section	.nv.info._ZN2at6native29vectorized_elementwise_kernelILi4EZZZNS0_17atanh_kernel_cudaERNS_18TensorIteratorBaseEENKUlvE0_clEvENKUlvE2_clEvEUlN3c108BFloat16EE_St5arrayIPcLm2EEEEviT0_T1_,"",@"SHT_CUDA_INFO"
	.sectionflags	@""
	.align	4


	//----- nvinfo : EIATTR_CUDA_API_VERSION
	.align		4
        /*0000*/ 	.byte	0x04, 0x37
        /*0002*/ 	.short	(.L_331 - .L_330)
.L_330:
        /*0004*/ 	.word	0x00000082


	//----- nvinfo : EIATTR_KPARAM_INFO
	.align		4
.L_331:
        /*0008*/ 	.byte	0x04, 0x17
        /*000a*/ 	.short	(.L_333 - .L_332)
.L_332:
        /*000c*/ 	.word	0x00000000
        /*0010*/ 	.short	0x0002
        /*0012*/ 	.short	0x0008
        /*0014*/ 	.byte	0x00, 0xf0, 0x41, 0x00


	//----- nvinfo : EIATTR_KPARAM_INFO
	.align		4
.L_333:
        /*0018*/ 	.byte	0x04, 0x17
        /*001a*/ 	.short	(.L_335 - .L_334)
.L_334:
        /*001c*/ 	.word	0x00000000
        /*0020*/ 	.short	0x0001
        /*0022*/ 	.short	0x0004
        /*0024*/ 	.byte	0x00, 0xf0, 0x05, 0x00


	//----- nvinfo : EIATTR_KPARAM_INFO
	.align		4
.L_335:
        /*0028*/ 	.byte	0x04, 0x17
        /*002a*/ 	.short	(.L_337 - .L_336)
.L_336:
        /*002c*/ 	.word	0x00000000
        /*0030*/ 	.short	0x0000
        /*0032*/ 	.short	0x0000
        /*0034*/ 	.byte	0x00, 0xf0, 0x11, 0x00


	//----- nvinfo : EIATTR_SPARSE_MMA_MASK
	.align		4
.L_337:
        /*0038*/ 	.byte	0x03, 0x50
        /*003a*/ 	.short	0x0000


	//----- nvinfo : EIATTR_MAXREG_COUNT
	.align		4
        /*003c*/ 	.byte	0x03, 0x1b
        /*003e*/ 	.short	0x00ff


	//----- nvinfo : EIATTR_MERCURY_ISA_VERSION
	.align		4
        /*0040*/ 	.byte	0x03, 0x5f
        /*0042*/ 	.short	0x0101


	//----- nvinfo : EIATTR_EXIT_INSTR_OFFSETS
	.align		4
        /*0044*/ 	.byte	0x04, 0x1c
        /*0046*/ 	.short	(.L_339 - .L_338)


	//   ....[0]....
.L_338:
        /*0048*/ 	.word	0x00001560


	//   ....[1]....
        /*004c*/ 	.word	0x00003450


	//   ....[2]....
        /*0050*/ 	.word	0x000034a0


	//----- nvinfo : EIATTR_MAX_THREADS
	.align		4
.L_339:
        /*0054*/ 	.byte	0x04, 0x05
        /*0056*/ 	.short	(.L_341 - .L_340)
.L_340:
        /*0058*/ 	.word	0x00000080
        /*005c*/ 	.word	0x00000001
        /*0060*/ 	.word	0x00000001


	//----- nvinfo : EIATTR_CRS_STACK_SIZE
	.align		4
.L_341:
        /*0064*/ 	.byte	0x04, 0x1e
        /*0066*/ 	.short	(.L_343 - .L_342)
.L_342:
        /*0068*/ 	.word	0x00000000


	//----- nvinfo : EIATTR_CBANK_PARAM_SIZE
	.align		4
.L_343:
        /*006c*/ 	.byte	0x03, 0x19
        /*006e*/ 	.short	0x0018


	//----- nvinfo : EIATTR_PARAM_CBANK
	.align		4
        /*0070*/ 	.byte	0x04, 0x0a
        /*0072*/ 	.short	(.L_345 - .L_344)
	.align		4
.L_344:
        /*0074*/ 	.word	index@(.nv.constant0._ZN2at6native29vectorized_elementwise_kernelILi4EZZZNS0_17atanh_kernel_cudaERNS_18TensorIteratorBaseEENKUlvE0_clEvENKUlvE2_clEvEUlN3c108BFloat16EE_St5arrayIPcLm2EEEEviT0_T1_)
        /*0078*/ 	.short	0x0210
        /*007a*/ 	.short	0x0018


	//----- nvinfo : EIATTR_SW_WAR
	.align		4
.L_345:
        /*007c*/ 	.byte	0x04, 0x36
        /*007e*/ 	.short	(.L_347 - .L_346)
.L_346:
        /*0080*/ 	.word	0x00000008
.L_347:


//--------------------- .nv.info._ZN2at6native29vectorized_elementwise_kernelILi8EZZZNS0_17atanh_kernel_cudaERNS_18TensorIteratorBaseEENKUlvE0_clEvENKUlvE2_clEvEUlN3c108BFloat16EE_St5arrayIPcLm2EEEEviT0_T1_ --------------------------
	.section	.nv.info._ZN2at6native29vectorized_elementwise_kernelILi8EZZZNS0_17atanh_kernel_cudaERNS_18TensorIteratorBaseEENKUlvE0_clEvENKUlvE2_clEvEUlN3c108BFloat16EE_St5arrayIPcLm2EEEEviT0_T1_,"",@"SHT_CUDA_INFO"
	.sectionflags	@""
	.align	4


	//----- nvinfo : EIATTR_CUDA_API_VERSION
	.align		4
        /*0000*/ 	.byte	0x04, 0x37
        /*0002*/ 	.short	(.L_349 - .L_348)
.L_348:
        /*0004*/ 	.word	0x00000082


	//----- nvinfo : EIATTR_KPARAM_INFO
	.align		4
.L_349:
        /*0008*/ 	.byte	0x04, 0x17
        /*000a*/ 	.short	(.L_351 - .L_350)
.L_350:
        /*000c*/ 	.word	0x00000000
        /*0010*/ 	.short	0x0002
        /*0012*/ 	.short	0x0008
        /*0014*/ 	.byte	0x00, 0xf0, 0x41, 0x00


	//----- nvinfo : EIATTR_KPARAM_INFO
	.align		4
.L_351:
        /*0018*/ 	.byte	0x04, 0x17
        /*001a*/ 	.short	(.L_353 - .L_352)
.L_352:
        /*001c*/ 	.word	0x00000000
        /*0020*/ 	.short	0x0001
        /*0022*/ 	.short	0x0004
        /*0024*/ 	.byte	0x00, 0xf0, 0x05, 0x00


	//----- nvinfo : EIATTR_KPARAM_INFO
	.align		4
.L_353:
        /*0028*/ 	.byte	0x04, 0x17
        /*002a*/ 	.short	(.L_355 - .L_354)
.L_354:
        /*002c*/ 	.word	0x00000000
        /*0030*/ 	.short	0x0000
        /*0032*/ 	.short	0x0000
        /*0034*/ 	.byte	0x00, 0xf0, 0x11, 0x00


	//----- nvinfo : EIATTR_SPARSE_MMA_MASK
	.align		4
.L_355:
        /*0038*/ 	.byte	0x03, 0x50
        /*003a*/ 	.short	0x0000


	//----- nvinfo : EIATTR_MAXREG_COUNT
	.align		4
        /*003c*/ 	.byte	0x03, 0x1b
        /*003e*/ 	.short	0x00ff


	//----- nvinfo : EIATTR_MERCURY_ISA_VERSION
	.align		4
        /*0040*/ 	.byte	0x03, 0x5f
        /*0042*/ 	.short	0x0101


	//----- nvinfo : EIATTR_EXIT_INSTR_OFFSETS
	.align		4
        /*0044*/ 	.byte	0x04, 0x1c
        /*0046*/ 	.short	(.L_357 - .L_356)


	//   ....[0]....
.L_356:
        /*0048*/ 	.word	0x00001540


	//   ....[1]....
        /*004c*/ 	.word	0x00003430


	//   ....[2]....
        /*0050*/ 	.word	0x00003480


	//----- nvinfo : EIATTR_MAX_THREADS
	.align		4
.L_357:
        /*0054*/ 	.byte	0x04, 0x05
        /*0056*/ 	.short	(.L_359 - .L_358)
.L_358:
        /*0058*/ 	.word	0x00000080
        /*005c*/ 	.word	0x00000001
        /*0060*/ 	.word	0x00000001


	//----- nvinfo : EIATTR_CRS_STACK_SIZE
	.align		4
.L_359:
        /*0064*/ 	.byte	0x04, 0x1e
        /*0066*/ 	.short	(.L_361 - .L_360)
.L_360:
        /*0068*/ 	.word	0x00000000


	//----- nvinfo : EIATTR_CBANK_PARAM_SIZE
	.align		4
.L_361:
        /*006c*/ 	.byte	0x03, 0x19
        /*006e*/ 	.short	0x0018


	//----- nvinfo : EIATTR_PARAM_CBANK
	.align		4
        /*0070*/ 	.byte	0x04, 0x0a
        /*0072*/ 	.short	(.L_363 - .L_362)
	.align		4
.L_362:
        /*0074*/ 	.word	index@(.nv.constant0._ZN2at6native29vectorized_elementwise_kernelILi8EZZZNS0_17atanh_kernel_cudaERNS_18TensorIteratorBaseEENKUlvE0_clEvENKUlvE2_clEvEUlN3c108BFloat16EE_St5arrayIPcLm2EEEEviT0_T1_)
        /*0078*/ 	.short	0x0210
        /*007a*/ 	.short	0x0018


	//----- nvinfo : EIATTR_SW_WAR
	.align		4
.L_363:
        /*007c*/ 	.byte	0x04, 0x36
        /*007e*/ 	.short	(.L_365 - .L_364)
.L_364:
        /*0080*/ 	.word	0x00000008
.L_365:


//--------------------- .nv.info._ZN2at6native18elementwise_kernelILi128ELi4EZNS0_15gpu_kernel_implIZZZNS0_17atanh_kernel_cudaERNS_18TensorIteratorBaseEENKUlvE0_clEvENKUlvE1_clEvEUlN3c104HalfEE_EEvS4_RKT_EUliE_EEviT1_ --------------------------
	.section	.nv.info._ZN2at6native18elementwise_kernelILi128ELi4EZNS0_15gpu_kernel_implIZZZNS0_17atanh_kernel_cudaERNS_18TensorIteratorBaseEENKUlvE0_clEvENKUlvE1_clEvEUlN3c104HalfEE_EEvS4_RKT_EUliE_EEviT1_,"",@"SHT_CUDA_INFO"
	.sectionflags	@""
	.align	4


	//----- nvinfo : EIATTR_CUDA_API_VERSION
	.align		4
        /*0000*/ 	.byte	0x04, 0x37
        /*0002*/ 	.short	(.L_367 - .L_366)
.L_366:
        /*0004*/ 	.word	0x00000082


	//----- nvinfo : EIATTR_KPARAM_INFO
	.align		4
.L_367:
        /*0008*/ 	.byte	0x04, 0x17
        /*000a*/ 	.short	(.L_369 - .L_368)
.L_368:
        /*000c*/ 	.word	0x00000000
        /*0010*/ 	.short	0x0001
        /*0012*/ 	.short	0x0008
        /*0014*/ 	.byte	0x00, 0xf0, 0x61, 0x08


	//----- nvinfo : EIATTR_KPARAM_INFO
	.align		4
.L_369:
        /*0018*/ 	.byte	0x04, 0x17
        /*001a*/ 	.short	(.L_371 - .L_370)
.L_370:
        /*001c*/ 	.word	0x00000000
        /*0020*/ 	.short	0x0000
        /*0022*/ 	.short	0x0000
        /*0024*/ 	.byte	0x00, 0xf0, 0x11, 0x00


	//----- nvinfo : EIATTR_SPARSE_MMA_MASK
	.align		4
.L_371:
        /*0028*/ 	.byte	0x03, 0x50
        /*002a*/ 	.short	0x0000


	//----- nvinfo : EIATTR_MAXREG_COUNT
	.align		4
        /*002c*/ 	.byte	0x03, 0x1b
        /*002e*/ 	.short	0x0080


	//----- nvinfo : EIATTR_EXTERNS
	.align		4
        /*0030*/ 	.byte	0x04, 0x0f
        /*0032*/ 	.short	(.L_373 - .L_372)


	//   ....[0]....
	.align		4
.L_372:
        /*0034*/ 	.word	index@(__assertfail)


	//----- nvinfo : EIATTR_MERCURY_ISA_VERSION
	.align		4
.L_373:
        /*0038*/ 	.byte	0x03, 0x5f
        /*003a*/ 	.short	0x0101


	//----- nvinfo : EIATTR_SYSCALL_OFFSETS
	.align		4
        /*003c*/ 	.byte	0x04, 0x46
        /*003e*/ 	.short	(.L_375 - .L_374)


	//   ....[0]....
.L_374:
        /*0040*/ 	.word	0x000022d0


	//   ....[1]....
        /*0044*/ 	.word	0x000034e0


	//   ....[2]....
        /*0048*/ 	.word	0x000057f0


	//   ....[3]....
        /*004c*/ 	.word	0x00006a00


	//   ....[4]....
        /*0050*/ 	.word	0x00008d00


	//   ....[5]....
        /*0054*/ 	.word	0x00009f10


	//   ....[6]....
        /*0058*/ 	.word	0x0000c200


	//   ....[7]....
        /*005c*/ 	.word	0x0000d410


	//----- nvinfo : EIATTR_EXIT_INSTR_OFFSETS
	.align		4
.L_375:
        /*0060*/ 	.byte	0x04, 0x1c
        /*0062*/ 	.short	(.L_377 - .L_376)


	//   ....[0]....
.L_376:
        /*0064*/ 	.word	0x00009fe0


	//   ....[1]....
        /*0068*/ 	.word	0x0000c640


	//   ....[2]....
        /*006c*/ 	.word	0x0000c680


	//   ....[3]....
        /*0070*/ 	.word	0x0000c720


	//   ....[4]....
        /*0074*/ 	.word	0x0000c760


	//   ....[5]....
        /*0078*/ 	.word	0x0000c7a0


	//   ....[6]....
        /*007c*/ 	.word	0x0000c830


	//   ....[7]....
        /*0080*/ 	.word	0x0000c850


	//   ....[8]....
        /*0084*/ 	.word	0x0000c8f0


	//   ....[9]....
        /*0088*/ 	.word	0x0000c940


	//   ....[10]....
        /*008c*/ 	.word	0x0000c990


	//   ....[11]....
        /*0090*/ 	.word	0x0000ca60


	//   ....[12]....
        /*0094*/ 	.word	0x0000cac0


	//   ....[13]....
        /*0098*/ 	.word	0x0000cc50


	//   ....[14]....
        /*009c*/ 	.word	0x0000cdb0


	//   ....[15]....
        /*00a0*/ 	.word	0x0000cdf0


	//   ....[16]....
        /*00a4*/ 	.word	0x0000ceb0


	//   ....[17]....
        /*00a8*/ 	.word	0x0000d030


	//   ....[18]....
        /*00ac*/ 	.word	0x0000d1b0


	//   ....[19]....
        /*00b0*/ 	.word	0x0000d310


	//   ....[20]....
        /*00b4*/ 	.word	0x0000d420


	//   ....[21]....
        /*00b8*/ 	.word	0x0000d460


	//   ....[22]....
        /*00bc*/ 	.word	0x0000d4a0


	//----- nvinfo : EIATTR_MAX_THREADS
	.align		4
.L_377:
        /*00c0*/ 	.byte	0x04, 0x05
        /*00c2*/ 	.short	(.L_379 - .L_378)
.L_378:
        /*00c4*/ 	.word	0x00000080
        /*00c8*/ 	.word	0x00000001
        /*00cc*/ 	.word	0x00000001


	//----- nvinfo : EIATTR_CRS_STACK_SIZE
	.align		4
.L_379:
        /*00d0*/ 	.byte	0x04, 0x1e
        /*00d2*/ 	.short	(.L_381 - .L_380)
.L_380:
        /*00d4*/ 	.word	0x00000000


	//----- nvinfo : EIATTR_CBANK_PARAM_SIZE
	.align		4
.L_381:
        /*00d8*/ 	.byte	0x03, 0x19
        /*00da*/ 	.short	0x0220


	//----- nvinfo : EIATTR_PARAM_CBANK
	.align		4
        /*00dc*/ 	.byte	0x04, 0x0a
        /*00de*/ 	.short	(.L_383 - .L_382)
	.align		4
.L_382:
        /*00e0*/ 	.word	index@(.nv.constant0._ZN2at6native18elementwise_kernelILi128ELi4EZNS0_15gpu_kernel_implIZZZNS0_17atanh_kernel_cudaERNS_18TensorIteratorBaseEENKUlvE0_clEvENKUlvE1_clEvEUlN3c104HalfEE_EEvS4_RKT_EUliE_EEviT1_)
        /*00e4*/ 	.short	0x0210
        /*00e6*/ 	.short	0x0220


	//----- nvinfo : EIATTR_SW_WAR
	.align		4
.L_383:
        /*00e8*/ 	.byte	0x04, 0x36
        /*00ea*/ 	.short	(.L_385 - .L_384)
.L_384:
        /*00ec*/ 	.word	0x00000008
.L_385:


//--------------------- .nv.info._ZN2at6native27unrolled_elementwise_kernelIZZZNS0_17atanh_kernel_cudaERNS_18TensorIteratorBaseEENKUlvE0_clEvENKUlvE1_clEvEUlN3c104HalfEE_St5arrayIPcLm2EELi4E23TrivialOffsetCalculatorILi1EjESD_NS0_6memory12LoadWithCastILi1EEENSE_13StoreWithCastILi1EEEEEviT_T0_T2_T3_T4_T5_ --------------------------
	.section	.nv.info._ZN2at6native27unrolled_elementwise_kernelIZZZNS0_17atanh_kernel_cudaERNS_18TensorIteratorBaseEENKUlvE0_clEvENKUlvE1_clEvEUlN3c104HalfEE_St5arrayIPcLm2EELi4E23TrivialOffsetCalculatorILi1EjESD_NS0_6memory12LoadWithCastILi1EEENSE_13StoreWithCastILi1EEEEEviT_T0_T2_T3_T4_T5_,"",@"SHT_CUDA_INFO"
	.sectionflags	@""
	.align	4


	//----- nvinfo : EIATTR_CUDA_API_VERSION
	.align		4
        /*0000*/ 	.byte	0x04, 0x37
        /*0002*/ 	.short	(.L_387 - .L_386)
.L_386:
        /*0004*/ 	.word	0x00000082


	//----- nvinfo : EIATTR_KPARAM_INFO
	.align		4
.L_387:
        /*0008*/ 	.byte	0x04, 0x17
        /*000a*/ 	.short	(.L_389 - .L_388)
.L_388:
        /*000c*/ 	.word	0x00000000
        /*0010*/ 	.short	0x0006
        /*0012*/ 	.short	0x0024
        /*0014*/ 	.byte	0x00, 0xf0, 0x21, 0x00


	//----- nvinfo : EIATTR_KPARAM_INFO
	.align		4
.L_389:
        /*0018*/ 	.byte	0x04, 0x17
        /*001a*/ 	.short	(.L_391 - .L_390)
.L_390:
        /*001c*/ 	.word	0x00000000
        /*0020*/ 	.short	0x0005
        /*0022*/ 	.short	0x001c
        /*0024*/ 	.byte	0x00, 0xf0, 0x21, 0x00


	//----- nvinfo : EIATTR_KPARAM_INFO
	.align		4
.L_391:
        /*0028*/ 	.byte	0x04, 0x17
        /*002a*/ 	.short	(.L_393 - .L_392)
.L_392:
        /*002c*/ 	.word	0x00000000
        /*0030*/ 	.short	0x0004
        /*0032*/ 	.short	0x0019
        /*0034*/ 	.byte	0x00, 0xf0, 0x05, 0x00


	//----- nvinfo : EIATTR_KPARAM_INFO
	.align		4
.L_393:
        /*0038*/ 	.byte	0x04, 0x17
        /*003a*/ 	.short	(.L_395 - .L_394)
.L_394:
        /*003c*/ 	.word	0x00000000
        /*0040*/ 	.short	0x0003
        /*0042*/ 	.short	0x0018
        /*0044*/ 	.byte	0x00, 0xf0, 0x05, 0x00


	//----- nvinfo : EIATTR_KPARAM_INFO
	.align		4
.L_395:
        /*0048*/ 	.byte	0x04, 0x17
        /*004a*/ 	.short	(.L_397 - .L_396)
.L_396:
        /*004c*/ 	.word	0x00000000
        /*0050*/ 	.short	0x0002
        /*0052*/ 	.short	0x0008
        /*0054*/ 	.byte	0x00, 0xf0, 0x41, 0x00


	//----- nvinfo : EIATTR_KPARAM_INFO
	.align		4
.L_397:
        /*0058*/ 	.byte	0x04, 0x17
        /*005a*/ 	.short	(.L_399 - .L_398)
.L_398:
        /*005c*/ 	.word	0x00000000
        /*0060*/ 	.short	0x0001
        /*0062*/ 	.short	0x0004
        /*0064*/ 	.byte	0x00, 0xf0, 0x05, 0x00


	//----- nvinfo : EIATTR_KPARAM_INFO
	.align		4
.L_399:
        /*0068*/ 	.byte	0x04, 0x17
        /*006a*/ 	.short	(.L_401 - .L_400)
.L_400:
        /*006c*/ 	.word	0x00000000
        /*0070*/ 	.short	0x0000
        /*0072*/ 	.short	0x0000
        /*0074*/ 	.byte	0x00, 0xf0, 0x11, 0x00


	//----- nvinfo : EIATTR_SPARSE_MMA_MASK
	.align		4
.L_401:
        /*0078*/ 	.byte	0x03, 0x50
        /*007a*/ 	.short	0x0000


	//----- nvinfo : EIATTR_MAXREG_COUNT
	.align		4
        /*007c*/ 	.byte	0x03, 0x1b
        /*007e*/ 	.short	0x00ff


	//----- nvinfo : EIATTR_EXTERNS
	.align		4
        /*0080*/ 	.byte	0x04, 0x0f
        /*0082*/ 	.short	(.L_403 - .L_402)


	//   ....[0]....
	.align		4
.L_402:
        /*0084*/ 	.word	index@(__assertfail)


	//----- nvinfo : EIATTR_MERCURY_ISA_VERSION
	.align		4
.L_403:
        /*0088*/ 	.byte	0x03, 0x5f
        /*008a*/ 	.short	0x0101


	//----- nvinfo : EIATTR_SYSCALL_OFFSETS
	.align		4
        /*008c*/ 	.byte	0x04, 0x46
        /*008e*/ 	.short	(.L_405 - .L_404)


	//   ....[0]....
.L_404:
        /*0090*/ 	.word	0x000010b0


	//   ....[1]....
        /*0094*/ 	.word	0x000021c0


	//   ....[2]....
        /*0098*/ 	.word	0x000032d0


	//   ....[3]....
        /*009c*/ 	.word	0x000043c0


	//   ....[4]....
        /*00a0*/ 	.word	0x00006100


	//   ....[5]....
        /*00a4*/ 	.word	0x00007120


	//   ....[6]....
        /*00a8*/ 	.word	0x00008100


	//   ....[7]....
        /*00ac*/ 	.word	0x000090e0


	//----- nvinfo : EIATTR_EXIT_INSTR_OFFSETS
	.align		4
.L_405:
        /*00b0*/ 	.byte	0x04, 0x1c
        /*00b2*/ 	.short	(.L_407 - .L_406)


	//   ....[0]....
.L_406:
        /*00b4*/ 	.word	0x000081c0


	//   ....[1]....
        /*00b8*/ 	.word	0x00008310


	//   ....[2]....
        /*00bc*/ 	.word	0x00008350


	//   ....[3]....
        /*00c0*/ 	.word	0x000083f0


	//   ....[4]....
        /*00c4*/ 	.word	0x00008430


	//   ....[5]....
        /*00c8*/ 	.word	0x00008470


	//   ....[6]....
        /*00cc*/ 	.word	0x00008500


	//   ....[7]....
        /*00d0*/ 	.word	0x00008520


	//   ....[8]....
        /*00d4*/ 	.word	0x000085c0


	//   ....[9]....
        /*00d8*/ 	.word	0x00008610


	//   ....[10]....
        /*00dc*/ 	.word	0x00008660


	//   ....[11]....
        /*00e0*/ 	.word	0x00008730


	//   ....[12]....
        /*00e4*/ 	.word	0x00008790


	//   ....[13]....
        /*00e8*/ 	.word	0x00008920


	//   ....[14]....
        /*00ec*/ 	.word	0x00008a80


	//   ....[15]....
        /*00f0*/ 	.word	0x00008ac0


	//   ....[16]....
        /*00f4*/ 	.word	0x00008b80


	//   ....[17]....
        /*00f8*/ 	.word	0x00008d00


	//   ....[18]....
        /*00fc*/ 	.word	0x00008e80


	//   ....[19]....
        /*0100*/ 	.word	0x00008fe0


	//   ....[20]....
        /*0104*/ 	.word	0x000090f0


	//   ....[21]....
        /*0108*/ 	.word	0x00009130


	//   ....[22]....
        /*010c*/ 	.word	0x00009170


	//----- nvinfo : EIATTR_MAX_THREADS
	.align		4
.L_407:
        /*0110*/ 	.byte	0x04, 0x05
        /*0112*/ 	.short	(.L_409 - .L_408)
.L_408:
        /*0114*/ 	.word	0x00000080
        /*0118*/ 	.word	0x00000001
        /*011c*/ 	.word	0x00000001


	//----- nvinfo : EIATTR_CRS_STACK_SIZE
	.align		4
.L_409:
        /*0120*/ 	.byte	0x04, 0x1e
        /*0122*/ 	.short	(.L_411 - .L_410)
.L_410:
        /*0124*/ 	.word	0x00000000


	//----- nvinfo : EIATTR_CBANK_PARAM_SIZE
	.align		4
.L_411:
        /*0128*/ 	.byte	0x03, 0x19
        /*012a*/ 	.short	0x002c


	//----- nvinfo : EIATTR_PARAM_CBANK
	.align		4
        /*012c*/ 	.byte	0x04, 0x0a
        /*012e*/ 	.short	(.L_413 - .L_412)
	.align		4
.L_412:
        /*0130*/ 	.word	index@(.nv.constant0._ZN2at6native27unrolled_elementwise_kernelIZZZNS0_17atanh_kernel_cudaERNS_18TensorIteratorBaseEENKUlvE0_clEvENKUlvE1_clEvEUlN3c104HalfEE_St5arrayIPcLm2EELi4E23TrivialOffsetCalculatorILi1EjESD_NS0_6memory12LoadWithCastILi1EEENSE_13StoreWithCastILi1EEEEEviT_T0_T2_T3_T4_T5_)
        /*0134*/ 	.short	0x0210
        /*0136*/ 	.short	0x002c


	//----- nvinfo : EIATTR_SW_WAR
	.align		4
.L_413:
        /*0138*/ 	.byte	0x04, 0x36
        /*013a*/ 	.short	(.L_415 - .L_414)
.L_414:
        /*013c*/ 	.word	0x00000008
.L_415:


//--------------------- .nv.info._ZN2at6native18elementwise_kernelILi128ELi4EZNS0_22gpu_kernel_impl_nocastIZZZNS0_17atanh_kernel_cudaERNS_18TensorIteratorBaseEENKUlvE0_clEvENKUlvE1_clEvEUlN3c104HalfEE_EEvS4_RKT_EUliE_EEviT1_ --------------------------
	.section	.nv.info._ZN2at6native18elementwise_kernelILi128ELi4EZNS0_22gpu_kernel_impl_nocastIZZZNS0_17atanh_kernel_cudaERNS_18TensorIteratorBaseEENKUlvE0_clEvENKUlvE1_clEvEUlN3c104HalfEE_EEvS4_RKT_EUliE_EEviT1_,"",@"SHT_CUDA_INFO"
	.sectionflags	@""
	.align	4


	//----- nvinfo : EIATTR_CUDA_API_VERSION
	.align		4
        /*0000*/ 	.byte	0x04, 0x37
        /*0002*/ 	.short	(.L_417 - .L_416)
.L_416:
        /*0004*/ 	.word	0x00000082


	//----- nvinfo : EIATTR_KPARAM_INFO
	.align		4
.L_417:
        /*0008*/ 	.byte	0x04, 0x17
        /*000a*/ 	.short	(.L_419 - .L_418)
.L_418:
        /*000c*/ 	.word	0x00000000
        /*0010*/ 	.short	0x0001
        /*0012*/ 	.short	0x0008
        /*0014*/ 	.byte	0x00, 0xf0, 0x61, 0x08


	//----- nvinfo : EIATTR_KPARAM_INFO
	.align		4
.L_419:
        /*0018*/ 	.byte	0x04, 0x17
        /*001a*/ 	.short	(.L_421 - .L_420)
.L_420:
        /*001c*/ 	.word	0x00000000
        /*0020*/ 	.short	0x0000
        /*0022*/ 	.short	0x0000
        /*0024*/ 	.byte	0x00, 0xf0, 0x11, 0x00


	//----- nvinfo : EIATTR_SPARSE_MMA_MASK
	.align		4
.L_421:
        /*0028*/ 	.byte	0x03, 0x50
        /*002a*/ 	.short	0x0000


	//----- nvinfo : EIATTR_MAXREG_COUNT
	.align		4
        /*002c*/ 	.byte	0x03, 0x1b
        /*002e*/ 	.short	0x0080


	//----- nvinfo : EIATTR_MERCURY_ISA_VERSION
	.align		4
        /*0030*/ 	.byte	0x03, 0x5f
        /*0032*/ 	.short	0x0101


	//----- nvinfo : EIATTR_EXIT_INSTR_OFFSETS
	.align		4
        /*0034*/ 	.byte	0x04, 0x1c
        /*0036*/ 	.short	(.L_423 - .L_422)


	//   ....[0]....
.L_422:
        /*0038*/ 	.word	0x00004380


	//   ....[1]....
        /*003c*/ 	.word	0x000059a0


	//----- nvinfo : EIATTR_MAX_THREADS
	.align		4
.L_423:
        /*0040*/ 	.byte	0x04, 0x05
        /*0042*/ 	.short	(.L_425 - .L_424)
.L_424:
        /*0044*/ 	.word	0x00000080
        /*0048*/ 	.word	0x00000001
        /*004c*/ 	.word	0x00000001


	//----- nvinfo : EIATTR_CRS_STACK_SIZE
	.align		4
.L_425:
        /*0050*/ 	.byte	0x04, 0x1e
        /*0052*/ 	.short	(.L_427 - .L_426)
.L_426:
        /*0054*/ 	.word	0x00000000


	//----- nvinfo : EIATTR_CBANK_PARAM_SIZE
	.align		4
.L_427:
        /*0058*/ 	.byte	0x03, 0x19
        /*005a*/ 	.short	0x0220


	//----- nvinfo : EIATTR_PARAM_CBANK
	.align		4
        /*005c*/ 	.byte	0x04, 0x0a
        /*005e*/ 	.short	(.L_429 - .L_428)
	.align		4
.L_428:
        /*0060*/ 	.word	index@(.nv.constant0._ZN2at6native18elementwise_kernelILi128ELi4EZNS0_22gpu_kernel_impl_nocastIZZZNS0_17atanh_kernel_cudaERNS_18TensorIteratorBaseEENKUlvE0_clEvENKUlvE1_clEvEUlN3c104HalfEE_EEvS4_RKT_EUliE_EEviT1_)
        /*0064*/ 	.short	0x0210
        /*0066*/ 	.short	0x0220


	//----- nvinfo : EIATTR_SW_WAR
	.align		4
.L_429:
        /*0068*/ 	.byte	0x04, 0x36
        /*006a*/ 	.short	(.L_431 - .L_430)
.L_430:
        /*006c*/ 	.word	0x00000008
.L_431:


//--------------------- .nv.info._ZN2at6native27unrolled_elementwise_kernelIZZZNS0_17atanh_kernel_cudaERNS_18TensorIteratorBaseEENKUlvE0_clEvENKUlvE1_clEvEUlN3c104HalfEE_St5arrayIPcLm2EELi4E23TrivialOffsetCalculatorILi1EjESD_NS0_6memory15LoadWithoutCastENSE_16StoreWithoutCastEEEviT_T0_T2_T3_T4_T5_ --------------------------
	.section	.nv.info._ZN2at6native27unrolled_elementwise_kernelIZZZNS0_17atanh_kernel_cudaERNS_18TensorIteratorBaseEENKUlvE0_clEvENKUlvE1_clEvEUlN3c104HalfEE_St5arrayIPcLm2EELi4E23TrivialOffsetCalculatorILi1EjESD_NS0_6memory15LoadWithoutCastENSE_16StoreWithoutCastEEEviT_T0_T2_T3_T4_T5_,"",@"SHT_CUDA_INFO"
	.sectionflags	@""
	.align	4


	//----- nvinfo : EIATTR_CUDA_API_VERSION
	.align		4
        /*0000*/ 	.byte	0x04, 0x37
        /*0002*/ 	.short	(.L_433 - .L_432)
.L_432:
        /*0004*/ 	.word	0x00000082


	//----- nvinfo : EIATTR_KPARAM_INFO
	.align		4
.L_433:
        /*0008*/ 	.byte	0x04, 0x17
        /*000a*/ 	.short	(.L_435 - .L_434)
.L_434:
        /*000c*/ 	.word	0x00000000
        /*0010*/ 	.short	0x0006
        /*0012*/ 	.short	0x001b
        /*0014*/ 	.byte	0x00, 0xf0, 0x05, 0x00


	//----- nvinfo : EIATTR_KPARAM_INFO
	.align		4
.L_435:
        /*0018*/ 	.byte	0x04, 0x17
        /*001a*/ 	.short	(.L_437 - .L_436)
.L_436:
        /*001c*/ 	.word	0x00000000
        /*0020*/ 	.short	0x0005
        /*0022*/ 	.short	0x001a
        /*0024*/ 	.byte	0x00, 0xf0, 0x05, 0x00


	//----- nvinfo : EIATTR_KPARAM_INFO
	.align		4
.L_437:
        /*0028*/ 	.byte	0x04, 0x17
        /*002a*/ 	.short	(.L_439 - .L_438)
.L_438:
        /*002c*/ 	.word	0x00000000
        /*0030*/ 	.short	0x0004
        /*0032*/ 	.short	0x0019
        /*0034*/ 	.byte	0x00, 0xf0, 0x05, 0x00


	//----- nvinfo : EIATTR_KPARAM_INFO
	.align		4
.L_439:
        /*0038*/ 	.byte	0x04, 0x17
        /*003a*/ 	.short	(.L_441 - .L_440)
.L_440:
        /*003c*/ 	.word	0x00000000
        /*0040*/ 	.short	0x0003
        /*0042*/ 	.short	0x0018
        /*0044*/ 	.byte	0x00, 0xf0, 0x05, 0x00


	//----- nvinfo : EIATTR_KPARAM_INFO
	.align		4
.L_441:
        /*0048*/ 	.byte	0x04, 0x17
        /*004a*/ 	.short	(.L_443 - .L_442)
.L_442:
        /*004c*/ 	.word	0x00000000
        /*0050*/ 	.short	0x0002
        /*0052*/ 	.short	0x0008
        /*0054*/ 	.byte	0x00, 0xf0, 0x41, 0x00


	//----- nvinfo : EIATTR_KPARAM_INFO
	.align		4
.L_443:
        /*0058*/ 	.byte	0x04, 0x17
        /*005a*/ 	.short	(.L_445 - .L_444)
.L_444:
        /*005c*/ 	.word	0x00000000
        /*0060*/ 	.short	0x0001
        /*0062*/ 	.short	0x0004
        /*0064*/ 	.byte	0x00, 0xf0, 0x05, 0x00


	//----- nvinfo : EIATTR_KPARAM_INFO
	.align		4
.L_445:
        /*0068*/ 	.byte	0x04, 0x17
        /*006a*/ 	.short	(.L_447 - .L_446)
.L_446:
        /*006c*/ 	.word	0x00000000
        /*0070*/ 	.short	0x0000
        /*0072*/ 	.short	0x0000
        /*0074*/ 	.byte	0x00, 0xf0, 0x11, 0x00


	//----- nvinfo : EIATTR_SPARSE_MMA_MASK
	.align		4
.L_447:
        /*0078*/ 	.byte	0x03, 0x50
        /*007a*/ 	.short	0x0000


	//----- nvinfo : EIATTR_MAXREG_COUNT
	.align		4
        /*007c*/ 	.byte	0x03, 0x1b
        /*007e*/ 	.short	0x00ff


	//----- nvinfo : EIATTR_MERCURY_ISA_VERSION
	.align		4
        /*0080*/ 	.byte	0x03, 0x5f
        /*0082*/ 	.short	0x0101


	//----- nvinfo : EIATTR_EXIT_INSTR_OFFSETS
	.align		4
        /*0084*/ 	.byte	0x04, 0x1c
        /*0086*/ 	.short	(.L_449 - .L_448)


	//   ....[0]....
.L_448:
        /*0088*/ 	.word	0x00000fb0


	//   ....[1]....
        /*008c*/ 	.word	0x00001000


	//----- nvinfo : EIATTR_MAX_THREADS
	.align		4
.L_449:
        /*0090*/ 	.byte	0x04, 0x05
        /*0092*/ 	.short	(.L_451 - .L_450)
.L_450:
        /*0094*/ 	.word	0x00000080
        /*0098*/ 	.word	0x00000001
        /*009c*/ 	.word	0x00000001


	//----- nvinfo : EIATTR_CRS_STACK_SIZE
	.align		4
.L_451:
        /*00a0*/ 	.byte	0x04, 0x1e
        /*00a2*/ 	.short	(.L_453 - .L_452)
.L_452:
        /*00a4*/ 	.word	0x00000000


	//----- nvinfo : EIATTR_CBANK_PARAM_SIZE
	.align		4
.L_453:
        /*00a8*/ 	.byte	0x03, 0x19
        /*00aa*/ 	.short	0x001c


	//----- nvinfo : EIATTR_PARAM_CBANK
	.align		4
        /*00ac*/ 	.byte	0x04, 0x0a
        /*00ae*/ 	.short	(.L_455 - .L_454)
	.align		4
.L_454:
        /*00b0*/ 	.word	index@(.nv.constant0._ZN2at6native27unrolled_elementwise_kernelIZZZNS0_17atanh_kernel_cudaERNS_18TensorIteratorBaseEENKUlvE0_clEvENKUlvE1_clEvEUlN3c104HalfEE_St5arrayIPcLm2EELi4E23TrivialOffsetCalculatorILi1EjESD_NS0_6memory15LoadWithoutCastENSE_16StoreWithoutCastEEEviT_T0_T2_T3_T4_T5_)
        /*00b4*/ 	.short	0x0210
        /*00b6*/ 	.short	0x001c


	//----- nvinfo : EIATTR_SW_WAR
	.align		4
.L_455:
        /*00b8*/ 	.byte	0x04, 0x36
        /*00ba*/ 	.short	(.L_457 - .L_456)
.L_456:
        /*00bc*/ 	.word	0x00000008
.L_457:


//--------------------- .nv.info._ZN2at6native29vectorized_elementwise_kernelILi2EZZZNS0_17atanh_kernel_cudaERNS_18TensorIteratorBaseEENKUlvE0_clEvENKUlvE1_clEvEUlN3c104HalfEE_St5arrayIPcLm2EEEEviT0_T1_ --------------------------
	.section	.nv.info._ZN2at6native29vectorized_elementwise_kernelILi2EZZZNS0_17atanh_kernel_cudaERNS_18TensorIteratorBaseEENKUlvE0_clEvENKUlvE1_clEvEUlN3c104HalfEE_St5arrayIPcLm2EEEEviT0_T1_,"",@"SHT_CUDA_INFO"
	.sectionflags	@""
	.align	4


	//----- nvinfo : EIATTR_CUDA_API_VERSION
	.align		4
        /*0000*/ 	.byte	0x04, 0x37
        /*0002*/ 	.short	(.L_459 - .L_458)
.L_458:
        /*0004*/ 	.word	0x00000082


	//----- nvinfo : EIATTR_KPARAM_INFO
	.align		4
.L_459:
        /*0008*/ 	.byte	0x04, 0x17
        /*000a*/ 	.short	(.L_461 - .L_460)
.L_460:
        /*000c*/ 	.word	0x00000000
        /*0010*/ 	.short	0x0002
        /*0012*/ 	.short	0x0008
        /*0014*/ 	.byte	0x00, 0xf0, 0x41, 0x00


	//----- nvinfo : EIATTR_KPARAM_INFO
	.align		4
.L_461:
        /*0018*/ 	.byte	0x04, 0x17
        /*001a*/ 	.short	(.L_463 - .L_462)
.L_462:
        /*001c*/ 	.word	0x00000000
        /*0020*/ 	.short	0x0001
        /*0022*/ 	.short	0x0004
        /*0024*/ 	.byte	0x00, 0xf0, 0x05, 0x00


	//----- nvinfo : EIATTR_KPARAM_INFO
	.align		4
.L_463:
        /*0028*/ 	.byte	0x04, 0x17
        /*002a*/ 	.short	(.L_465 - .L_464)
.L_464:
        /*002c*/ 	.word	0x00000000
        /*0030*/ 	.short	0x0000
        /*0032*/ 	.short	0x0000
        /*0034*/ 	.byte	0x00, 0xf0, 0x11, 0x00


	//----- nvinfo : EIATTR_SPARSE_MMA_MASK
	.align		4
.L_465:
        /*0038*/ 	.byte	0x03, 0x50
        /*003a*/ 	.short	0x0000


	//----- nvinfo : EIATTR_MAXREG_COUNT
	.align		4
        /*003c*/ 	.byte	0x03, 0x1b
        /*003e*/ 	.short	0x00ff


	//----- nvinfo : EIATTR_MERCURY_ISA_VERSION
	.align		4
        /*0040*/ 	.byte	0x03, 0x5f
        /*0042*/ 	.short	0x0101


	//----- nvinfo : EIATTR_EXIT_INSTR_OFFSETS
	.align		4
        /*0044*/ 	.byte	0x04, 0x1c
        /*0046*/ 	.short	(.L_467 - .L_466)


	//   ....[0]....
.L_466:
        /*0048*/ 	.word	0x00001560


	//   ....[1]....
        /*004c*/ 	.word	0x00003450


	//   ....[2]....
        /*0050*/ 	.word	0x000034a0


	//----- nvinfo : EIATTR_MAX_THREADS
	.align		4
.L_467:
        /*0054*/ 	.byte	0x04, 0x05
        /*0056*/ 	.short	(.L_469 - .L_468)
.L_468:
        /*0058*/ 	.word	0x00000080
        /*005c*/ 	.word	0x00000001
        /*0060*/ 	.word	0x00000001


	//----- nvinfo : EIATTR_CRS_STACK_SIZE
	.align		4
.L_469:
        /*0064*/ 	.byte	0x04, 0x1e
        /*0066*/ 	.short	(.L_471 - .L_470)
.L_470:
        /*0068*/ 	.word	0x00000000


	//----- nvinfo : EIATTR_CBANK_PARAM_SIZE
	.align		4
.L_471:
        /*006c*/ 	.byte	0x03, 0x19
        /*006e*/ 	.short	0x0018


	//----- nvinfo : EIATTR_PARAM_CBANK
	.align		4
        /*0070*/ 	.byte	0x04, 0x0a
        /*0072*/ 	.short	(.L_473 - .L_472)
	.align		4
.L_472:
        /*0074*/ 	.word	index@(.nv.constant0._ZN2at6native29vectorized_elementwise_kernelILi2EZZZNS0_17atanh_kernel_cudaERNS_18TensorIteratorBaseEENKUlvE0_clEvENKUlvE1_clEvEUlN3c104HalfEE_St5arrayIPcLm2EEEEviT0_T1_)
        /*0078*/ 	.short	0x0210
        /*007a*/ 	.short	0x0018


	//----- nvinfo : EIATTR_SW_WAR
	.align		4
.L_473:
        /*007c*/ 	.byte	0x04, 0x36
        /*007e*/ 	.short	(.L_475 - .L_474)
.L_474:
        /*0080*/ 	.word	0x00000008
.L_475:


//--------------------- .nv.info._ZN2at6native29vectorized_elementwise_kernelILi4EZZZNS0_17atanh_kernel_cudaERNS_18TensorIteratorBaseEENKUlvE0_clEvENKUlvE1_clEvEUlN3c104HalfEE_St5arrayIPcLm2EEEEviT0_T1_ --------------------------
	.section	.nv.info._ZN2at6native29vectorized_elementwise_kernelILi4EZZZNS0_17atanh_kernel_cudaERNS_18TensorIteratorBaseEENKUlvE0_clEvENKUlvE1_clEvEUlN3c104HalfEE_St5arrayIPcLm2EEEEviT0_T1_,"",@"SHT_CUDA_INFO"
	.sectionflags	@""
	.align	4


	//----- nvinfo : EIATTR_CUDA_API_VERSION
	.align		4
        /*0000*/ 	.byte	0x04, 0x37
        /*0002*/ 	.short	(.L_477 - .L_476)
.L_476:
        /*0004*/ 	.word	0x00000082


	//----- nvinfo : EIATTR_KPARAM_INFO
	.align		4
.L_477:
        /*0008*/ 	.byte	0x04, 0x17
        /*000a*/ 	.short	(.L_479 - .L_478)
.L_478:
        /*000c*/ 	.word	0x00000000
        /*0010*/ 	.short	0x0002
        /*0012*/ 	.short	0x0008
        /*0014*/ 	.byte	0x00, 0xf0, 0x41, 0x00


	//----- nvinfo : EIATTR_KPARAM_INFO
	.align		4
.L_479:
        /*0018*/ 	.byte	0x04, 0x17
        /*001a*/ 	.short	(.L_481 - .L_480)
.L_480:
        /*001c*/ 	.word	0x00000000
        /*0020*/ 	.short	0x0001
        /*0022*/ 	.short	0x0004
        /*0024*/ 	.byte	0x00, 0xf0, 0x05, 0x00


	//----- nvinfo : EIATTR_KPARAM_INFO
	.align		4
.L_481:
        /*0028*/ 	.byte	0x04, 0x17
        /*002a*/ 	.short	(.L_483 - .L_482)
.L_482:
        /*002c*/ 	.word	0x00000000
        /*0030*/ 	.short	0x0000
        /*0032*/ 	.short	0x0000
        /*0034*/ 	.byte	0x00, 0xf0, 0x11, 0x00


	//----- nvinfo : EIATTR_SPARSE_MMA_MASK
	.align		4
.L_483:
        /*0038*/ 	.byte	0x03, 0x50
        /*003a*/ 	.short	0x0000


	//----- nvinfo : EIATTR_MAXREG_COUNT
	.align		4
        /*003c*/ 	.byte	0x03, 0x1b
        /*003e*/ 	.short	0x00ff


	//----- nvinfo : EIATTR_MERCURY_ISA_VERSION
	.align		4
        /*0040*/ 	.byte	0x03, 0x5f
        /*0042*/ 	.short	0x0101


	//----- nvinfo : EIATTR_EXIT_INSTR_OFFSETS
	.align		4
        /*0044*/ 	.byte	0x04, 0x1c
        /*0046*/ 	.short	(.L_485 - .L_484)


	//   ....[0]....
.L_484:
        /*0048*/ 	.word	0x00001520


	//   ....[1]....
        /*004c*/ 	.word	0x00003410


	//   ....[2]....
        /*0050*/ 	.word	0x00003460


	//----- nvinfo : EIATTR_MAX_THREADS
	.align		4
.L_485:
        /*0054*/ 	.byte	0x04, 0x05
        /*0056*/ 	.short	(.L_487 - .L_486)
.L_486:
        /*0058*/ 	.word	0x00000080
        /*005c*/ 	.word	0x00000001
        /*0060*/ 	.word	0x00000001


	//----- nvinfo : EIATTR_CRS_STACK_SIZE
	.align		4
.L_487:
        /*0064*/ 	.byte	0x04, 0x1e
        /*0066*/ 	.short	(.L_489 - .L_488)
.L_488:
        /*0068*/ 	.word	0x00000000


	//----- nvinfo : EIATTR_CBANK_PARAM_SIZE
	.align		4
.L_489:
        /*006c*/ 	.byte	0x03, 0x19
        /*006e*/ 	.short	0x0018


	//----- nvinfo : EIATTR_PARAM_CBANK
	.align		4
        /*0070*/ 	.byte	0x04, 0x0a
        /*0072*/ 	.short	(.L_491 - .L_490)
	.align		4
.L_490:
        /*0074*/ 	.word	index@(.nv.constant0._ZN2at6native29vectorized_elementwise_kernelILi4EZZZNS0_17atanh_kernel_cudaERNS_18TensorIteratorBaseEENKUlvE0_clEvENKUlvE1_clEvEUlN3c104HalfEE_St5arrayIPcLm2EEEEviT0_T1_)
        /*0078*/ 	.short	0x0210
        /*007a*/ 	.short	0x0018


	//----- nvinfo : EIATTR_SW_WAR
	.align		4
.L_491:
        /*007c*/ 	.byte	0x04, 0x36
        /*007e*/ 	.short	(.L_493 - .L_492)
.L_492:
        /*0080*/ 	.word	0x00000008
.L_493:


//--------------------- .nv.info._ZN2at6native29vectorized_elementwise_kernelILi8EZZZNS0_17atanh_kernel_cudaERNS_18TensorIteratorBaseEENKUlvE0_clEvENKUlvE1_clEvEUlN3c104HalfEE_St5arrayIPcLm2EEEEviT0_T1_ --------------------------
	.section	.nv.info._ZN2at6native29vectorized_elementwise_kernelILi8EZZZNS0_17atanh_kernel_cudaERNS_18TensorIteratorBaseEENKUlvE0_clEvENKUlvE1_clEvEUlN3c104HalfEE_St5arrayIPcLm2EEEEviT0_T1_,"",@"SHT_CUDA_INFO"
	.sectionflags	@""
	.align	4


	//----- nvinfo : EIATTR_CUDA_API_VERSION
	.align		4
        /*0000*/ 	.byte	0x04, 0x37
        /*0002*/ 	.short	(.L_495 - .L_494)
.L_494:
        /*0004*/ 	.word	0x00000082


	//----- nvinfo : EIATTR_KPARAM_INFO
	.align		4
.L_495:
        /*0008*/ 	.byte	0x04, 0x17
        /*000a*/ 	.short	(.L_497 - .L_496)
.L_496:
        /*000c*/ 	.word	0x00000000
        /*0010*/ 	.short	0x0002
        /*0012*/ 	.short	0x0008
        /*0014*/ 	.byte	0x00, 0xf0, 0x41, 0x00


	//----- nvinfo : EIATTR_KPARAM_INFO
	.align		4
.L_497:
        /*0018*/ 	.byte	0x04, 0x17
        /*001a*/ 	.short	(.L_499 - .L_498)
.L_498:
        /*001c*/ 	.word	0x00000000
        /*0020*/ 	.short	0x0001
        /*0022*/ 	.short	0x0004
        /*0024*/ 	.byte	0x00, 0xf0, 0x05, 0x00


	//----- nvinfo : EIATTR_KPARAM_INFO
	.align		4
.L_499:
        /*0028*/ 	.byte	0x04, 0x17
        /*002a*/ 	.short	(.L_501 - .L_500)
.L_500:
        /*002c*/ 	.word	0x00000000
        /*0030*/ 	.short	0x0000
        /*0032*/ 	.short	0x0000
        /*0034*/ 	.byte	0x00, 0xf0, 0x11, 0x00


	//----- nvinfo : EIATTR_SPARSE_MMA_MASK
	.align		4
.L_501:
        /*0038*/ 	.byte	0x03, 0x50
        /*003a*/ 	.short	0x0000


	//----- nvinfo : EIATTR_MAXREG_COUNT
	.align		4
        /*003c*/ 	.byte	0x03, 0x1b
        /*003e*/ 	.short	0x00ff


	//----- nvinfo : EIATTR_MERCURY_ISA_VERSION
	.align		4
        /*0040*/ 	.byte	0x03, 0x5f
        /*0042*/ 	.short	0x0101


	//----- nvinfo : EIATTR_EXIT_INSTR_OFFSETS
	.align		4
        /*0044*/ 	.byte	0x04, 0x1c
        /*0046*/ 	.short	(.L_503 - .L_502)


	//   ....[0]....
.L_502:
        /*0048*/ 	.word	0x00001500


	//   ....[1]....
        /*004c*/ 	.word	0x000033f0


	//   ....[2]....
        /*0050*/ 	.word	0x00003440


	//----- nvinfo : EIATTR_MAX_THREADS
	.align		4
.L_503:
        /*0054*/ 	.byte	0x04, 0x05
        /*0056*/ 	.short	(.L_505 - .L_504)
.L_504:
        /*0058*/ 	.word	0x00000080
        /*005c*/ 	.word	0x00000001
        /*0060*/ 	.word	0x00000001


	//----- nvinfo : EIATTR_CRS_STACK_SIZE
	.align		4
.L_505:
        /*0064*/ 	.byte	0x04, 0x1e
        /*0066*/ 	.short	(.L_507 - .L_506)
.L_506:
        /*0068*/ 	.word	0x00000000


	//----- nvinfo : EIATTR_CBANK_PARAM_SIZE
	.align		4
.L_507:
        /*006c*/ 	.byte	0x03, 0x19
        /*006e*/ 	.short	0x0018


	//----- nvinfo : EIATTR_PARAM_CBANK
	.align		4
        /*0070*/ 	.byte	0x04, 0x0a
        /*0072*/ 	.short	(.L_509 - .L_508)
	.align		4
.L_508:
        /*0074*/ 	.word	index@(.nv.constant0._ZN2at6native29vectorized_elementwise_kernelILi8EZZZNS0_17atanh_kernel_cudaERNS_18TensorIteratorBaseEENKUlvE0_clEvENKUlvE1_clEvEUlN3c104HalfEE_St5arrayIPcLm2EEEEviT0_T1_)
        /*0078*/ 	.short	0x0210
        /*007a*/ 	.short	0x0018


	//----- nvinfo : EIATTR_SW_WAR
	.align		4
.L_509:
        /*007c*/ 	.byte	0x04, 0x36
        /*007e*/ 	.short	(.L_511 - .L_510)
.L_510:
        /*0080*/ 	.word	0x00000008
.L_511:


//--------------------- .nv.info._ZN2at6native18elementwise_kernelILi128ELi4EZNS0_15gpu_kernel_implIZZZNS0_17atanh_kernel_cudaERNS_18TensorIteratorBaseEENKUlvE0_clEvENKUlvE0_clEvEUlfE_EEvS4_RKT_EUliE_EEviT1_ --------------------------
	.section	.nv.info._ZN2at6native18elementwise_kernelILi128ELi4EZNS0_15gpu_kernel_implIZZZNS0_17atanh_kernel_cudaERNS_18TensorIteratorBaseEENKUlvE0_clEvENKUlvE0_clEvEUlfE_EEvS4_RKT_EUliE_EEviT1_,"",@"SHT_CUDA_INFO"
	.sectionflags	@""
	.align	4


	//----- nvinfo : EIATTR_CUDA_API_VERSION
	.align		4
        /*0000*/ 	.byte	0x04, 0x37
        /*0002*/ 	.short	(.L_513 - .L_512)
.L_512:
        /*0004*/ 	.word	0x00000082


	//----- nvinfo : EIATTR_KPARAM_INFO
	.align		4
.L_513:
        /*0008*/ 	.byte	0x04, 0x17
        /*000a*/ 	.short	(.L_515 - .L_514)
.L_514:
        /*000c*/ 	.word	0x00000000
        /*0010*/ 	.short	0x0001
        /*0012*/ 	.short	0x0008
        /*0014*/ 	.byte	0x00, 0xf0, 0x61, 0x08


	//----- nvinfo : EIATTR_KPARAM_INFO
	.align		4
.L_515:
        /*0018*/ 	.byte	0x04, 0x17
        /*001a*/ 	.short	(.L_517 - .L_516)
.L_516:
        /*001c*/ 	.word	0x00000000
        /*0020*/ 	.short	0x0000
        /*0022*/ 	.short	0x0000
        /*0024*/ 	.byte	0x00, 0xf0, 0x11, 0x00


	//----- nvinfo : EIATTR_SPARSE_MMA_MASK
	.align		4
.L_517:
        /*0028*/ 	.byte	0x03, 0x50
        /*002a*/ 	.short	0x0000


	//----- nvinfo : EIATTR_MAXREG_COUNT
	.align		4
        /*002c*/ 	.byte	0x03, 0x1b
        /*002e*/ 	.short	0x0080


	//----- nvinfo : EIATTR_EXTERNS
	.align		4
        /*0030*/ 	.byte	0x04, 0x0f
        /*0032*/ 	.short	(.L_519 - .L_518)


	//   ....[0]....
	.align		4
.L_518:
        /*0034*/ 	.word	index@(__assertfail)


	//----- nvinfo : EIATTR_MERCURY_ISA_VERSION
	.align		4
.L_519:
        /*0038*/ 	.byte	0x03, 0x5f
        /*003a*/ 	.short	0x0101


	//----- nvinfo : EIATTR_SYSCALL_OFFSETS
	.align		4
        /*003c*/ 	.byte	0x04, 0x46
        /*003e*/ 	.short	(.L_521 - .L_520)


	//   ....[0]....
.L_520:
        /*0040*/ 	.word	0x00002170


	//   ....[1]....
        /*0044*/ 	.word	0x00003250


	//   ....[2]....
        /*0048*/ 	.word	0x000053e0


	//   ....[3]....
        /*004c*/ 	.word	0x000064c0


	//   ....[4]....
        /*0050*/ 	.word	0x00008640


	//   ....[5]....
        /*0054*/ 	.word	0x00009720


	//   ....[6]....
        /*0058*/ 	.word	0x0000b890


	//   ....[7]....
        /*005c*/ 	.word	0x0000c970


	//----- nvinfo : EIATTR_EXIT_INSTR_OFFSETS
	.align		4
.L_521:
        /*0060*/ 	.byte	0x04, 0x1c
        /*0062*/ 	.short	(.L_523 - .L_522)


	//   ....[0]....
.L_522:
        /*0064*/ 	.word	0x000097d0


	//   ....[1]....
        /*0068*/ 	.word	0x0000bc90


	//   ....[2]....
        /*006c*/ 	.word	0x0000bcd0


	//   ....[3]....
        /*0070*/ 	.word	0x0000bd60


	//   ....[4]....
        /*0074*/ 	.word	0x0000bd90


	//   ....[5]....
        /*0078*/ 	.word	0x0000bdc0


	//   ....[6]....
        /*007c*/ 	.word	0x0000be40


	//   ....[7]....
        /*0080*/ 	.word	0x0000be70


	//   ....[8]....
        /*0084*/ 	.word	0x0000bf00


	//   ....[9]....
        /*0088*/ 	.word	0x0000bf40


	//   ....[10]....
        /*008c*/ 	.word	0x0000bf80


	//   ....[11]....
        /*0090*/ 	.word	0x0000c040


	//   ....[12]....
        /*0094*/ 	.word	0x0000c090


	//   ....[13]....
        /*0098*/ 	.word	0x0000c210


	//   ....[14]....
        /*009c*/ 	.word	0x0000c360


	//   ....[15]....
        /*00a0*/ 	.word	0x0000c390


	//   ....[16]....
        /*00a4*/ 	.word	0x0000c440


	//   ....[17]....
        /*00a8*/ 	.word	0x0000c5b0


	//   ....[18]....
        /*00ac*/ 	.word	0x0000c720


	//   ....[19]....
        /*00b0*/ 	.word	0x0000c870


	//   ....[20]....
        /*00b4*/ 	.word	0x0000c980


	//   ....[21]....
        /*00b8*/ 	.word	0x0000c9b0


	//   ....[22]....
        /*00bc*/ 	.word	0x0000c9e0


	//----- nvinfo : EIATTR_MAX_THREADS
	.align		4
.L_523:
        /*00c0*/ 	.byte	0x04, 0x05
        /*00c2*/ 	.short	(.L_525 - .L_524)
.L_524:
        /*00c4*/ 	.word	0x00000080
        /*00c8*/ 	.word	0x00000001
        /*00cc*/ 	.word	0x00000001


	//----- nvinfo : EIATTR_CRS_STACK_SIZE
	.align		4
.L_525:
        /*00d0*/ 	.byte	0x04, 0x1e
        /*00d2*/ 	.short	(.L_527 - .L_526)
.L_526:
        /*00d4*/ 	.word	0x00000000


	//----- nvinfo : EIATTR_CBANK_PARAM_SIZE
	.align		4
.L_527:
        /*00d8*/ 	.byte	0x03, 0x19
        /*00da*/ 	.short	0x0220


	//----- nvinfo : EIATTR_PARAM_CBANK
	.align		4
        /*00dc*/ 	.byte	0x04, 0x0a
        /*00de*/ 	.short	(.L_529 - .L_528)
	.align		4
.L_528:
        /*00e0*/ 	.word	index@(.nv.constant0._ZN2at6native18elementwise_kernelILi128ELi4EZNS0_15gpu_kernel_implIZZZNS0_17atanh_kernel_cudaERNS_18TensorIteratorBaseEENKUlvE0_clEvENKUlvE0_clEvEUlfE_EEvS4_RKT_EUliE_EEviT1_)
        /*00e4*/ 	.short	0x0210
        /*00e6*/ 	.short	0x0220


	//----- nvinfo : EIATTR_SW_WAR
	.align		4
.L_529:
        /*00e8*/ 	.byte	0x04, 0x36
        /*00ea*/ 	.short	(.L_531 - .L_530)
.L_530:
        /*00ec*/ 	.word	0x00000008
.L_531:


//--------------------- .nv.info._ZN2at6native27unrolled_elementwise_kernelIZZZNS0_17atanh_kernel_cudaERNS_18TensorIteratorBaseEENKUlvE0_clEvENKUlvE0_clEvEUlfE_St5arrayIPcLm2EELi4E23TrivialOffsetCalculatorILi1EjESB_NS0_6memory12LoadWithCastILi1EEENSC_13StoreWithCastILi1EEEEEviT_T0_T2_T3_T4_T5_ --------------------------
	.section	.nv.info._ZN2at6native27unrolled_elementwise_kernelIZZZNS0_17atanh_kernel_cudaERNS_18TensorIteratorBaseEENKUlvE0_clEvENKUlvE0_clEvEUlfE_St5arrayIPcLm2EELi4E23TrivialOffsetCalculatorILi1EjESB_NS0_6memory12LoadWithCastILi1EEENSC_13StoreWithCastILi1EEEEEviT_T0_T2_T3_T4_T5_,"",@"SHT_CUDA_INFO"
	.sectionflags	@""
	.align	4


	//----- nvinfo : EIATTR_CUDA_API_VERSION
	.align		4
        /*0000*/ 	.byte	0x04, 0x37
        /*0002*/ 	.short	(.L_533 - .L_532)
.L_532:
        /*0004*/ 	.word	0x00000082


	//----- nvinfo : EIATTR_KPARAM_INFO
	.align		4
.L_533:
        /*0008*/ 	.byte	0x04, 0x17
        /*000a*/ 	.short	(.L_535 - .L_534)
.L_534:
        /*000c*/ 	.word	0x00000000
        /*0010*/ 	.short	0x0006
        /*0012*/ 	.short	0x0024
        /*0014*/ 	.byte	0x00, 0xf0, 0x21, 0x00


	//----- nvinfo : EIATTR_KPARAM_INFO
	.align		4
.L_535:
        /*0018*/ 	.byte	0x04, 0x17
        /*001a*/ 	.short	(.L_537 - .L_536)
.L_536:
        /*001c*/ 	.word	0x00000000
        /*0020*/ 	.short	0x0005
        /*0022*/ 	.short	0x001c
        /*0024*/ 	.byte	0x00, 0xf0, 0x21, 0x00


	//----- nvinfo : EIATTR_KPARAM_INFO
	.align		4
.L_537:
        /*0028*/ 	.byte	0x04, 0x17
        /*002a*/ 	.short	(.L_539 - .L_538)
.L_538:
        /*002c*/ 	.word	0x00000000
        /*0030*/ 	.short	0x0004
        /*0032*/ 	.short	0x0019
        /*0034*/ 	.byte	0x00, 0xf0, 0x05, 0x00


	//----- nvinfo : EIATTR_KPARAM_INFO
	.align		4
.L_539:
        /*0038*/ 	.byte	0x04, 0x17
        /*003a*/ 	.short	(.L_541 - .L_540)
.L_540:
        /*003c*/ 	.word	0x00000000
        /*0040*/ 	.short	0x0003
        /*0042*/ 	.short	0x0018
        /*0044*/ 	.byte	0x00, 0xf0, 0x05, 0x00


	//----- nvinfo : EIATTR_KPARAM_INFO
	.align		4
.L_541:
        /*0048*/ 	.byte	0x04, 0x17
        /*004a*/ 	.short	(.L_543 - .L_542)
.L_542:
        /*004c*/ 	.word	0x00000000
        /*0050*/ 	.short	0x0002
        /*0052*/ 	.short	0x0008
        /*0054*/ 	.byte	0x00, 0xf0, 0x41, 0x00


	//----- nvinfo : EIATTR_KPARAM_INFO
	.align		4
.L_543:
        /*0058*/ 	.byte	0x04, 0x17
        /*005a*/ 	.short	(.L_545 - .L_544)
.L_544:
        /*005c*/ 	.word	0x00000000
        /*0060*/ 	.short	0x0001
        /*0062*/ 	.short	0x0004
        /*0064*/ 	.byte	0x00, 0xf0, 0x05, 0x00


	//----- nvinfo : EIATTR_KPARAM_INFO
	.align		4
.L_545:
        /*0068*/ 	.byte	0x04, 0x17
        /*006a*/ 	.short	(.L_547 - .L_546)
.L_546:
        /*006c*/ 	.word	0x00000000
        /*0070*/ 	.short	0x0000
        /*0072*/ 	.short	0x0000
        /*0074*/ 	.byte	0x00, 0xf0, 0x11, 0x00


	//----- nvinfo : EIATTR_SPARSE_MMA_MASK
	.align		4
.L_547:
        /*0078*/ 	.byte	0x03, 0x50
        /*007a*/ 	.short	0x0000


	//----- nvinfo : EIATTR_MAXREG_COUNT
	.align		4
        /*007c*/ 	.byte	0x03, 0x1b
        /*007e*/ 	.short	0x00ff


	//----- nvinfo : EIATTR_EXTERNS
	.align		4
        /*0080*/ 	.byte	0x04, 0x0f
        /*0082*/ 	.short	(.L_549 - .L_548)


	//   ....[0]....
	.align		4
.L_548:
        /*0084*/ 	.word	index@(__assertfail)


	//----- nvinfo : EIATTR_MERCURY_ISA_VERSION
	.align		4
.L_549:
        /*0088*/ 	.byte	0x03, 0x5f
        /*008a*/ 	.short	0x0101


	//----- nvinfo : EIATTR_SYSCALL_OFFSETS
	.align		4
        /*008c*/ 	.byte	0x04, 0x46
        /*008e*/ 	.short	(.L_551 - .L_550)


	//   ....[0]....
.L_550:
        /*0090*/ 	.word	0x00000e70


	//   ....[1]....
        /*0094*/ 	.word	0x00001d20


	//   ....[2]....
        /*0098*/ 	.word	0x00002be0


	//   ....[3]....
        /*009c*/ 	.word	0x00003a40


	//   ....[4]....
        /*00a0*/ 	.word	0x000055b0


	//   ....[5]....
        /*00a4*/ 	.word	0x000064b0


	//   ....[6]....
        /*00a8*/ 	.word	0x00007370


	//   ....[7]....
        /*00ac*/ 	.word	0x00008230


	//----- nvinfo : EIATTR_EXIT_INSTR_OFFSETS
	.align		4
.L_551:
        /*00b0*/ 	.byte	0x04, 0x1c
        /*00b2*/ 	.short	(.L_553 - .L_552)


	//   ....[0]....
.L_552:
        /*00b4*/ 	.word	0x00007410


	//   ....[1]....
        /*00b8*/ 	.word	0x00007550


	//   ....[2]....
        /*00bc*/ 	.word	0x00007590


	//   ....[3]....
        /*00c0*/ 	.word	0x00007620


	//   ....[4]....
        /*00c4*/ 	.word	0x00007650


	//   ....[5]....
        /*00c8*/ 	.word	0x00007680


	//   ....[6]....
        /*00cc*/ 	.word	0x00007700


	//   ....[7]....
        /*00d0*/ 	.word	0x00007730


	//   ....[8]....
        /*00d4*/ 	.word	0x000077c0


	//   ....[9]....
        /*00d8*/ 	.word	0x00007800


	//   ....[10]....
        /*00dc*/ 	.word	0x00007840


	//   ....[11]....
        /*00e0*/ 	.word	0x00007900


	//   ....[12]....
        /*00e4*/ 	.word	0x00007950


	//   ....[13]....
        /*00e8*/ 	.word	0x00007ad0


	//   ....[14]....
        /*00ec*/ 	.word	0x00007c20


	//   ....[15]....
        /*00f0*/ 	.word	0x00007c50


	//   ....[16]....
        /*00f4*/ 	.word	0x00007d00


	//   ....[17]....
        /*00f8*/ 	.word	0x00007e70


	//   ....[18]....
        /*00fc*/ 	.word	0x00007fe0


	//   ....[19]....
        /*0100*/ 	.word	0x00008130


	//   ....[20]....
        /*0104*/ 	.word	0x00008240


	//   ....[21]....
        /*0108*/ 	.word	0x00008270


	//   ....[22]....
        /*010c*/ 	.word	0x000082a0


	//----- nvinfo : EIATTR_MAX_THREADS
	.align		4
.L_553:
        /*0110*/ 	.byte	0x04, 0x05
        /*0112*/ 	.short	(.L_555 - .L_554)
.L_554:
        /*0114*/ 	.word	0x00000080
        /*0118*/ 	.word	0x00000001
        /*011c*/ 	.word	0x00000001


	//----- nvinfo : EIATTR_CRS_STACK_SIZE
	.align		4
.L_555:
        /*0120*/ 	.byte	0x04, 0x1e
        /*0122*/ 	.short	(.L_557 - .L_556)
.L_556:
        /*0124*/ 	.word	0x00000000


	//----- nvinfo : EIATTR_CBANK_PARAM_SIZE
	.align		4
.L_557:
        /*0128*/ 	.byte	0x03, 0x19
        /*012a*/ 	.short	0x002c


	//----- nvinfo : EIATTR_PARAM_CBANK
	.align		4
        /*012c*/ 	.byte	0x04, 0x0a
        /*012e*/ 	.short	(.L_559 - .L_558)
	.align		4
.L_558:
        /*0130*/ 	.word	index@(.nv.constant0._ZN2at6native27unrolled_elementwise_kernelIZZZNS0_17atanh_kernel_cudaERNS_18TensorIteratorBaseEENKUlvE0_clEvENKUlvE0_clEvEUlfE_St5arrayIPcLm2EELi4E23TrivialOffsetCalculatorILi1EjESB_NS0_6memory12LoadWithCastILi1EEENSC_13StoreWithCastILi1EEEEEviT_T0_T2_T3_T4_T5_)
        /*0134*/ 	.short	0x0210
        /*0136*/ 	.short	0x002c


	//----- nvinfo : EIATTR_SW_WAR
	.align		4
.L_559:
        /*0138*/ 	.byte	0x04, 0x36
        /*013a*/ 	.short	(.L_561 - .L_560)
.L_560:
        /*013c*/ 	.word	0x00000008
.L_561:


//--------------------- .nv.info._ZN2at6native18elementwise_kernelILi128ELi2EZNS0_22gpu_kernel_impl_nocastIZZZNS0_17atanh_kernel_cudaERNS_18TensorIteratorBaseEENKUlvE0_clEvENKUlvE0_clEvEUlfE_EEvS4_RKT_EUliE_EEviT1_ --------------------------
	.section	.nv.info._ZN2at6native18elementwise_kernelILi128ELi2EZNS0_22gpu_kernel_impl_nocastIZZZNS0_17atanh_kernel_cudaERNS_18TensorIteratorBaseEENKUlvE0_clEvENKUlvE0_clEvEUlfE_EEvS4_RKT_EUliE_EEviT1_,"",@"SHT_CUDA_INFO"
	.sectionflags	@""
	.align	4


	//----- nvinfo : EIATTR_CUDA_API_VERSION
	.align		4
        /*0000*/ 	.byte	0x04, 0x37
        /*0002*/ 	.short	(.L_563 - .L_562)
.L_562:
        /*0004*/ 	.word	0x00000082


	//----- nvinfo : EIATTR_KPARAM_INFO
	.align		4
.L_563:
        /*0008*/ 	.byte	0x04, 0x17
        /*000a*/ 	.short	(.L_565 - .L_564)
.L_564:
        /*000c*/ 	.word	0x00000000
        /*0010*/ 	.short	0x0001
        /*0012*/ 	.short	0x0008
        /*0014*/ 	.byte	0x00, 0xf0, 0x61, 0x08


	//----- nvinfo : EIATTR_KPARAM_INFO
	.align		4
.L_565:
        /*0018*/ 	.byte	0x04, 0x17
        /*001a*/ 	.short	(.L_567 - .L_566)
.L_566:
        /*001c*/ 	.word	0x00000000
        /*0020*/ 	.short	0x0000
        /*0022*/ 	.short	0x0000
        /*0024*/ 	.byte	0x00, 0xf0, 0x11, 0x00


	//----- nvinfo : EIATTR_SPARSE_MMA_MASK
	.align		4
.L_567:
        /*0028*/ 	.byte	0x03, 0x50
        /*002a*/ 	.short	0x0000


	//----- nvinfo : EIATTR_MAXREG_COUNT
	.align		4
        /*002c*/ 	.byte	0x03, 0x1b
        /*002e*/ 	.short	0x0080


	//----- nvinfo : EIATTR_MERCURY_ISA_VERSION
	.align		4
        /*0030*/ 	.byte	0x03, 0x5f
        /*0032*/ 	.short	0x0101


	//----- nvinfo : EIATTR_EXIT_INSTR_OFFSETS
	.align		4
        /*0034*/ 	.byte	0x04, 0x1c
        /*0036*/ 	.short	(.L_569 - .L_568)


	//   ....[0]....
.L_568:
        /*0038*/ 	.word	0x000016e0


	//   ....[1]....
        /*003c*/ 	.word	0x00002cf0


	//----- nvinfo : EIATTR_MAX_THREADS
	.align		4
.L_569:
        /*0040*/ 	.byte	0x04, 0x05
        /*0042*/ 	.short	(.L_571 - .L_570)
.L_570:
        /*0044*/ 	.word	0x00000080
        /*0048*/ 	.word	0x00000001
        /*004c*/ 	.word	0x00000001


	//----- nvinfo : EIATTR_CRS_STACK_SIZE
	.align		4
.L_571:
        /*0050*/ 	.byte	0x04, 0x1e
        /*0052*/ 	.short	(.L_573 - .L_572)
.L_572:
        /*0054*/ 	.word	0x00000000


	//----- nvinfo : EIATTR_CBANK_PARAM_SIZE
	.align		4
.L_573:
        /*0058*/ 	.byte	0x03, 0x19
        /*005a*/ 	.short	0x0220


	//----- nvinfo : EIATTR_PARAM_CBANK
	.align		4
        /*005c*/ 	.byte	0x04, 0x0a
        /*005e*/ 	.short	(.L_575 - .L_574)
	.align		4
.L_574:
        /*0060*/ 	.word	index@(.nv.constant0._ZN2at6native18elementwise_kernelILi128ELi2EZNS0_22gpu_kernel_impl_nocastIZZZNS0_17atanh_kernel_cudaERNS_18TensorIteratorBaseEENKUlvE0_clEvENKUlvE0_clEvEUlfE_EEvS4_RKT_EUliE_EEviT1_)
        /*0064*/ 	.short	0x0210
        /*0066*/ 	.short	0x0220


	//----- nvinfo : EIATTR_SW_WAR
	.align		4
.L_575:
        /*0068*/ 	.byte	0x04, 0x36
        /*006a*/ 	.short	(.L_577 - .L_576)
.L_576:
        /*006c*/ 	.word	0x00000008
.L_577:


//--------------------- .nv.info._ZN2at6native27unrolled_elementwise_kernelIZZZNS0_17atanh_kernel_cudaERNS_18TensorIteratorBaseEENKUlvE0_clEvENKUlvE0_clEvEUlfE_St5arrayIPcLm2EELi4E23TrivialOffsetCalculatorILi1EjESB_NS0_6memory15LoadWithoutCastENSC_16StoreWithoutCastEEEviT_T0_T2_T3_T4_T5_ --------------------------
	.section	.nv.info._ZN2at6native27unrolled_elementwise_kernelIZZZNS0_17atanh_kernel_cudaERNS_18TensorIteratorBaseEENKUlvE0_clEvENKUlvE0_clEvEUlfE_St5arrayIPcLm2EELi4E23TrivialOffsetCalculatorILi1EjESB_NS0_6memory15LoadWithoutCastENSC_16StoreWithoutCastEEEviT_T0_T2_T3_T4_T5_,"",@"SHT_CUDA_INFO"
	.sectionflags	@""
	.align	4


	//----- nvinfo : EIATTR_CUDA_API_VERSION
	.align		4
        /*0000*/ 	.byte	0x04, 0x37
        /*0002*/ 	.short	(.L_579 - .L_578)
.L_578:
        /*0004*/ 	.word	0x00000082


	//----- nvinfo : EIATTR_KPARAM_INFO
	.align		4
.L_579:
        /*0008*/ 	.byte	0x04, 0x17
        /*000a*/ 	.short	(.L_581 - .L_580)
.L_580:
        /*000c*/ 	.word	0x00000000
        /*0010*/ 	.short	0x0006
        /*0012*/ 	.short	0x001b
        /*0014*/ 	.byte	0x00, 0xf0, 0x05, 0x00


	//----- nvinfo : EIATTR_KPARAM_INFO
	.align		4
.L_581:
        /*0018*/ 	.byte	0x04, 0x17
        /*001a*/ 	.short	(.L_583 - .L_582)
.L_582:
        /*001c*/ 	.word	0x00000000
        /*0020*/ 	.short	0x0005
        /*0022*/ 	.short	0x001a
        /*0024*/ 	.byte	0x00, 0xf0, 0x05, 0x00


	//----- nvinfo : EIATTR_KPARAM_INFO
	.align		4
.L_583:
        /*0028*/ 	.byte	0x04, 0x17
        /*002a*/ 	.short	(.L_585 - .L_584)
.L_584:
        /*002c*/ 	.word	0x00000000
        /*0030*/ 	.short	0x0004
        /*0032*/ 	.short	0x0019
        /*0034*/ 	.byte	0x00, 0xf0, 0x05, 0x00


	//----- nvinfo : EIATTR_KPARAM_INFO
	.align		4
.L_585:
        /*0038*/ 	.byte	0x04, 0x17
        /*003a*/ 	.short	(.L_587 - .L_586)
.L_586:
        /*003c*/ 	.word	0x00000000
        /*0040*/ 	.short	0x0003
        /*0042*/ 	.short	0x0018
        /*0044*/ 	.byte	0x00, 0xf0, 0x05, 0x00


	//----- nvinfo : EIATTR_KPARAM_INFO
	.align		4
.L_587:
        /*0048*/ 	.byte	0x04, 0x17
        /*004a*/ 	.short	(.L_589 - .L_588)
.L_588:
        /*004c*/ 	.word	0x00000000
        /*0050*/ 	.short	0x0002
        /*0052*/ 	.short	0x0008
        /*0054*/ 	.byte	0x00, 0xf0, 0x41, 0x00


	//----- nvinfo : EIATTR_KPARAM_INFO
	.align		4
.L_589:
        /*0058*/ 	.byte	0x04, 0x17
        /*005a*/ 	.short	(.L_591 - .L_590)
.L_590:
        /*005c*/ 	.word	0x00000000
        /*0060*/ 	.short	0x0001
        /*0062*/ 	.short	0x0004
        /*0064*/ 	.byte	0x00, 0xf0, 0x05, 0x00


	//----- nvinfo : EIATTR_KPARAM_INFO
	.align		4
.L_591:
        /*0068*/ 	.byte	0x04, 0x17
        /*006a*/ 	.short	(.L_593 - .L_592)
.L_592:
        /*006c*/ 	.word	0x00000000
        /*0070*/ 	.short	0x0000
        /*0072*/ 	.short	0x0000
        /*0074*/ 	.byte	0x00, 0xf0, 0x11, 0x00


	//----- nvinfo : EIATTR_SPARSE_MMA_MASK
	.align		4
.L_593:
        /*0078*/ 	.byte	0x03, 0x50
        /*007a*/ 	.short	0x0000


	//----- nvinfo : EIATTR_MAXREG_COUNT
	.align		4
        /*007c*/ 	.byte	0x03, 0x1b
        /*007e*/ 	.short	0x00ff


	//----- nvinfo : EIATTR_MERCURY_ISA_VERSION
	.align		4
        /*0080*/ 	.byte	0x03, 0x5f
        /*0082*/ 	.short	0x0101


	//----- nvinfo : EIATTR_EXIT_INSTR_OFFSETS
	.align		4
        /*0084*/ 	.byte	0x04, 0x1c
        /*0086*/ 	.short	(.L_595 - .L_594)


	//   ....[0]....
.L_594:
        /*0088*/ 	.word	0x00000f10


	//   ....[1]....
        /*008c*/ 	.word	0x00000f60


	//----- nvinfo : EIATTR_MAX_THREADS
	.align		4
.L_595:
        /*0090*/ 	.byte	0x04, 0x05
        /*0092*/ 	.short	(.L_597 - .L_596)
.L_596:
        /*0094*/ 	.word	0x00000080
        /*0098*/ 	.word	0x00000001
        /*009c*/ 	.word	0x00000001


	//----- nvinfo : EIATTR_CRS_STACK_SIZE
	.align		4
.L_597:
        /*00a0*/ 	.byte	0x04, 0x1e
        /*00a2*/ 	.short	(.L_599 - .L_598)
.L_598:
        /*00a4*/ 	.word	0x00000000


	//----- nvinfo : EIATTR_CBANK_PARAM_SIZE
	.align		4
.L_599:
        /*00a8*/ 	.byte	0x03, 0x19
        /*00aa*/ 	.short	0x001c


	//----- nvinfo : EIATTR_PARAM_CBANK
	.align		4
        /*00ac*/ 	.byte	0x04, 0x0a
        /*00ae*/ 	.short	(.L_601 - .L_600)
	.align		4
.L_600:
        /*00b0*/ 	.word	index@(.nv.constant0._ZN2at6native27unrolled_elementwise_kernelIZZZNS0_17atanh_kernel_cudaERNS_18TensorIteratorBaseEENKUlvE0_clEvENKUlvE0_clEvEUlfE_St5arrayIPcLm2EELi4E23TrivialOffsetCalculatorILi1EjESB_NS0_6memory15LoadWithoutCastENSC_16StoreWithoutCastEEEviT_T0_T2_T3_T4_T5_)
        /*00b4*/ 	.short	0x0210
        /*00b6*/ 	.short	0x001c


	//----- nvinfo : EIATTR_SW_WAR
	.align		4
.L_601:
        /*00b8*/ 	.byte	0x04, 0x36
        /*00ba*/ 	.short	(.L_603 - .L_602)
.L_602:
        /*00bc*/ 	.word	0x00000008
.L_603:


//--------------------- .nv.info._ZN2at6native29vectorized_elementwise_kernelILi2EZZZNS0_17atanh_kernel_cudaERNS_18TensorIteratorBaseEENKUlvE0_clEvENKUlvE0_clEvEUlfE_St5arrayIPcLm2EEEEviT0_T1_ --------------------------
	.section	.nv.info._ZN2at6native29vectorized_elementwise_kernelILi2EZZZNS0_17atanh_kernel_cudaERNS_18TensorIteratorBaseEENKUlvE0_clEvENKUlvE0_clEvEUlfE_St5arrayIPcLm2EEEEviT0_T1_,"",@"SHT_CUDA_INFO"
	.sectionflags	@""
	.align	4


	//----- nvinfo : EIATTR_CUDA_API_VERSION
	.align		4
        /*0000*/ 	.byte	0x04, 0x37
        /*0002*/ 	.short	(.L_605 - .L_604)
.L_604:
        /*0004*/ 	.word	0x00000082


	//----- nvinfo : EIATTR_KPARAM_INFO
	.align		4
.L_605:
        /*0008*/ 	.byte	0x04, 0x17
        /*000a*/ 	.short	(.L_607 - .L_606)
.L_606:
        /*000c*/ 	.word	0x00000000
        /*0010*/ 	.short	0x0002
        /*0012*/ 	.short	0x0008
        /*0014*/ 	.byte	0x00, 0xf0, 0x41, 0x00


	//----- nvinfo : EIATTR_KPARAM_INFO
	.align		4
.L_607:
        /*0018*/ 	.byte	0x04, 0x17
        /*001a*/ 	.short	(.L_609 - .L_608)
.L_608:
        /*001c*/ 	.word	0x00000000
        /*0020*/ 	.short	0x0001
        /*0022*/ 	.short	0x0004
        /*0024*/ 	.byte	0x00, 0xf0, 0x05, 0x00


	//----- nvinfo : EIATTR_KPARAM_INFO
	.align		4
.L_609:
        /*0028*/ 	.byte	0x04, 0x17
        /*002a*/ 	.short	(.L_611 - .L_610)
.L_610:
        /*002c*/ 	.word	0x00000000
        /*0030*/ 	.short	0x0000
        /*0032*/ 	.short	0x0000
        /*0034*/ 	.byte	0x00, 0xf0, 0x11, 0x00


	//----- nvinfo : EIATTR_SPARSE_MMA_MASK
	.align		4
.L_611:
        /*0038*/ 	.byte	0x03, 0x50
        /*003a*/ 	.short	0x0000


	//----- nvinfo : EIATTR_MAXREG_COUNT
	.align		4
        /*003c*/ 	.byte	0x03, 0x1b
        /*003e*/ 	.short	0x00ff


	//----- nvinfo : EIATTR_MERCURY_ISA_VERSION
	.align		4
        /*0040*/ 	.byte	0x03, 0x5f
        /*0042*/ 	.short	0x0101


	//----- nvinfo : EIATTR_EXIT_INSTR_OFFSETS
	.align		4
        /*0044*/ 	.byte	0x04, 0x1c
        /*0046*/ 	.short	(.L_613 - .L_612)


	//   ....[0]....
.L_612:
        /*0048*/ 	.word	0x000014a0


	//   ....[1]....
        /*004c*/ 	.word	0x00003280


	//   ....[2]....
        /*0050*/ 	.word	0x000032d0


	//----- nvinfo : EIATTR_MAX_THREADS
	.align		4
.L_613:
        /*0054*/ 	.byte	0x04, 0x05
        /*0056*/ 	.short	(.L_615 - .L_614)
.L_614:
        /*0058*/ 	.word	0x00000080
        /*005c*/ 	.word	0x00000001
        /*0060*/ 	.word	0x00000001


	//----- nvinfo : EIATTR_CRS_STACK_SIZE
	.align		4
.L_615:
        /*0064*/ 	.byte	0x04, 0x1e
        /*0066*/ 	.short	(.L_617 - .L_616)
.L_616:
        /*0068*/ 	.word	0x00000000


	//----- nvinfo : EIATTR_CBANK_PARAM_SIZE
	.align		4
.L_617:
        /*006c*/ 	.byte	0x03, 0x19
        /*006e*/ 	.short	0x0018


	//----- nvinfo : EIATTR_PARAM_CBANK
	.align		4
        /*0070*/ 	.byte	0x04, 0x0a
        /*0072*/ 	.short	(.L_619 - .L_618)
	.align		4
.L_618:
        /*0074*/ 	.word	index@(.nv.constant0._ZN2at6native29vectorized_elementwise_kernelILi2EZZZNS0_17atanh_kernel_cudaERNS_18TensorIteratorBaseEENKUlvE0_clEvENKUlvE0_clEvEUlfE_St5arrayIPcLm2EEEEviT0_T1_)
        /*0078*/ 	.short	0x0210
        /*007a*/ 	.short	0x0018


	//----- nvinfo : EIATTR_SW_WAR
	.align		4
.L_619:
        /*007c*/ 	.byte	0x04, 0x36
        /*007e*/ 	.short	(.L_621 - .L_620)
.L_620:
        /*0080*/ 	.word	0x00000008
.L_621:


//--------------------- .nv.info._ZN2at6native29vectorized_elementwise_kernelILi4EZZZNS0_17atanh_kernel_cudaERNS_18TensorIteratorBaseEENKUlvE0_clEvENKUlvE0_clEvEUlfE_St5arrayIPcLm2EEEEviT0_T1_ --------------------------
	.section	.nv.info._ZN2at6native29vectorized_elementwise_kernelILi4EZZZNS0_17atanh_kernel_cudaERNS_18TensorIteratorBaseEENKUlvE0_clEvENKUlvE0_clEvEUlfE_St5arrayIPcLm2EEEEviT0_T1_,"",@"SHT_CUDA_INFO"
	.sectionflags	@""
	.align	4


	//----- nvinfo : EIATTR_CUDA_API_VERSION
	.align		4
        /*0000*/ 	.byte	0x04, 0x37
        /*0002*/ 	.short	(.L_623 - .L_622)
.L_622:
        /*0004*/ 	.word	0x00000082


	//----- nvinfo : EIATTR_KPARAM_INFO
	.align		4
.L_623:
        /*0008*/ 	.byte	0x04, 0x17
        /*000a*/ 	.short	(.L_625 - .L_624)
.L_624:
        /*000c*/ 	.word	0x00000000
        /*0010*/ 	.short	0x0002
        /*0012*/ 	.short	0x0008
        /*0014*/ 	.byte	0x00, 0xf0, 0x41, 0x00


	//----- nvinfo : EIATTR_KPARAM_INFO
	.align		4
.L_625:
        /*0018*/ 	.byte	0x04, 0x17
        /*001a*/ 	.short	(.L_627 - .L_626)
.L_626:
        /*001c*/ 	.word	0x00000000
        /*0020*/ 	.short	0x0001
        /*0022*/ 	.short	0x0004
        /*0024*/ 	.byte	0x00, 0xf0, 0x05, 0x00


	//----- nvinfo : EIATTR_KPARAM_INFO
	.align		4
.L_627:
        /*0028*/ 	.byte	0x04, 0x17
        /*002a*/ 	.short	(.L_629 - .L_628)
.L_628:
        /*002c*/ 	.word	0x00000000
        /*0030*/ 	.short	0x0000
        /*0032*/ 	.short	0x0000
        /*0034*/ 	.byte	0x00, 0xf0, 0x11, 0x00


	//----- nvinfo : EIATTR_SPARSE_MMA_MASK
	.align		4
.L_629:
        /*0038*/ 	.byte	0x03, 0x50
        /*003a*/ 	.short	0x0000


	//----- nvinfo : EIATTR_MAXREG_COUNT
	.align		4
        /*003c*/ 	.byte	0x03, 0x1b
        /*003e*/ 	.short	0x00ff


	//----- nvinfo : EIATTR_MERCURY_ISA_VERSION
	.align		4
        /*0040*/ 	.byte	0x03, 0x5f
        /*0042*/ 	.short	0x0101


	//----- nvinfo : EIATTR_EXIT_INSTR_OFFSETS
	.align		4
        /*0044*/ 	.byte	0x04, 0x1c
        /*0046*/ 	.short	(.L_631 - .L_630)


	//   ....[0]....
.L_630:
        /*0048*/ 	.word	0x00001460


	//   ....[1]....
        /*004c*/ 	.word	0x00003230


	//   ....[2]....
        /*0050*/ 	.word	0x00003280


	//----- nvinfo : EIATTR_MAX_THREADS
	.align		4
.L_631:
        /*0054*/ 	.byte	0x04, 0x05
        /*0056*/ 	.short	(.L_633 - .L_632)
.L_632:
        /*0058*/ 	.word	0x00000080
        /*005c*/ 	.word	0x00000001
        /*0060*/ 	.word	0x00000001


	//----- nvinfo : EIATTR_CRS_STACK_SIZE
	.align		4
.L_633:
        /*0064*/ 	.byte	0x04, 0x1e
        /*0066*/ 	.short	(.L_635 - .L_634)
.L_634:
        /*0068*/ 	.word	0x00000000


	//----- nvinfo : EIATTR_CBANK_PARAM_SIZE
	.align		4
.L_635:
        /*006c*/ 	.byte	0x03, 0x19
        /*006e*/ 	.short	0x0018


	//----- nvinfo : EIATTR_PARAM_CBANK
	.align		4
        /*0070*/ 	.byte	0x04, 0x0a
        /*0072*/ 	.short	(.L_637 - .L_636)
	.align		4
.L_636:
        /*0074*/ 	.word	index@(.nv.constant0._ZN2at6native29vectorized_elementwise_kernelILi4EZZZNS0_17atanh_kernel_cudaERNS_18TensorIteratorBaseEENKUlvE0_clEvENKUlvE0_clEvEUlfE_St5arrayIPcLm2EEEEviT0_T1_)
        /*0078*/ 	.short	0x0210
        /*007a*/ 	.short	0x0018


	//----- nvinfo : EIATTR_SW_WAR
	.align		4
.L_637:
        /*007c*/ 	.byte	0x04, 0x36
        /*007e*/ 	.short	(.L_639 - .L_638)
.L_638:
        /*0080*/ 	.word	0x00000008
.L_639:


//--------------------- .nv.info._ZN2at6native29vectorized_elementwise_kernelILi8EZZZNS0_17atanh_kernel_cudaERNS_18TensorIteratorBaseEENKUlvE0_clEvENKUlvE0_clEvEUlfE_St5arrayIPcLm2EEEEviT0_T1_ --------------------------
	.section	.nv.info._ZN2at6native29vectorized_elementwise_kernelILi8EZZZNS0_17atanh_kernel_cudaERNS_18TensorIteratorBaseEENKUlvE0_clEvENKUlvE0_clEvEUlfE_St5arrayIPcLm2EEEEviT0_T1_,"",@"SHT_CUDA_INFO"
	.sectionflags	@""
	.align	4


	//----- nvinfo : EIATTR_CUDA_API_VERSION
	.align		4
        /*0000*/ 	.byte	0x04, 0x37
        /*0002*/ 	.short	(.L_641 - .L_640)
.L_640:
        /*0004*/ 	.word	0x00000082


	//----- nvinfo : EIATTR_KPARAM_INFO
	.align		4
.L_641:
        /*0008*/ 	.byte	0x04, 0x17
        /*000a*/ 	.short	(.L_643 - .L_642)
.L_642:
        /*000c*/ 	.word	0x00000000
        /*0010*/ 	.short	0x0002
        /*0012*/ 	.short	0x0008
        /*0014*/ 	.byte	0x00, 0xf0, 0x41, 0x00


	//----- nvinfo : EIATTR_KPARAM_INFO
	.align		4
.L_643:
        /*0018*/ 	.byte	0x04, 0x17
        /*001a*/ 	.short	(.L_645 - .L_644)
.L_644:
        /*001c*/ 	.word	0x00000000
        /*0020*/ 	.short	0x0001
        /*0022*/ 	.short	0x0004
        /*0024*/ 	.byte	0x00, 0xf0, 0x05, 0x00


	//----- nvinfo : EIATTR_KPARAM_INFO
	.align		4
.L_645:
        /*0028*/ 	.byte	0x04, 0x17
        /*002a*/ 	.short	(.L_647 - .L_646)
.L_646:
        /*002c*/ 	.word	0x00000000
        /*0030*/ 	.short	0x0000
        /*0032*/ 	.short	0x0000
        /*0034*/ 	.byte	0x00, 0xf0, 0x11, 0x00


	//----- nvinfo : EIATTR_SPARSE_MMA_MASK
	.align		4
.L_647:
        /*0038*/ 	.byte	0x03, 0x50
        /*003a*/ 	.short	0x0000


	//----- nvinfo : EIATTR_MAXREG_COUNT
	.align		4
        /*003c*/ 	.byte	0x03, 0x1b
        /*003e*/ 	.short	0x00ff


	//----- nvinfo : EIATTR_MERCURY_ISA_VERSION
	.align		4
        /*0040*/ 	.byte	0x03, 0x5f
        /*0042*/ 	.short	0x0101


	//----- nvinfo : EIATTR_EXIT_INSTR_OFFSETS
	.align		4
        /*0044*/ 	.byte	0x04, 0x1c
        /*0046*/ 	.short	(.L_649 - .L_648)


	//   ....[0]....
.L_648:
        /*0048*/ 	.word	0x00001460


	//   ....[1]....
        /*004c*/ 	.word	0x00003230


	//   ....[2]....
        /*0050*/ 	.word	0x00003280


	//----- nvinfo : EIATTR_MAX_THREADS
	.align		4
.L_649:
        /*0054*/ 	.byte	0x04, 0x05
        /*0056*/ 	.short	(.L_651 - .L_650)
.L_650:
        /*0058*/ 	.word	0x00000080
        /*005c*/ 	.word	0x00000001
        /*0060*/ 	.word	0x00000001


	//----- nvinfo : EIATTR_CRS_STACK_SIZE
	.align		4
.L_651:
        /*0064*/ 	.byte	0x04, 0x1e
        /*0066*/ 	.short	(.L_653 - .L_652)
.L_652:
        /*0068*/ 	.word	0x00000000


	//----- nvinfo : EIATTR_CBANK_PARAM_SIZE
	.align		4
.L_653:
        /*006c*/ 	.byte	0x03, 0x19
        /*006e*/ 	.short	0x0018


	//----- nvinfo : EIATTR_PARAM_CBANK
	.align		4
        /*0070*/ 	.byte	0x04, 0x0a
        /*0072*/ 	.short	(.L_655 - .L_654)
	.align		4
.L_654:
        /*0074*/ 	.word	index@(.nv.constant0._ZN2at6native29vectorized_elementwise_kernelILi8EZZZNS0_17atanh_kernel_cudaERNS_18TensorIteratorBaseEENKUlvE0_clEvENKUlvE0_clEvEUlfE_St5arrayIPcLm2EEEEviT0_T1_)
        /*0078*/ 	.short	0x0210
        /*007a*/ 	.short	0x0018


	//----- nvinfo : EIATTR_SW_WAR
	.align		4
.L_655:
        /*007c*/ 	.byte	0x04, 0x36
        /*007e*/ 	.short	(.L_657 - .L_656)
.L_656:
        /*0080*/ 	.word	0x00000008
.L_657:


//--------------------- .nv.info._ZN2at6native18elementwise_kernelILi128ELi4EZNS0_15gpu_kernel_implIZZZNS0_17atanh_kernel_cudaERNS_18TensorIteratorBaseEENKUlvE0_clEvENKUlvE_clEvEUldE_EEvS4_RKT_EUliE_EEviT1_ --------------------------
	.section	.nv.info._ZN2at6native18elementwise_kernelILi128ELi4EZNS0_15gpu_kernel_implIZZZNS0_17atanh_kernel_cudaERNS_18TensorIteratorBaseEENKUlvE0_clEvENKUlvE_clEvEUldE_EEvS4_RKT_EUliE_EEviT1_,"",@"SHT_CUDA_INFO"
	.sectionflags	@""
	.align	4


	//----- nvinfo : EIATTR_CUDA_API_VERSION
	.align		4
        /*0000*/ 	.byte	0x04, 0x37
        /*0002*/ 	.short	(.L_659 - .L_658)
.L_658:
        /*0004*/ 	.word	0x00000082


	//----- nvinfo : EIATTR_KPARAM_INFO
	.align		4
.L_659:
        /*0008*/ 	.byte	0x04, 0x17
        /*000a*/ 	.short	(.L_661 - .L_660)
.L_660:
        /*000c*/ 	.word	0x00000000
        /*0010*/ 	.short	0x0001
        /*0012*/ 	.short	0x0008
        /*0014*/ 	.byte	0x00, 0xf0, 0x61, 0x08


	//----- nvinfo : EIATTR_KPARAM_INFO
	.align		4
.L_661:
        /*0018*/ 	.byte	0x04, 0x17
        /*001a*/ 	.short	(.L_663 - .L_662)
.L_662:
        /*001c*/ 	.word	0x00000000
        /*0020*/ 	.short	0x0000
        /*0022*/ 	.short	0x0000
        /*0024*/ 	.byte	0x00, 0xf0, 0x11, 0x00


	//----- nvinfo : EIATTR_SPARSE_MMA_MASK
	.align		4
.L_663:
        /*0028*/ 	.byte	0x03, 0x50
        /*002a*/ 	.short	0x0000


	//----- nvinfo : EIATTR_MAXREG_COUNT
	.align		4
        /*002c*/ 	.byte	0x03, 0x1b
        /*002e*/ 	.short	0x0080


	//----- nvinfo : EIATTR_EXTERNS
	.align		4
        /*0030*/ 	.byte	0x04, 0x0f
        /*0032*/ 	.short	(.L_665 - .L_664)


	//   ....[0]....
	.align		4
.L_664:
        /*0034*/ 	.word	index@(__assertfail)


	//----- nvinfo : EIATTR_MERCURY_ISA_VERSION
	.align		4
.L_665:
        /*0038*/ 	.byte	0x03, 0x5f
        /*003a*/ 	.short	0x0101


	//----- nvinfo : EIATTR_SYSCALL_OFFSETS
	.align		4
        /*003c*/ 	.byte	0x04, 0x46
        /*003e*/ 	.short	(.L_667 - .L_666)


	//   ....[0]....
.L_666:
        /*0040*/ 	.word	0x00002260


	//   ....[1]....
        /*0044*/ 	.word	0x00003de0


	//   ....[2]....
        /*0048*/ 	.word	0x00006070


	//   ....[3]....
        /*004c*/ 	.word	0x00007c20


	//   ....[4]....
        /*0050*/ 	.word	0x00009ea0


	//   ....[5]....
        /*0054*/ 	.word	0x0000ba50


	//   ....[6]....
        /*0058*/ 	.word	0x0000dcc0


	//   ....[7]....
        /*005c*/ 	.word	0x0000f870


	//----- nvinfo : EIATTR_EXIT_INSTR_OFFSETS
	.align		4
.L_667:
        /*0060*/ 	.byte	0x04, 0x1c
        /*0062*/ 	.short	(.L_669 - .L_668)


	//   ....[0]....
.L_668:
        /*0064*/ 	.word	0x0000bb00


	//   ....[1]....
        /*0068*/ 	.word	0x0000e8b0


	//   ....[2]....
        /*006c*/ 	.word	0x0000e8f0


	//   ....[3]....
        /*0070*/ 	.word	0x0000e980


	//   ....[4]....
        /*0074*/ 	.word	0x0000e9b0


	//   ....[5]....
        /*0078*/ 	.word	0x0000e9e0


	//   ....[6]....
        /*007c*/ 	.word	0x0000eab0


	//   ....[7]....
        /*0080*/ 	.word	0x0000eb30


	//   ....[8]....
        /*0084*/ 	.word	0x0000ec10


	//   ....[9]....
        /*0088*/ 	.word	0x0000eca0


	//   ....[10]....
        /*008c*/ 	.word	0x0000ecc0


	//   ....[11]....
        /*0090*/ 	.word	0x0000ed80


	//   ....[12]....
        /*0094*/ 	.word	0x0000edb0


	//   ....[13]....
        /*0098*/ 	.word	0x0000ef80


	//   ....[14]....
        /*009c*/ 	.word	0x0000f120


	//   ....[15]....
        /*00a0*/ 	.word	0x0000f1a0


	//   ....[16]....
        /*00a4*/ 	.word	0x0000f250


	//   ....[17]....
        /*00a8*/ 	.word	0x0000f410


	//   ....[18]....
        /*00ac*/ 	.word	0x0000f5d0


	//   ....[19]....
        /*00b0*/ 	.word	0x0000f770


	//   ....[20]....
        /*00b4*/ 	.word	0x0000f880


	//   ....[21]....
        /*00b8*/ 	.word	0x0000f8b0


	//   ....[22]....
        /*00bc*/ 	.word	0x0000f8e0


	//----- nvinfo : EIATTR_MAX_THREADS
	.align		4
.L_669:
        /*00c0*/ 	.byte	0x04, 0x05
        /*00c2*/ 	.short	(.L_671 - .L_670)
.L_670:
        /*00c4*/ 	.word	0x00000080
        /*00c8*/ 	.word	0x00000001
        /*00cc*/ 	.word	0x00000001


	//----- nvinfo : EIATTR_CRS_STACK_SIZE
	.align		4
.L_671:
        /*00d0*/ 	.byte	0x04, 0x1e
        /*00d2*/ 	.short	(.L_673 - .L_672)
.L_672:
        /*00d4*/ 	.word	0x00000000


	//----- nvinfo : EIATTR_CBANK_PARAM_SIZE
	.align		4
.L_673:
        /*00d8*/ 	.byte	0x03, 0x19
        /*00da*/ 	.short	0x0220


	//----- nvinfo : EIATTR_PARAM_CBANK
	.align		4
        /*00dc*/ 	.byte	0x04, 0x0a
        /*00de*/ 	.short	(.L_675 - .L_674)
	.align		4
.L_674:
        /*00e0*/ 	.word	index@(.nv.constant0._ZN2at6native18elementwise_kernelILi128ELi4EZNS0_15gpu_kernel_implIZZZNS0_17atanh_kernel_cudaERNS_18TensorIteratorBaseEENKUlvE0_clEvENKUlvE_clEvEUldE_EEvS4_RKT_EUliE_EEviT1_)
        /*00e4*/ 	.short	0x0210
        /*00e6*/ 	.short	0x0220


	//----- nvinfo : EIATTR_SW_WAR
	.align		4
.L_675:
        /*00e8*/ 	.byte	0x04, 0x36
        /*00ea*/ 	.short	(.L_677 - .L_676)
.L_676:
        /*00ec*/ 	.word	0x00000008
.L_677:


//--------------------- .nv.info._ZN2at6native27unrolled_elementwise_kernelIZZZNS0_17atanh_kernel_cudaERNS_18TensorIteratorBaseEENKUlvE0_clEvENKUlvE_clEvEUldE_St5arrayIPcLm2EELi4E23TrivialOffsetCalculatorILi1EjESB_NS0_6memory12LoadWithCastILi1EEENSC_13StoreWithCastILi1EEEEEviT_T0_T2_T3_T4_T5_ --------------------------
	.section	.nv.info._ZN2at6native27unrolled_elementwise_kernelIZZZNS0_17atanh_kernel_cudaERNS_18TensorIteratorBaseEENKUlvE0_clEvENKUlvE_clEvEUldE_St5arrayIPcLm2EELi4E23TrivialOffsetCalculatorILi1EjESB_NS0_6memory12LoadWithCastILi1EEENSC_13StoreWithCastILi1EEEEEviT_T0_T2_T3_T4_T5_,"",@"SHT_CUDA_INFO"
	.sectionflags	@""
	.align	4


	//----- nvinfo : EIATTR_CUDA_API_VERSION
	.align		4
        /*0000*/ 	.byte	0x04, 0x37
        /*0002*/ 	.short	(.L_679 - .L_678)
.L_678:
        /*0004*/ 	.word	0x00000082


	//----- nvinfo : EIATTR_KPARAM_INFO
	.align		4
.L_679:
        /*0008*/ 	.byte	0x04, 0x17
        /*000a*/ 	.short	(.L_681 - .L_680)
.L_680:
        /*000c*/ 	.word	0x00000000
        /*0010*/ 	.short	0x0006
        /*0012*/ 	.short	0x0024
        /*0014*/ 	.byte	0x00, 0xf0, 0x21, 0x00


	//----- nvinfo : EIATTR_KPARAM_INFO
	.align		4
.L_681:
        /*0018*/ 	.byte	0x04, 0x17
        /*001a*/ 	.short	(.L_683 - .L_682)
.L_682:
        /*001c*/ 	.word	0x00000000
        /*0020*/ 	.short	0x0005
        /*0022*/ 	.short	0x001c
        /*0024*/ 	.byte	0x00, 0xf0, 0x21, 0x00


	//----- nvinfo : EIATTR_KPARAM_INFO
	.align		4
.L_683:
        /*0028*/ 	.byte	0x04, 0x17
        /*002a*/ 	.short	(.L_685 - .L_684)
.L_684:
        /*002c*/ 	.word	0x00000000
        /*0030*/ 	.short	0x0004
        /*0032*/ 	.short	0x0019
        /*0034*/ 	.byte	0x00, 0xf0, 0x05, 0x00


	//----- nvinfo : EIATTR_KPARAM_INFO
	.align		4
.L_685:
        /*0038*/ 	.byte	0x04, 0x17
        /*003a*/ 	.short	(.L_687 - .L_686)
.L_686:
        /*003c*/ 	.word	0x00000000
        /*0040*/ 	.short	0x0003
        /*0042*/ 	.short	0x0018
        /*0044*/ 	.byte	0x00, 0xf0, 0x05, 0x00


	//----- nvinfo : EIATTR_KPARAM_INFO
	.align		4
.L_687:
        /*0048*/ 	.byte	0x04, 0x17
        /*004a*/ 	.short	(.L_689 - .L_688)
.L_688:
        /*004c*/ 	.word	0x00000000
        /*0050*/ 	.short	0x0002
        /*0052*/ 	.short	0x0008
        /*0054*/ 	.byte	0x00, 0xf0, 0x41, 0x00


	//----- nvinfo : EIATTR_KPARAM_INFO
	.align		4
.L_689:
        /*0058*/ 	.byte	0x04, 0x17
        /*005a*/ 	.short	(.L_691 - .L_690)
.L_690:
        /*005c*/ 	.word	0x00000000
        /*0060*/ 	.short	0x0001
        /*0062*/ 	.short	0x0004
        /*0064*/ 	.byte	0x00, 0xf0, 0x05, 0x00


	//----- nvinfo : EIATTR_KPARAM_INFO
	.align		4
.L_691:
        /*0068*/ 	.byte	0x04, 0x17
        /*006a*/ 	.short	(.L_693 - .L_692)
.L_692:
        /*006c*/ 	.word	0x00000000
        /*0070*/ 	.short	0x0000
        /*0072*/ 	.short	0x0000
        /*0074*/ 	.byte	0x00, 0xf0, 0x11, 0x00


	//----- nvinfo : EIATTR_SPARSE_MMA_MASK
	.align		4
.L_693:
        /*0078*/ 	.byte	0x03, 0x50
        /*007a*/ 	.short	0x0000


	//----- nvinfo : EIATTR_MAXREG_COUNT
	.align		4
        /*007c*/ 	.byte	0x03, 0x1b
        /*007e*/ 	.short	0x00ff


	//----- nvinfo : EIATTR_EXTERNS
	.align		4
        /*0080*/ 	.byte	0x04, 0x0f
        /*0082*/ 	.short	(.L_695 - .L_694)


	//   ....[0]....
	.align		4
.L_694:
        /*0084*/ 	.word	index@(__assertfail)


	//----- nvinfo : EIATTR_MERCURY_ISA_VERSION
	.align		4
.L_695:
        /*0088*/ 	.byte	0x03, 0x5f
        /*008a*/ 	.short	0x0101


	//----- nvinfo : EIATTR_SYSCALL_OFFSETS
	.align		4
        /*008c*/ 	.byte	0x04, 0x46
        /*008e*/ 	.short	(.L_697 - .L_696)


	//   ....[0]....
.L_696:
        /*0090*/ 	.word	0x00000f80


	//   ....[1]....
        /*0094*/ 	.word	0x00001f20


	//   ....[2]....
        /*0098*/ 	.word	0x00002ed0


	//   ....[3]....
        /*009c*/ 	.word	0x00003e50


	//   ....[4]....
        /*00a0*/ 	.word	0x00007c10


	//   ....[5]....
        /*00a4*/ 	.word	0x00008dd0


	//   ....[6]....
        /*00a8*/ 	.word	0x00009f50


	//   ....[7]....
        /*00ac*/ 	.word	0x0000b0f0


	//----- nvinfo : EIATTR_EXIT_INSTR_OFFSETS
	.align		4
.L_697:
        /*00b0*/ 	.byte	0x04, 0x1c
        /*00b2*/ 	.short	(.L_699 - .L_698)


	//   ....[0]....
.L_698:
        /*00b4*/ 	.word	0x00009ff0


	//   ....[1]....
        /*00b8*/ 	.word	0x0000a130


	//   ....[2]....
        /*00bc*/ 	.word	0x0000a170


	//   ....[3]....
        /*00c0*/ 	.word	0x0000a200


	//   ....[4]....
        /*00c4*/ 	.word	0x0000a230


	//   ....[5]....
        /*00c8*/ 	.word	0x0000a260


	//   ....[6]....
        /*00cc*/ 	.word	0x0000a330


	//   ....[7]....
        /*00d0*/ 	.word	0x0000a3b0


	//   ....[8]....
        /*00d4*/ 	.word	0x0000a490


	//   ....[9]....
        /*00d8*/ 	.word	0x0000a520


	//   ....[10]....
        /*00dc*/ 	.word	0x0000a540


	//   ....[11]....
        /*00e0*/ 	.word	0x0000a600


	//   ....[12]....
        /*00e4*/ 	.word	0x0000a630


	//   ....[13]....
        /*00e8*/ 	.word	0x0000a800


	//   ....[14]....
        /*00ec*/ 	.word	0x0000a9a0


	//   ....[15]....
        /*00f0*/ 	.word	0x0000aa20


	//   ....[16]....
        /*00f4*/ 	.word	0x0000aad0


	//   ....[17]....
        /*00f8*/ 	.word	0x0000ac90


	//   ....[18]....
        /*00fc*/ 	.word	0x0000ae50


	//   ....[19]....
        /*0100*/ 	.word	0x0000aff0


	//   ....[20]....
        /*0104*/ 	.word	0x0000b100


	//   ....[21]....
        /*0108*/ 	.word	0x0000b130


	//   ....[22]....
        /*010c*/ 	.word	0x0000b160


	//----- nvinfo : EIATTR_MAX_THREADS
	.align		4
.L_699:
        /*0110*/ 	.byte	0x04, 0x05
        /*0112*/ 	.short	(.L_701 - .L_700)
.L_700:
        /*0114*/ 	.word	0x00000080
        /*0118*/ 	.word	0x00000001
        /*011c*/ 	.word	0x00000001


	//----- nvinfo : EIATTR_CRS_STACK_SIZE
	.align		4
.L_701:
        /*0120*/ 	.byte	0x04, 0x1e
        /*0122*/ 	.short	(.L_703 - .L_702)
.L_702:
        /*0124*/ 	.word	0x00000000


	//----- nvinfo : EIATTR_CBANK_PARAM_SIZE
	.align		4
.L_703:
        /*0128*/ 	.byte	0x03, 0x19
        /*012a*/ 	.short	0x002c


	//----- nvinfo : EIATTR_PARAM_CBANK
	.align		4
        /*012c*/ 	.byte	0x04, 0x0a
        /*012e*/ 	.short	(.L_705 - .L_704)
	.align		4
.L_704:
        /*0130*/ 	.word	index@(.nv.constant0._ZN2at6native27unrolled_elementwise_kernelIZZZNS0_17atanh_kernel_cudaERNS_18TensorIteratorBaseEENKUlvE0_clEvENKUlvE_clEvEUldE_St5arrayIPcLm2EELi4E23TrivialOffsetCalculatorILi1EjESB_NS0_6memory12LoadWithCastILi1EEENSC_13StoreWithCastILi1EEEEEviT_T0_T2_T3_T4_T5_)
        /*0134*/ 	.short	0x0210
        /*0136*/ 	.short	0x002c


	//----- nvinfo : EIATTR_SW_WAR
	.align		4
.L_705:
        /*0138*/ 	.byte	0x04, 0x36
        /*013a*/ 	.short	(.L_707 - .L_706)
.L_706:
        /*013c*/ 	.word	0x00000008
.L_707:


//--------------------- .nv.info._ZN2at6native18elementwise_kernelILi128ELi2EZNS0_22gpu_kernel_impl_nocastIZZZNS0_17atanh_kernel_cudaERNS_18TensorIteratorBaseEENKUlvE0_clEvENKUlvE_clEvEUldE_EEvS4_RKT_EUliE_EEviT1_ --------------------------
	.section	.nv.info._ZN2at6native18elementwise_kernelILi128ELi2EZNS0_22gpu_kernel_impl_nocastIZZZNS0_17atanh_kernel_cudaERNS_18TensorIteratorBaseEENKUlvE0_clEvENKUlvE_clEvEUldE_EEvS4_RKT_EUliE_EEviT1_,"",@"SHT_CUDA_INFO"
	.sectionflags	@""
	.align	4


	//----- nvinfo : EIATTR_CUDA_API_VERSION
	.align		4
        /*0000*/ 	.byte	0x04, 0x37
        /*0002*/ 	.short	(.L_709 - .L_708)
.L_708:
        /*0004*/ 	.word	0x00000082


	//----- nvinfo : EIATTR_KPARAM_INFO
	.align		4
.L_709:
        /*0008*/ 	.byte	0x04, 0x17
        /*000a*/ 	.short	(.L_711 - .L_710)
.L_710:
        /*000c*/ 	.word	0x00000000
        /*0010*/ 	.short	0x0001
        /*0012*/ 	.short	0x0008
        /*0014*/ 	.byte	0x00, 0xf0, 0x61, 0x08


	//----- nvinfo : EIATTR_KPARAM_INFO
	.align		4
.L_711:
        /*0018*/ 	.byte	0x04, 0x17
        /*001a*/ 	.short	(.L_713 - .L_712)
.L_712:
        /*001c*/ 	.word	0x00000000
        /*0020*/ 	.short	0x0000
        /*0022*/ 	.short	0x0000
        /*0024*/ 	.byte	0x00, 0xf0, 0x11, 0x00


	//----- nvinfo : EIATTR_SPARSE_MMA_MASK
	.align		4
.L_713:
        /*0028*/ 	.byte	0x03, 0x50
        /*002a*/ 	.short	0x0000


	//----- nvinfo : EIATTR_MAXREG_COUNT
	.align		4
        /*002c*/ 	.byte	0x03, 0x1b
        /*002e*/ 	.short	0x0080


	//----- nvinfo : EIATTR_MERCURY_ISA_VERSION
	.align		4
        /*0030*/ 	.byte	0x03, 0x5f
        /*0032*/ 	.short	0x0101


	//----- nvinfo : EIATTR_EXIT_INSTR_OFFSETS
	.align		4
        /*0034*/ 	.byte	0x04, 0x1c
        /*0036*/ 	.short	(.L_715 - .L_714)


	//   ....[0]....
.L_714:
        /*0038*/ 	.word	0x00001e70


	//   ....[1]....
        /*003c*/ 	.word	0x00003c10


	//----- nvinfo : EIATTR_MAX_THREADS
	.align		4
.L_715:
        /*0040*/ 	.byte	0x04, 0x05
        /*0042*/ 	.short	(.L_717 - .L_716)
.L_716:
        /*0044*/ 	.word	0x00000080
        /*0048*/ 	.word	0x00000001
        /*004c*/ 	.word	0x00000001


	//----- nvinfo : EIATTR_CRS_STACK_SIZE
	.align		4
.L_717:
        /*0050*/ 	.byte	0x04, 0x1e
        /*0052*/ 	.short	(.L_719 - .L_718)
.L_718:
        /*0054*/ 	.word	0x00000000


	//----- nvinfo : EIATTR_CBANK_PARAM_SIZE
	.align		4
.L_719:
        /*0058*/ 	.byte	0x03, 0x19
        /*005a*/ 	.short	0x0220


	//----- nvinfo : EIATTR_PARAM_CBANK
	.align		4
        /*005c*/ 	.byte	0x04, 0x0a
        /*005e*/ 	.short	(.L_721 - .L_720)
	.align		4
.L_720:
        /*0060*/ 	.word	index@(.nv.constant0._ZN2at6native18elementwise_kernelILi128ELi2EZNS0_22gpu_kernel_impl_nocastIZZZNS0_17atanh_kernel_cudaERNS_18TensorIteratorBaseEENKUlvE0_clEvENKUlvE_clEvEUldE_EEvS4_RKT_EUliE_EEviT1_)
        /*0064*/ 	.short	0x0210
        /*0066*/ 	.short	0x0220


	//----- nvinfo : EIATTR_SW_WAR
	.align		4
.L_721:
        /*0068*/ 	.byte	0x04, 0x36
        /*006a*/ 	.short	(.L_723 - .L_722)
.L_722:
        /*006c*/ 	.word	0x00000008
.L_723:


//--------------------- .nv.info._ZN2at6native27unrolled_elementwise_kernelIZZZNS0_17atanh_kernel_cudaERNS_18TensorIteratorBaseEENKUlvE0_clEvENKUlvE_clEvEUldE_St5arrayIPcLm2EELi4E23TrivialOffsetCalculatorILi1EjESB_NS0_6memory15LoadWithoutCastENSC_16StoreWithoutCastEEEviT_T0_T2_T3_T4_T5_ --------------------------
	.section	.nv.info._ZN2at6native27unrolled_elementwise_kernelIZZZNS0_17atanh_kernel_cudaERNS_18TensorIteratorBaseEENKUlvE0_clEvENKUlvE_clEvEUldE_St5arrayIPcLm2EELi4E23TrivialOffsetCalculatorILi1EjESB_NS0_6memory15LoadWithoutCastENSC_16StoreWithoutCastEEEviT_T0_T2_T3_T4_T5_,"",@"SHT_CUDA_INFO"
	.sectionflags	@""
	.align	4


	//----- nvinfo : EIATTR_CUDA_API_VERSION
	.align		4
        /*0000*/ 	.byte	0x04, 0x37
        /*0002*/ 	.short	(.L_725 - .L_724)
.L_724:
        /*0004*/ 	.word	0x00000082


	//----- nvinfo : EIATTR_KPARAM_INFO
	.align		4
.L_725:
        /*0008*/ 	.byte	0x04, 0x17
        /*000a*/ 	.short	(.L_727 - .L_726)
.L_726:
        /*000c*/ 	.word	0x00000000
        /*0010*/ 	.short	0x0006
        /*0012*/ 	.short	0x001b
        /*0014*/ 	.byte	0x00, 0xf0, 0x05, 0x00


	//----- nvinfo : EIATTR_KPARAM_INFO
	.align		4
.L_727:
        /*0018*/ 	.byte	0x04, 0x17
        /*001a*/ 	.short	(.L_729 - .L_728)
.L_728:
        /*001c*/ 	.word	0x00000000
        /*0020*/ 	.short	0x0005
        /*0022*/ 	.short	0x001a
        /*0024*/ 	.byte	0x00, 0xf0, 0x05, 0x00


	//----- nvinfo : EIATTR_KPARAM_INFO
	.align		4
.L_729:
        /*0028*/ 	.byte	0x04, 0x17
        /*002a*/ 	.short	(.L_731 - .L_730)
.L_730:
        /*002c*/ 	.word	0x00000000
        /*0030*/ 	.short	0x0004
        /*0032*/ 	.short	0x0019
        /*0034*/ 	.byte	0x00, 0xf0, 0x05, 0x00


	//----- nvinfo : EIATTR_KPARAM_INFO
	.align		4
.L_731:
        /*0038*/ 	.byte	0x04, 0x17
        /*003a*/ 	.short	(.L_733 - .L_732)
.L_732:
        /*003c*/ 	.word	0x00000000
        /*0040*/ 	.short	0x0003
        /*0042*/ 	.short	0x0018
        /*0044*/ 	.byte	0x00, 0xf0, 0x05, 0x00


	//----- nvinfo : EIATTR_KPARAM_INFO
	.align		4
.L_733:
        /*0048*/ 	.byte	0x04, 0x17
        /*004a*/ 	.short	(.L_735 - .L_734)
.L_734:
        /*004c*/ 	.word	0x00000000
        /*0050*/ 	.short	0x0002
        /*0052*/ 	.short	0x0008
        /*0054*/ 	.byte	0x00, 0xf0, 0x41, 0x00


	//----- nvinfo : EIATTR_KPARAM_INFO
	.align		4
.L_735:
        /*0058*/ 	.byte	0x04, 0x17
        /*005a*/ 	.short	(.L_737 - .L_736)
.L_736:
        /*005c*/ 	.word	0x00000000
        /*0060*/ 	.short	0x0001
        /*0062*/ 	.short	0x0004
        /*0064*/ 	.byte	0x00, 0xf0, 0x05, 0x00


	//----- nvinfo : EIATTR_KPARAM_INFO
	.align		4
.L_737:
        /*0068*/ 	.byte	0x04, 0x17
        /*006a*/ 	.short	(.L_739 - .L_738)
.L_738:
        /*006c*/ 	.word	0x00000000
        /*0070*/ 	.short	0x0000
        /*0072*/ 	.short	0x0000
        /*0074*/ 	.byte	0x00, 0xf0, 0x11, 0x00


	//----- nvinfo : EIATTR_SPARSE_MMA_MASK
	.align		4
.L_739:
        /*0078*/ 	.byte	0x03, 0x50
        /*007a*/ 	.short	0x0000


	//----- nvinfo : EIATTR_MAXREG_COUNT
	.align		4
        /*007c*/ 	.byte	0x03, 0x1b
        /*007e*/ 	.short	0x00ff


	//----- nvinfo : EIATTR_MERCURY_ISA_VERSION
	.align		4
        /*0080*/ 	.byte	0x03, 0x5f
        /*0082*/ 	.short	0x0101


	//----- nvinfo : EIATTR_EXIT_INSTR_OFFSETS
	.align		4
        /*0084*/ 	.byte	0x04, 0x1c
        /*0086*/ 	.short	(.L_741 - .L_740)


	//   ....[0]....
.L_740:
        /*0088*/ 	.word	0x00002db0


	//   ....[1]....
        /*008c*/ 	.word	0x00002e00


	//----- nvinfo : EIATTR_MAX_THREADS
	.align		4
.L_741:
        /*0090*/ 	.byte	0x04, 0x05
        /*0092*/ 	.short	(.L_743 - .L_742)
.L_742:
        /*0094*/ 	.word	0x00000080
        /*0098*/ 	.word	0x00000001
        /*009c*/ 	.word	0x00000001


	//----- nvinfo : EIATTR_CRS_STACK_SIZE
	.align		4
.L_743:
        /*00a0*/ 	.byte	0x04, 0x1e
        /*00a2*/ 	.short	(.L_745 - .L_744)
.L_744:
        /*00a4*/ 	.word	0x00000000


	//----- nvinfo : EIATTR_CBANK_PARAM_SIZE
	.align		4
.L_745:
        /*00a8*/ 	.byte	0x03, 0x19
        /*00aa*/ 	.short	0x001c


	//----- nvinfo : EIATTR_PARAM_CBANK
	.align		4
        /*00ac*/ 	.byte	0x04, 0x0a
        /*00ae*/ 	.short	(.L_747 - .L_746)
	.align		4
.L_746:
        /*00b0*/ 	.word	index@(.nv.constant0._ZN2at6native27unrolled_elementwise_kernelIZZZNS0_17atanh_kernel_cudaERNS_18TensorIteratorBaseEENKUlvE0_clEvENKUlvE_clEvEUldE_St5arrayIPcLm2EELi4E23TrivialOffsetCalculatorILi1EjESB_NS0_6memory15LoadWithoutCastENSC_16StoreWithoutCastEEEviT_T0_T2_T3_T4_T5_)
        /*00b4*/ 	.short	0x0210
        /*00b6*/ 	.short	0x001c


	//----- nvinfo : EIATTR_SW_WAR
	.align		4
.L_747:
        /*00b8*/ 	.byte	0x04, 0x36
        /*00ba*/ 	.short	(.L_749 - .L_748)
.L_748:
        /*00bc*/ 	.word	0x00000008
.L_749:


//--------------------- .nv.info._ZN2at6native29vectorized_elementwise_kernelILi2EZZZNS0_17atanh_kernel_cudaERNS_18TensorIteratorBaseEENKUlvE0_clEvENKUlvE_clEvEUldE_St5arrayIPcLm2EEEEviT0_T1_ --------------------------
	.section	.nv.info._ZN2at6native29vectorized_elementwise_kernelILi2EZZZNS0_17atanh_kernel_cudaERNS_18TensorIteratorBaseEENKUlvE0_clEvENKUlvE_clEvEUldE_St5arrayIPcLm2EEEEviT0_T1_,"",@"SHT_CUDA_INFO"
	.sectionflags	@""
	.align	4


	//----- nvinfo : EIATTR_CUDA_API_VERSION
	.align		4
        /*0000*/ 	.byte	0x04, 0x37
        /*0002*/ 	.short	(.L_751 - .L_750)
.L_750:
        /*0004*/ 	.word	0x00000082


	//----- nvinfo : EIATTR_KPARAM_INFO
	.align		4
.L_751:
        /*0008*/ 	.byte	0x04, 0x17
        /*000a*/ 	.short	(.L_753 - .L_752)
.L_752:
        /*000c*/ 	.word	0x00000000
        /*0010*/ 	.short	0x0002
        /*0012*/ 	.short	0x0008
        /*0014*/ 	.byte	0x00, 0xf0, 0x41, 0x00


	//----- nvinfo : EIATTR_KPARAM_INFO
	.align		4
.L_753:
        /*0018*/ 	.byte	0x04, 0x17
        /*001a*/ 	.short	(.L_755 - .L_754)
.L_754:
        /*001c*/ 	.word	0x00000000
        /*0020*/ 	.short	0x0001
        /*0022*/ 	.short	0x0004
        /*0024*/ 	.byte	0x00, 0xf0, 0x05, 0x00


	//----- nvinfo : EIATTR_KPARAM_INFO
	.align		4
.L_755:
        /*0028*/ 	.byte	0x04, 0x17
        /*002a*/ 	.short	(.L_757 - .L_756)
.L_756:
        /*002c*/ 	.word	0x00000000
        /*0030*/ 	.short	0x0000
        /*0032*/ 	.short	0x0000
        /*0034*/ 	.byte	0x00, 0xf0, 0x11, 0x00


	//----- nvinfo : EIATTR_SPARSE_MMA_MASK
	.align		4
.L_757:
        /*0038*/ 	.byte	0x03, 0x50
        /*003a*/ 	.short	0x0000


	//----- nvinfo : EIATTR_MAXREG_COUNT
	.align		4
        /*003c*/ 	.byte	0x03, 0x1b
        /*003e*/ 	.short	0x00ff


	//----- nvinfo : EIATTR_MERCURY_ISA_VERSION
	.align		4
        /*0040*/ 	.byte	0x03, 0x5f
        /*0042*/ 	.short	0x0101


	//----- nvinfo : EIATTR_EXIT_INSTR_OFFSETS
	.align		4
        /*0044*/ 	.byte	0x04, 0x1c
        /*0046*/ 	.short	(.L_759 - .L_758)


	//   ....[0]....
.L_758:
        /*0048*/ 	.word	0x00005370


	//   ....[1]....
        /*004c*/ 	.word	0x0000b140


	//   ....[2]....
        /*0050*/ 	.word	0x0000b190


	//----- nvinfo : EIATTR_MAX_THREADS
	.align		4
.L_759:
        /*0054*/ 	.byte	0x04, 0x05
        /*0056*/ 	.short	(.L_761 - .L_760)
.L_760:
        /*0058*/ 	.word	0x00000080
        /*005c*/ 	.word	0x00000001
        /*0060*/ 	.word	0x00000001


	//----- nvinfo : EIATTR_CRS_STACK_SIZE
	.align		4
.L_761:
        /*0064*/ 	.byte	0x04, 0x1e
        /*0066*/ 	.short	(.L_763 - .L_762)
.L_762:
        /*0068*/ 	.word	0x00000000


	//----- nvinfo : EIATTR_CBANK_PARAM_SIZE
	.align		4
.L_763:
        /*006c*/ 	.byte	0x03, 0x19
        /*006e*/ 	.short	0x0018


	//----- nvinfo : EIATTR_PARAM_CBANK
	.align		4
        /*0070*/ 	.byte	0x04, 0x0a
        /*0072*/ 	.short	(.L_765 - .L_764)
	.align		4
.L_764:
        /*0074*/ 	.word	index@(.nv.constant0._ZN2at6native29vectorized_elementwise_kernelILi2EZZZNS0_17atanh_kernel_cudaERNS_18TensorIteratorBaseEENKUlvE0_clEvENKUlvE_clEvEUldE_St5arrayIPcLm2EEEEviT0_T1_)
        /*0078*/ 	.short	0x0210
        /*007a*/ 	.short	0x0018


	//----- nvinfo : EIATTR_SW_WAR
	.align		4
.L_765:
        /*007c*/ 	.byte	0x04, 0x36
        /*007e*/ 	.short	(.L_767 - .L_766)
.L_766:
        /*0080*/ 	.word	0x00000008
.L_767:


//--------------------- .nv.info._ZN2at6native29vectorized_elementwise_kernelILi4EZZZNS0_17atanh_kernel_cudaERNS_18TensorIteratorBaseEENKUlvE0_clEvENKUlvE_clEvEUldE_St5arrayIPcLm2EEEEviT0_T1_ --------------------------
	.section	.nv.info._ZN2at6native29vectorized_elementwise_kernelILi4EZZZNS0_17atanh_kernel_cudaERNS_18TensorIteratorBaseEENKUlvE0_clEvENKUlvE_clEvEUldE_St5arrayIPcLm2EEEEviT0_T1_,"",@"SHT_CUDA_INFO"
	.sectionflags	@""
	.align	4


	//----- nvinfo : EIATTR_CUDA_API_VERSION
	.align		4
        /*0000*/ 	.byte	0x04, 0x37
        /*0002*/ 	.short	(.L_769 - .L_768)
.L_768:
        /*0004*/ 	.word	0x00000082


	//----- nvinfo : EIATTR_KPARAM_INFO
	.align		4
.L_769:
        /*0008*/ 	.byte	0x04, 0x17
        /*000a*/ 	.short	(.L_771 - .L_770)
.L_770:
        /*000c*/ 	.word	0x00000000
        /*0010*/ 	.short	0x0002
        /*0012*/ 	.short	0x0008
        /*0014*/ 	.byte	0x00, 0xf0, 0x41, 0x00


	//----- nvinfo : EIATTR_KPARAM_INFO
	.align		4
.L_771:
        /*0018*/ 	.byte	0x04, 0x17
        /*001a*/ 	.short	(.L_773 - .L_772)
.L_772:
        /*001c*/ 	.word	0x00000000
        /*0020*/ 	.short	0x0001
        /*0022*/ 	.short	0x0004
        /*0024*/ 	.byte	0x00, 0xf0, 0x05, 0x00


	//----- nvinfo : EIATTR_KPARAM_INFO
	.align		4
.L_773:
        /*0028*/ 	.byte	0x04, 0x17
        /*002a*/ 	.short	(.L_775 - .L_774)
.L_774:
        /*002c*/ 	.word	0x00000000
        /*0030*/ 	.short	0x0000
        /*0032*/ 	.short	0x0000
        /*0034*/ 	.byte	0x00, 0xf0, 0x11, 0x00


	//----- nvinfo : EIATTR_SPARSE_MMA_MASK
	.align		4
.L_775:
        /*0038*/ 	.byte	0x03, 0x50
        /*003a*/ 	.short	0x0000


	//----- nvinfo : EIATTR_MAXREG_COUNT
	.align		4
        /*003c*/ 	.byte	0x03, 0x1b
        /*003e*/ 	.short	0x00ff


	//----- nvinfo : EIATTR_MERCURY_ISA_VERSION
	.align		4
        /*0040*/ 	.byte	0x03, 0x5f
        /*0042*/ 	.short	0x0101


	//----- nvinfo : EIATTR_EXIT_INSTR_OFFSETS
	.align		4
        /*0044*/ 	.byte	0x04, 0x1c
        /*0046*/ 	.short	(.L_777 - .L_776)


	//   ....[0]....
.L_776:
        /*0048*/ 	.word	0x00005370


	//   ....[1]....
        /*004c*/ 	.word	0x0000b140


	//   ....[2]....
        /*0050*/ 	.word	0x0000b190


	//----- nvinfo : EIATTR_MAX_THREADS
	.align		4
.L_777:
        /*0054*/ 	.byte	0x04, 0x05
        /*0056*/ 	.short	(.L_779 - .L_778)
.L_778:
        /*0058*/ 	.word	0x00000080
        /*005c*/ 	.word	0x00000001
        /*0060*/ 	.word	0x00000001


	//----- nvinfo : EIATTR_CRS_STACK_SIZE
	.align		4
.L_779:
        /*0064*/ 	.byte	0x04, 0x1e
        /*0066*/ 	.short	(.L_781 - .L_780)
.L_780:
        /*0068*/ 	.word	0x00000000


	//----- nvinfo : EIATTR_CBANK_PARAM_SIZE
	.align		4
.L_781:
        /*006c*/ 	.byte	0x03, 0x19
        /*006e*/ 	.short	0x0018


	//----- nvinfo : EIATTR_PARAM_CBANK
	.align		4
        /*0070*/ 	.byte	0x04, 0x0a
        /*0072*/ 	.short	(.L_783 - .L_782)
	.align		4
.L_782:
        /*0074*/ 	.word	index@(.nv.constant0._ZN2at6native29vectorized_elementwise_kernelILi4EZZZNS0_17atanh_kernel_cudaERNS_18TensorIteratorBaseEENKUlvE0_clEvENKUlvE_clEvEUldE_St5arrayIPcLm2EEEEviT0_T1_)
        /*0078*/ 	.short	0x0210
        /*007a*/ 	.short	0x0018


	//----- nvinfo : EIATTR_SW_WAR
	.align		4
.L_783:
        /*007c*/ 	.byte	0x04, 0x36
        /*007e*/ 	.short	(.L_785 - .L_784)
.L_784:
        /*0080*/ 	.word	0x00000008
.L_785:


//--------------------- .nv.info._ZN2at6native29vectorized_elementwise_kernelILi8EZZZNS0_17atanh_kernel_cudaERNS_18TensorIteratorBaseEENKUlvE0_clEvENKUlvE_clEvEUldE_St5arrayIPcLm2EEEEviT0_T1_ --------------------------
	.section	.nv.info._ZN2at6native29vectorized_elementwise_kernelILi8EZZZNS0_17atanh_kernel_cudaERNS_18TensorIteratorBaseEENKUlvE0_clEvENKUlvE_clEvEUldE_St5arrayIPcLm2EEEEviT0_T1_,"",@"SHT_CUDA_INFO"
	.sectionflags	@""
	.align	4


	//----- nvinfo : EIATTR_CUDA_API_VERSION
	.align		4
        /*0000*/ 	.byte	0x04, 0x37
        /*0002*/ 	.short	(.L_787 - .L_786)
.L_786:
        /*0004*/ 	.word	0x00000082


	//----- nvinfo : EIATTR_KPARAM_INFO
	.align		4
.L_787:
        /*0008*/ 	.byte	0x04, 0x17
        /*000a*/ 	.short	(.L_789 - .L_788)
.L_788:
        /*000c*/ 	.word	0x00000000
        /*0010*/ 	.short	0x0002
        /*0012*/ 	.short	0x0008
        /*0014*/ 	.byte	0x00, 0xf0, 0x41, 0x00


	//----- nvinfo : EIATTR_KPARAM_INFO
	.align		4
.L_789:
        /*0018*/ 	.byte	0x04, 0x17
        /*001a*/ 	.short	(.L_791 - .L_790)
.L_790:
        /*001c*/ 	.word	0x00000000
        /*0020*/ 	.short	0x0001
        /*0022*/ 	.short	0x0004
        /*0024*/ 	.byte	0x00, 0xf0, 0x05, 0x00


	//----- nvinfo : EIATTR_KPARAM_INFO
	.align		4
.L_791:
        /*0028*/ 	.byte	0x04, 0x17
        /*002a*/ 	.short	(.L_793 - .L_792)
.L_792:
        /*002c*/ 	.word	0x00000000
        /*0030*/ 	.short	0x0000
        /*0032*/ 	.short	0x0000
        /*0034*/ 	.byte	0x00, 0xf0, 0x11, 0x00


	//----- nvinfo : EIATTR_SPARSE_MMA_MASK
	.align		4
.L_793:
        /*0038*/ 	.byte	0x03, 0x50
        /*003a*/ 	.short	0x0000


	//----- nvinfo : EIATTR_MAXREG_COUNT
	.align		4
        /*003c*/ 	.byte	0x03, 0x1b
        /*003e*/ 	.short	0x00ff


	//----- nvinfo : EIATTR_MERCURY_ISA_VERSION
	.align		4
        /*0040*/ 	.byte	0x03, 0x5f
        /*0042*/ 	.short	0x0101


	//----- nvinfo : EIATTR_EXIT_INSTR_OFFSETS
	.align		4
        /*0044*/ 	.byte	0x04, 0x1c
        /*0046*/ 	.short	(.L_795 - .L_794)


	//   ....[0]....
.L_794:
        /*0048*/ 	.word	0x00005370


	//   ....[1]....
        /*004c*/ 	.word	0x0000b140


	//   ....[2]....
        /*0050*/ 	.word	0x0000b190


	//----- nvinfo : EIATTR_MAX_THREADS
	.align		4
.L_795:
        /*0054*/ 	.byte	0x04, 0x05
        /*0056*/ 	.short	(.L_797 - .L_796)
.L_796:
        /*0058*/ 	.word	0x00000080
        /*005c*/ 	.word	0x00000001
        /*0060*/ 	.word	0x00000001


	//----- nvinfo : EIATTR_CRS_STACK_SIZE
	.align		4
.L_797:
        /*0064*/ 	.byte	0x04, 0x1e
        /*0066*/ 	.short	(.L_799 - .L_798)
.L_798:
        /*0068*/ 	.word	0x00000000


	//----- nvinfo : EIATTR_CBANK_PARAM_SIZE
	.align		4
.L_799:
        /*006c*/ 	.byte	0x03, 0x19
        /*006e*/ 	.short	0x0018


	//----- nvinfo : EIATTR_PARAM_CBANK
	.align		4
        /*0070*/ 	.byte	0x04, 0x0a
        /*0072*/ 	.short	(.L_801 - .L_800)
	.align		4
.L_800:
        /*0074*/ 	.word	index@(.nv.constant0._ZN2at6native29vectorized_elementwise_kernelILi8EZZZNS0_17atanh_kernel_cudaERNS_18TensorIteratorBaseEENKUlvE0_clEvENKUlvE_clEvEUldE_St5arrayIPcLm2EEEEviT0_T1_)
        /*0078*/ 	.short	0x0210
        /*007a*/ 	.short	0x0018


	//----- nvinfo : EIATTR_SW_WAR
	.align		4
.L_801:
        /*007c*/ 	.byte	0x04, 0x36
        /*007e*/ 	.short	(.L_803 - .L_802)
.L_802:
        /*0080*/ 	.word	0x00000008
.L_803:


//--------------------- .nv.callgraph             --------------------------
	.section	.nv.callgraph,"",@"SHT_CUDA_CALLGRAPH"
	.align	4
	.sectionentsize	8
	.align		4
        /*0000*/ 	.word	0x00000000
	.align		4
        /*0004*/ 	.word	0xffffffff
	.align		4
        /*0008*/ 	.word	index@(_ZN2at6native18elementwise_kernelILi128ELi4EZNS0_15gpu_kernel_implIZZZNS0_17atanh_kernel_cudaERNS_18TensorIteratorBaseEENKUlvE0_clEvENKUlvE2_clEvEUlN3c108BFloat16EE_EEvS4_RKT_EUliE_EEviT1_)
	.align		4
        /*000c*/ 	.word	index@(__assertfail)
	.align		4
        /*0010*/ 	.word	index@(_ZN2at6native27unrolled_elementwise_kernelIZZZNS0_17atanh_kernel_cudaERNS_18TensorIteratorBaseEENKUlvE0_clEvENKUlvE2_clEvEUlN3c108BFloat16EE_St5arrayIPcLm2EELi4E23TrivialOffsetCalculatorILi1EjESD_NS0_6memory12LoadWithCastILi1EEENSE_13StoreWithCastILi1EEEEEviT_T0_T2_T3_T4_T5_)
	.align		4
        /*0014*/ 	.word	index@(__assertfail)
	.align		4
        /*0018*/ 	.word	index@(_ZN2at6native18elementwise_kernelILi128ELi4EZNS0_15gpu_kernel_implIZZZNS0_17atanh_kernel_cudaERNS_18TensorIteratorBaseEENKUlvE0_clEvENKUlvE1_clEvEUlN3c104HalfEE_EEvS4_RKT_EUliE_EEviT1_)
	.align		4
        /*001c*/ 	.word	index@(__assertfail)
	.align		4
        /*0020*/ 	.word	index@(_ZN2at6native27unrolled_elementwise_kernelIZZZNS0_17atanh_kernel_cudaERNS_18TensorIteratorBaseEENKUlvE0_clEvENKUlvE1_clEvEUlN3c104HalfEE_St5arrayIPcLm2EELi4E23TrivialOffsetCalculatorILi1EjESD_NS0_6memory12LoadWithCastILi1EEENSE_13StoreWithCastILi1EEEEEviT_T0_T2_T3_T4_T5_)
	.align		4
        /*0024*/ 	.word	index@(__assertfail)
	.align		4
        /*0028*/ 	.word	index@(_ZN2at6native18elementwise_kernelILi128ELi4EZNS0_15gpu_kernel_implIZZZNS0_17atanh_kernel_cudaERNS_18TensorIteratorBaseEENKUlvE0_clEvENKUlvE0_clEvEUlfE_EEvS4_RKT_EUliE_EEviT1_)
	.align		4
        /*002c*/ 	.word	index@(__assertfail)
	.align		4
        /*0030*/ 	.word	index@(_ZN2at6native27unrolled_elementwise_kernelIZZZNS0_17atanh_kernel_cudaERNS_18TensorIteratorBaseEENKUlvE0_clEvENKUlvE0_clEvEUlfE_St5arrayIPcLm2EELi4E23TrivialOffsetCalculatorILi1EjESB_NS0_6memory12LoadWithCastILi1EEENSC_13StoreWithCastILi1EEEEEviT_T0_T2_T3_T4_T5_)
	.align		4
        /*0034*/ 	.word	index@(__assertfail)
	.align		4
        /*0038*/ 	.word	index@(_ZN2at6native18elementwise_kernelILi128ELi4EZNS0_15gpu_kernel_implIZZZNS0_17atanh_kernel_cudaERNS_18TensorIteratorBaseEENKUlvE0_clEvENKUlvE_clEvEUldE_EEvS4_RKT_EUliE_EEviT1_)
	.align		4
        /*003c*/ 	.word	index@(__assertfail)
	.align		4
        /*0040*/ 	.word	index@(_ZN2at6native27unrolled_elementwise_kernelIZZZNS0_17atanh_kernel_cudaERNS_18TensorIteratorBaseEENKUlvE0_clEvENKUlvE_clEvEUldE_St5arrayIPcLm2EELi4E23TrivialOffsetCalculatorILi1EjESB_NS0_6memory12LoadWithCastILi1EEENSC_13StoreWithCastILi1EEEEEviT_T0_T2_T3_T4_T5_)
	.align		4
        /*0044*/ 	.word	index@(__assertfail)
	.align		4
        /*0048*/ 	.word	0x00000000
	.align		4
        /*004c*/ 	.word	0xfffffffe
	.align		4
        /*0050*/ 	.word	0x00000000
	.align		4
        /*0054*/ 	.word	0xfffffffd
	.align		4
        /*0058*/ 	.word	0x00000000
	.align		4
        /*005c*/ 	.word	0xfffffffc


//--------------------- .nv.constant4             --------------------------
	.section	.nv.constant4,"a",@progbits
	.align	8
	.align		8
.nv.constant4:
        /*0000*/ 	.dword	__assertfail
	.align		8
        /*0008*/ 	.dword	__unnamed_1
	.align		8
        /*0010*/ 	.dword	__unnamed_2
	.align		8
        /*0018*/ 	.dword	__unnamed_3
	.align		8
        /*0020*/ 	.dword	__unnamed_4
	.align		8
        /*0028*/ 	.dword	__unnamed_5
	.align		8
        /*0030*/ 	.dword	__unnamed_6
	.align		8
        /*0038*/ 	.dword	__unnamed_7
	.align		8
        /*0040*/ 	.dword	__unnamed_8
	.align		8
        /*0048*/ 	.dword	_ZN59_INTERNAL_eaf5bf6f_28_UnaryGeometricAtanhKernel_cu_8ced36954cuda3std3__45__cpo5beginE
	.align		8
        /*0050*/ 	.dword	_ZN59_INTERNAL_eaf5bf6f_28_UnaryGeometricAtanhKernel_cu_8ced36954cuda3std3__45__cpo3endE
	.align		8
        /*0058*/ 	.dword	_ZN59_INTERNAL_eaf5bf6f_28_UnaryGeometricAtanhKernel_cu_8ced36954cuda3std3__45__cpo6cbeginE
	.align		8
        /*0060*/ 	.dword	_ZN59_INTERNAL_eaf5bf6f_28_UnaryGeometricAtanhKernel_cu_8ced36954cuda3std3__45__cpo4cendE
	.align		8
        /*0068*/ 	.dword	_ZN59_INTERNAL_eaf5bf6f_28_UnaryGeometricAtanhKernel_cu_8ced36954cuda3std3__45__cpo6rbeginE
	.align		8
        /*0070*/ 	.dword	_ZN59_INTERNAL_eaf5bf6f_28_UnaryGeometricAtanhKernel_cu_8ced36954cuda3std3__45__cpo4rendE
	.align		8
        /*0078*/ 	.dword	_ZN59_INTERNAL_eaf5bf6f_28_UnaryGeometricAtanhKernel_cu_8ced36954cuda3std3__45__cpo7crbeginE
	.align		8
        /*0080*/ 	.dword	_ZN59_INTERNAL_eaf5bf6f_28_UnaryGeometricAtanhKernel_cu_8ced36954cuda3std3__45__cpo5crendE
	.align		8
        /*0088*/ 	.dword	_ZN59_INTERNAL_eaf5bf6f_28_UnaryGeometricAtanhKernel_cu_8ced36954cuda3std3__461_GLOBAL__N__eaf5bf6f_28_UnaryGeometricAtanhKernel_cu_8ced36956ignoreE
	.align		8
        /*0090*/ 	.dword	_ZN59_INTERNAL_eaf5bf6f_28_UnaryGeometricAtanhKernel_cu_8ced36954cuda3std3__419piecewise_constructE
	.align		8
        /*0098*/ 	.dword	_ZN59_INTERNAL_eaf5bf6f_28_UnaryGeometricAtanhKernel_cu_8ced36954cuda3std3__48in_placeE
	.align		8
        /*00a0*/ 	.dword	_ZN59_INTERNAL_eaf5bf6f_28_UnaryGeometricAtanhKernel_cu_8ced36954cuda3std3__420unreachable_sentinelE
	.align		8
        /*00a8*/ 	.dword	_ZN59_INTERNAL_eaf5bf6f_28_UnaryGeometricAtanhKernel_cu_8ced36954cuda3std6ranges3__45__cpo4swapE
	.align		8
        /*00b0*/ 	.dword	_ZN59_INTERNAL_eaf5bf6f_28_UnaryGeometricAtanhKernel_cu_8ced36954cuda3std6ranges3__45__cpo9iter_moveE
	.align		8
        /*00b8*/ 	.dword	_ZN59_INTERNAL_eaf5bf6f_28_UnaryGeometricAtanhKernel_cu_8ced36954cuda3std6ranges3__45__cpo5beginE
	.align		8
        /*00c0*/ 	.dword	_ZN59_INTERNAL_eaf5bf6f_28_UnaryGeometricAtanhKernel_cu_8ced36954cuda3std6ranges3__45__cpo3endE
	.align		8
        /*00c8*/ 	.dword	_ZN59_INTERNAL_eaf5bf6f_28_UnaryGeometricAtanhKernel_cu_8ced36954cuda3std6ranges3__45__cpo6cbeginE
	.align		8
        /*00d0*/ 	.dword	_ZN59_INTERNAL_eaf5bf6f_28_UnaryGeometricAtanhKernel_cu_8ced36954cuda3std6ranges3__45__cpo4cendE
	.align		8
        /*00d8*/ 	.dword	_ZN59_INTERNAL_eaf5bf6f_28_UnaryGeometricAtanhKernel_cu_8ced36954cuda3std6ranges3__45__cpo7advanceE
	.align		8
        /*00e0*/ 	.dword	_ZN59_INTERNAL_eaf5bf6f_28_UnaryGeometricAtanhKernel_cu_8ced36954cuda3std6ranges3__45__cpo9iter_swapE
	.align		8
        /*00e8*/ 	.dword	_ZN59_INTERNAL_eaf5bf6f_28_UnaryGeometricAtanhKernel_cu_8ced36954cuda3std6ranges3__45__cpo4nextE
	.align		8
        /*00f0*/ 	.dword	_ZN59_INTERNAL_eaf5bf6f_28_UnaryGeometricAtanhKernel_cu_8ced36954cuda3std6ranges3__45__cpo4prevE
	.align		8
        /*00f8*/ 	.dword	_ZN59_INTERNAL_eaf5bf6f_28_UnaryGeometricAtanhKernel_cu_8ced36954cuda3std6ranges3__45__cpo4dataE
	.align		8
        /*0100*/ 	.dword	_ZN59_INTERNAL_eaf5bf6f_28_UnaryGeometricAtanhKernel_cu_8ced36954cuda3std6ranges3__45__cpo5cdataE
	.align		8
        /*0108*/ 	.dword	_ZN59_INTERNAL_eaf5bf6f_28_UnaryGeometricAtanhKernel_cu_8ced36954cuda3std6ranges3__45__cpo4sizeE
	.align		8
        /*0110*/ 	.dword	_ZN59_INTERNAL_eaf5bf6f_28_UnaryGeometricAtanhKernel_cu_8ced36954cuda3std6ranges3__45__cpo5ssizeE
	.align		8
        /*0118*/ 	.dword	_ZN59_INTERNAL_eaf5bf6f_28_UnaryGeometricAtanhKernel_cu_8ced36954cuda3std6ranges3__45__cpo8distanceE
	.align		8
        /*0120*/ 	.dword	_ZN59_INTERNAL_eaf5bf6f_28_UnaryGeometricAtanhKernel_cu_8ced36956thrust23THRUST_300001_SM_900_NS6system6detail10sequential3seqE
	.align		8
        /*0128*/ 	.dword	$str$6
	.align		8
        /*0130*/ 	.dword	$str$7


//--------------------- .text._ZN2at6native18elementwise_kernelILi128ELi4EZNS0_15gpu_kernel_implIZZZNS0_17atanh_kernel_cudaERNS_18TensorIteratorBaseEENKUlvE0_clEvENKUlvE2_clEvEUlN3c108BFloat16EE_EEvS4_RKT_EUliE_EEviT1_ --------------------------
	.section	.text._ZN2at6native18elementwise_kernelILi128ELi4EZNS0_15gpu_kernel_implIZZZNS0_17atanh_kernel_cudaERNS_18TensorIteratorBaseEENKUlvE0_clEvENKUlvE2_clEvEUlN3c108BFloat16EE_EEvS4_RKT_EUliE_EEviT1_,"ax",@progbits
	.align	128
        .global         _ZN2at6native18elementwise_kernelILi128ELi4EZNS0_15gpu_kernel_implIZZZNS0_17atanh_kernel_cudaERNS_18TensorIteratorBaseEENKUlvE0_clEvENKUlvE2_clEvEUlN3c108BFloat16EE_EEvS4_RKT_EUliE_EEviT1_
        .type           _ZN2at6native18elementwise_kernelILi128ELi4EZNS0_15gpu_kernel_implIZZZNS0_17atanh_kernel_cudaERNS_18TensorIteratorBaseEENKUlvE0_clEvENKUlvE2_clEvEUlN3c108BFloat16EE_EEvS4_RKT_EUliE_EEviT1_,@function
        .size           _ZN2at6native18elementwise_kernelILi128ELi4EZNS0_15gpu_kernel_implIZZZNS0_17atanh_kernel_cudaERNS_18TensorIteratorBaseEENKUlvE0_clEvENKUlvE2_clEvEUlN3c108BFloat16EE_EEvS4_RKT_EUliE_EEviT1_,(.L_x_3460 - _ZN2at6native18elementwise_kernelILi128ELi4EZNS0_15gpu_kernel_implIZZZNS0_17atanh_kernel_cudaERNS_18TensorIteratorBaseEENKUlvE0_clEvENKUlvE2_clEvEUlN3c108BFloat16EE_EEvS4_RKT_EUliE_EEviT1_)
        .other          _ZN2at6native18elementwise_kernelILi128ELi4EZNS0_15gpu_kernel_implIZZZNS0_17atanh_kernel_cudaERNS_18TensorIteratorBaseEENKUlvE0_clEvENKUlvE2_clEvEUlN3c108BFloat16EE_EEvS4_RKT_EUliE_EEviT1_,@"STO_CUDA_ENTRY STV_DEFAULT"
_ZN2at6native18elementwise_kernelILi128ELi4EZNS0_15gpu_kernel_implIZZZNS0_17atanh_kernel_cudaERNS_18TensorIteratorBaseEENKUlvE0_clEvENKUlvE2_clEvEUlN3c108BFloat16EE_EEvS4_RKT_EUliE_EEviT1_:
.text._ZN2at6native18elementwise_kernelILi128ELi4EZNS0_15gpu_kernel_implIZZZNS0_17atanh_kernel_cudaERNS_18TensorIteratorBaseEENKUlvE0_clEvENKUlvE2_clEvEUlN3c108BFloat16EE_EEvS4_RKT_EUliE_EEviT1_:
[----:B------:R-:W0:Y:S01]  /*0000*/  LDC R1, c[0x0][0x28] ;  /* 0x00000a00ff017b82 */ /* 0x000e220000000800 */
[----:B------:R-:W1:Y:S01]  /*0010*/  S2R R23, SR_CTAID.X ;  /* 0x0000000000177919 */ /* 0x000e620000002500 */
[----:B------:R-:W-:Y:S01]  /*0020*/  ULDC UR4, c[0x0][0x210] ;  /* 0x0000840000047ab9 */ /* 0x000fe20000000800 */
[----:B------:R-:W-:Y:S01]  /*0030*/  ULDC.64 UR36, c[0x0][0x208] ;  /* 0x0000820000247ab9 */ /* 0x000fe20000000a00 */
[----:B------:R-:W-:Y:S01]  /*0040*/  BSSY B6, `(.L_x_0) ;  /* 0x0000357000067945 */ /* 0x000fe20003800000 */
[----:B------:R-:W1:Y:S02]  /*0050*/  S2R R18, SR_TID.X ;  /* 0x0000000000127919 */ /* 0x000e640000002100 */
[----:B-1----:R-:W-:-:S05]  /*0060*/  IMAD R19, R23, 0x200, R18 ;  /* 0x0000020017137824 */ /* 0x002fca00078e0212 */
[----:B------:R-:W-:-:S13]  /*0070*/  ISETP.GE.AND P0, PT, R19, UR4, PT ;  /* 0x0000000413007c0c */ /* 0x000fda000bf06270 */
[----:B0-----:R-:W-:Y:S05]  /*0080*/  @P0 BRA `(.L_x_1) ;  /* 0x0000003400480947 */ /* 0x001fea0003800000 */
[----:B------:R-:W0:Y:S01]  /*0090*/  LDC R6, c[0x0][0x218] ;  /* 0x00008600ff067b82 */ /* 0x000e220000000800 */
[----:B------:R-:W-:Y:S02]  /*00a0*/  IMAD.MOV.U32 R0, RZ, RZ, RZ ;  /* 0x000000ffff007224 */ /* 0x000fe400078e00ff */
[----:B------:R-:W-:Y:S01]  /*00b0*/  IMAD.MOV.U32 R16, RZ, RZ, RZ ;  /* 0x000000ffff107224 */ /* 0x000fe200078e00ff */
[----:B0-----:R-:W-:-:S13]  /*00c0*/  ISETP.NE.AND P0, PT, R6, RZ, PT ;  /* 0x000000ff0600720c */ /* 0x001fda0003f05270 */
[----:B------:R-:W-:Y:S05]  /*00d0*/  @!P0 BRA `(.L_x_2) ;  /* 0x0000001000b48947 */ /* 0x000fea0003800000 */
[----:B------:R-:W-:Y:S01]  /*00e0*/  IMAD.MOV.U32 R2, RZ, RZ, RZ ;  /* 0x000000ffff027224 */ /* 0x000fe200078e00ff */
[----:B------:R-:W-:Y:S01]  /*00f0*/  ULDC.64 UR4, c[0x0][0x220] ;  /* 0x0000880000047ab9 */ /* 0x000fe20000000a00 */
[----:B------:R-:W-:Y:S01]  /*0100*/  IMAD.MOV.U32 R3, RZ, RZ, R19 ;  /* 0x000000ffff037224 */ /* 0x000fe200078e0013 */
[----:B------:R-:W-:Y:S01]  /*0110*/  ISETP.NE.AND P0, PT, R6, 0x1, PT ;  /* 0x000000010600780c */ /* 0x000fe20003f05270 */
[----:B------:R-:W-:Y:S01]  /*0120*/  IMAD.HI.U32 R4, R19, UR4, R2 ;  /* 0x0000000413047c27 */ /* 0x000fe2000f8e0002 */
[----:B------:R-:W-:-:S04]  /*0130*/  ULDC UR4, c[0x0][0x21c] ;  /* 0x0000870000047ab9 */ /* 0x000fc80000000800 */
[----:B------:R-:W-:-:S05]  /*0140*/  SHF.R.U32.HI R5, RZ, UR5, R4 ;  /* 0x00000005ff057c19 */ /* 0x000fca0008011604 */
[----:B------:R-:W-:-:S04]  /*0150*/  IMAD.MOV R0, RZ, RZ, -R5 ;  /* 0x000000ffff007224 */ /* 0x000fc800078e0a05 */
[----:B------:R-:W-:Y:S01]  /*0160*/  IMAD R19, R0, UR4, R19 ;  /* 0x0000000400137c24 */ /* 0x000fe2000f8e0213 */
[----:B------:R-:W-:-:S03]  /*0170*/  ULDC.64 UR4, c[0x0][0x348] ;  /* 0x0000d20000047ab9 */ /* 0x000fc60000000a00 */
[C---:B------:R-:W-:Y:S02]  /*0180*/  IMAD R16, R19.reuse, UR4, RZ ;  /* 0x0000000413107c24 */ /* 0x040fe4000f8e02ff */
[----:B------:R-:W-:Y:S01]  /*0190*/  IMAD R0, R19, UR5, RZ ;  /* 0x0000000513007c24 */ /* 0x000fe2000f8e02ff */
[----:B------:R-:W-:Y:S06]  /*01a0*/  @!P0 BRA `(.L_x_2) ;  /* 0x0000001000808947 */ /* 0x000fec0003800000 */
[----:B------:R-:W-:Y:S01]  /*01b0*/  IMAD.MOV.U32 R4, RZ, RZ, RZ ;  /* 0x000000ffff047224 */ /* 0x000fe200078e00ff */
[----:B------:R-:W-:Y:S01]  /*01c0*/  ULDC.64 UR8, c[0x0][0x228] ;  /* 0x00008a0000087ab9 */ /* 0x000fe20000000a00 */
[----:B------:R-:W-:Y:S01]  /*01d0*/  ULDC UR6, c[0x0][0x230] ;  /* 0x00008c0000067ab9 */ /* 0x000fe20000000800 */
[----:B------:R-:W-:Y:S01]  /*01e0*/  ISETP.NE.AND P0, PT, R6, 0x2, PT ;  /* 0x000000020600780c */ /* 0x000fe20003f05270 */
[----:B------:R-:W-:-:S05]  /*01f0*/  IMAD.HI.U32 R2, R5, UR9, R4 ;  /* 0x0000000905027c27 */ /* 0x000fca000f8e0004 */
[----:B------:R-:W-:Y:S01]  /*0200*/  SHF.R.U32.HI R3, RZ, UR6, R2 ;  /* 0x00000006ff037c19 */ /* 0x000fe20008011602 */
[----:B------:R-:W-:-:S04]  /*0210*/  ULDC.64 UR6, c[0x0][0x350] ;  /* 0x0000d40000067ab9 */ /* 0x000fc80000000a00 */
[----:B------:R-:W-:-:S04]  /*0220*/  IMAD.MOV R4, RZ, RZ, -R3 ;  /* 0x000000ffff047224 */ /* 0x000fc800078e0a03 */
[----:B------:R-:W-:-:S04]  /*0230*/  IMAD R4, R4, UR8, R5 ;  /* 0x0000000804047c24 */ /* 0x000fc8000f8e0205 */
[C---:B------:R-:W-:Y:S02]  /*0240*/  IMAD R16, R4.reuse, UR6, RZ ;  /* 0x0000000604107c24 */ /* 0x040fe4000f8e02ff */
[----:B------:R-:W-:Y:S02]  /*0250*/  IMAD R0, R4, UR7, RZ ;  /* 0x0000000704007c24 */ /* 0x000fe4000f8e02ff */
[C---:B------:R-:W-:Y:S02]  /*0260*/  IMAD R16, R19.reuse, UR4, R16 ;  /* 0x0000000413107c24 */ /* 0x040fe4000f8e0210 */
[----:B------:R-:W-:Y:S01]  /*0270*/  IMAD R0, R19, UR5, R0 ;  /* 0x0000000513007c24 */ /* 0x000fe2000f8e0200 */
[----:B------:R-:W-:Y:S06]  /*0280*/  @!P0 BRA `(.L_x_2) ;  /* 0x0000001000488947 */ /* 0x000fec0003800000 */
[----:B------:R-:W-:Y:S01]  /*0290*/  IMAD.MOV.U32 R2, RZ, RZ, RZ ;  /* 0x000000ffff027224 */ /* 0x000fe200078e00ff */
[----:B------:R-:W-:Y:S01]  /*02a0*/  ULDC.64 UR4, c[0x0][0x238] ;  /* 0x00008e0000047ab9 */ /* 0x000fe20000000a00 */
[----:B------:R-:W-:Y:S02]  /*02b0*/  ISETP.NE.AND P0, PT, R6, 0x3, PT ;  /* 0x000000030600780c */ /* 0x000fe40003f05270 */
[----:B------:R-:W-:Y:S01]  /*02c0*/  IMAD.HI.U32 R4, R3, UR4, R2 ;  /* 0x0000000403047c27 */ /* 0x000fe2000f8e0002 */
[----:B------:R-:W-:-:S04]  /*02d0*/  ULDC UR4, c[0x0][0x234] ;  /* 0x00008d0000047ab9 */ /* 0x000fc80000000800 */
[----:B------:R-:W-:-:S05]  /*02e0*/  SHF.R.U32.HI R5, RZ, UR5, R4 ;  /* 0x00000005ff057c19 */ /* 0x000fca0008011604 */
[----:B------:R-:W-:-:S04]  /*02f0*/  IMAD.MOV R2, RZ, RZ, -R5 ;  /* 0x000000ffff027224 */ /* 0x000fc800078e0a05 */
[----:B------:R-:W-:Y:S01]  /*0300*/  IMAD R3, R2, UR4, R3 ;  /* 0x0000000402037c24 */ /* 0x000fe2000f8e0203 */
[----:B------:R-:W-:-:S03]  /*0310*/  ULDC.64 UR4, c[0x0][0x358] ;  /* 0x0000d60000047ab9 */ /* 0x000fc60000000a00 */
[C---:B------:R-:W-:Y:S02]  /*0320*/  IMAD R16, R3.reuse, UR4, R16 ;  /* 0x0000000403107c24 */ /* 0x040fe4000f8e0210 */
[----:B------:R-:W-:Y:S01]  /*0330*/  IMAD R0, R3, UR5, R0 ;  /* 0x0000000503007c24 */ /* 0x000fe2000f8e0200 */
        /* <DEDUP_REMOVED lines=151> */
[----:B------:R-:W-:-:S03]  /*0cb0*/  ULDC.64 UR4, c[0x0][0x3c0] ;  /* 0x0000f00000047ab9 */ /* 0x000fc60000000a00 */
[----:B------:R-:W-:-:S05]  /*0cc0*/  IADD3 R4, -R3, RZ, RZ ;  /* 0x000000ff03047210 */ /* 0x000fca0007ffe1ff */
        /* <DEDUP_REMOVED lines=101> */
[----:B------:R-:W-:-:S03]  /*1320*/  ULDC.64 UR4, c[0x0][0x340] ;  /* 0x0000d00000047ab9 */ /* 0x000fc60000000a00 */
[----:B------:R-:W-:Y:S01]  /*1330*/  IMAD.HI.U32 R2, R3, UR4, R2 ;  /* 0x0000000403027c27 */ /* 0x000fe2000f8e0002 */
[----:B------:R-:W-:-:S04]  /*1340*/  ULDC UR4, c[0x0][0x33c] ;  /* 0x0000cf0000047ab9 */ /* 0x000fc80000000800 */
[----:B------:R-:W-:-:S05]  /*1350*/  SHF.R.U32.HI R2, RZ, UR5, R2 ;  /* 0x00000005ff027c19 */ /* 0x000fca0008011602 */
[----:B------:R-:W-:-:S04]  /*1360*/  IMAD.MOV R2, RZ, RZ, -R2 ;  /* 0x000000ffff027224 */ /* 0x000fc800078e0a02 */
[----:B------:R-:W-:Y:S01]  /*1370*/  IMAD R3, R2, UR4, R3 ;  /* 0x0000000402037c24 */ /* 0x000fe2000f8e0203 */
[----:B------:R-:W-:-:S03]  /*1380*/  ULDC.64 UR4, c[0x0][0x408] ;  /* 0x0001020000047ab9 */ /* 0x000fc60000000a00 */
[C---:B------:R-:W-:Y:S02]  /*1390*/  IMAD R16, R3.reuse, UR4, R16 ;  /* 0x0000000403107c24 */ /* 0x040fe4000f8e0210 */
[----:B------:R-:W-:-:S07]  /*13a0*/  IMAD R0, R3, UR5, R0 ;  /* 0x0000000503007c24 */ /* 0x000fce000f8e0200 */
.L_x_2:
[----:B------:R-:W0:Y:S01]  /*13b0*/  LDC.U8 R5, c[0x0][0x422] ;  /* 0x00010880ff057b82 */ /* 0x000e220000000000 */
[----:B------:R-:W-:Y:S01]  /*13c0*/  ULDC.64 UR4, c[0x0][0x410] ;  /* 0x0001040000047ab9 */ /* 0x000fe20000000a00 */
[----:B------:R-:W-:Y:S01]  /*13d0*/  ULDC.64 UR6, c[0x0][0x418] ;  /* 0x0001060000067ab9 */ /* 0x000fe20000000a00 */
[----:B------:R-:W-:Y:S02]  /*13e0*/  IADD3 R16, P1, R16, UR4, RZ ;  /* 0x0000000410107c10 */ /* 0x000fe4000ff3e0ff */
[----:B------:R-:W-:-:S03]  /*13f0*/  IADD3 R2, P2, R0, UR6, RZ ;  /* 0x0000000600027c10 */ /* 0x000fc6000ff5e0ff */
[----:B------:R-:W-:Y:S02]  /*1400*/  IMAD.X R17, RZ, RZ, UR5, P1 ;  /* 0x00000005ff117e24 */ /* 0x000fe400088e06ff */
[----:B------:R-:W-:Y:S01]  /*1410*/  IMAD.X R3, RZ, RZ, UR7, P2 ;  /* 0x00000007ff037e24 */ /* 0x000fe200090e06ff */
[----:B0-----:R-:W-:-:S04]  /*1420*/  PRMT R4, R5, 0x9910, RZ ;  /* 0x0000991005047816 */ /* 0x001fc800000000ff */
[----:B------:R-:W-:-:S13]  /*1430*/  ISETP.GT.AND P0, PT, R4, 0x9, PT ;  /* 0x000000090400780c */ /* 0x000fda0003f04270 */
[----:B------:R-:W-:Y:S05]  /*1440*/  @P0 BRA `(.L_x_3) ;  /* 0x0000000400100947 */ /* 0x000fea0003800000 */
[----:B------:R-:W-:-:S13]  /*1450*/  ISETP.GT.AND P0, PT, R4, 0x4, PT ;  /* 0x000000040400780c */ /* 0x000fda0003f04270 */
[----:B------:R-:W-:Y:S05]  /*1460*/  @P0 BRA `(.L_x_4) ;  /* 0x0000000000800947 */ /* 0x000fea0003800000 */
[----:B------:R-:W-:-:S13]  /*1470*/  ISETP.GT.AND P0, PT, R4, 0x1, PT ;  /* 0x000000010400780c */ /* 0x000fda0003f04270 */
[----:B------:R-:W-:Y:S05]  /*1480*/  @P0 BRA `(.L_x_5) ;  /* 0x0000000000300947 */ /* 0x000fea0003800000 */
[----:B------:R-:W-:-:S13]  /*1490*/  ISETP.NE.AND P0, PT, R5, RZ, PT ;  /* 0x000000ff0500720c */ /* 0x000fda0003f05270 */
[----:B------:R-:W-:Y:S05]  /*14a0*/  @!P0 BRA `(.L_x_6) ;  /* 0x0000000000188947 */ /* 0x000fea0003800000 */
[----:B------:R-:W-:-:S13]  /*14b0*/  ISETP.NE.AND P0, PT, R4, 0x1, PT ;  /* 0x000000010400780c */ /* 0x000fda0003f05270 */
[----:B------:R-:W-:Y:S05]  /*14c0*/  @P0 BRA `(.L_x_7) ;  /* 0x0000000c004c0947 */ /* 0x000fea0003800000 */
[----:B------:R-:W2:Y:S02]  /*14d0*/  LDG.E.S8 R2, desc[UR36][R2.64] ;  /* 0x0000002402027981 */ /* 0x000ea4000c1e1300 */
[----:B--2---:R-:W0:Y:S02]  /*14e0*/  I2F.S16 R0, R2 ;  /* 0x0000000200007306 */ /* 0x004e240000101400 */
[----:B0-----:R-:W-:Y:S01]  /*14f0*/  F2FP.BF16.F32.PACK_AB R0, RZ, R0 ;  /* 0x00000000ff00723e */ /* 0x001fe200000010ff */
[----:B------:R-:W-:Y:S06]  /*1500*/  BRA `(.L_x_8) ;  /* 0x0000000c00a07947 */ /* 0x000fec0003800000 */
.L_x_6:
[----:B------:R-:W2:Y:S02]  /*1510*/  LDG.E.U8 R2, desc[UR36][R2.64] ;  /* 0x0000002402027981 */ /* 0x000ea4000c1e1100 */
[----:B--2---:R-:W-:-:S04]  /*1520*/  I2FP.F32.U32 R0, R2 ;  /* 0x0000000200007245 */ /* 0x004fc80000201000 */
[----:B------:R-:W-:Y:S01]  /*1530*/  F2FP.BF16.F32.PACK_AB R0, RZ, R0 ;  /* 0x00000000ff00723e */ /* 0x000fe200000010ff */
[----:B------:R-:W-:Y:S06]  /*1540*/  BRA `(.L_x_8) ;  /* 0x0000000c00907947 */ /* 0x000fec0003800000 */
.L_x_5:
[----:B------:R-:W-:-:S13]  /*1550*/  ISETP.NE.AND P0, PT, R4, 0x2, PT ;  /* 0x000000020400780c */ /* 0x000fda0003f05270 */
[----:B------:R-:W-:Y:S05]  /*1560*/  @!P0 BRA `(.L_x_9) ;  /* 0x0000000000308947 */ /* 0x000fea0003800000 */
[----:B------:R-:W-:-:S13]  /*1570*/  ISETP.NE.AND P0, PT, R4, 0x3, PT ;  /* 0x000000030400780c */ /* 0x000fda0003f05270 */
[----:B------:R-:W-:Y:S05]  /*1580*/  @!P0 BRA `(.L_x_10) ;  /* 0x0000000000188947 */ /* 0x000fea0003800000 */
[----:B------:R-:W-:-:S13]  /*1590*/  ISETP.NE.AND P0, PT, R4, 0x4, PT ;  /* 0x000000040400780c */ /* 0x000fda0003f05270 */
[----:B------:R-:W-:Y:S05]  /*15a0*/  @P0 BRA `(.L_x_7) ;  /* 0x0000000c00140947 */ /* 0x000fea0003800000 */
[----:B------:R-:W2:Y:S02]  /*15b0*/  LDG.E.64 R2, desc[UR36][R2.64] ;  /* 0x0000002402027981 */ /* 0x000ea4000c1e1b00 */
[----:B--2---:R-:W0:Y:S02]  /*15c0*/  I2F.S64 R0, R2 ;  /* 0x0000000200007312 */ /* 0x004e240000301400 */
[----:B0-----:R-:W-:Y:S01]  /*15d0*/  F2FP.BF16.F32.PACK_AB R0, RZ, R0 ;  /* 0x00000000ff00723e */ /* 0x001fe200000010ff */
[----:B------:R-:W-:Y:S06]  /*15e0*/  BRA `(.L_x_8) ;  /* 0x0000000c00687947 */ /* 0x000fec0003800000 */
.L_x_10:
[----:B------:R-:W2:Y:S02]  /*15f0*/  LDG.E R2, desc[UR36][R2.64] ;  /* 0x0000002402027981 */ /* 0x000ea4000c1e1900 */
[----:B--2---:R-:W-:-:S04]  /*1600*/  I2FP.F32.S32 R0, R2 ;  /* 0x0000000200007245 */ /* 0x004fc80000201400 */
[----:B------:R-:W-:Y:S01]  /*1610*/  F2FP.BF16.F32.PACK_AB R0, RZ, R0 ;  /* 0x00000000ff00723e */ /* 0x000fe200000010ff */
[----:B------:R-:W-:Y:S06]  /*1620*/  BRA `(.L_x_8) ;  /* 0x0000000c00587947 */ /* 0x000fec0003800000 */
.L_x_9:
[----:B------:R-:W2:Y:S02]  /*1630*/  LDG.E.U16 R2, desc[UR36][R2.64] ;  /* 0x0000002402027981 */ /* 0x000ea4000c1e1500 */
[----:B--2---:R-:W0:Y:S02]  /*1640*/  I2F.S16 R0, R2 ;  /* 0x0000000200007306 */ /* 0x004e240000101400 */
[----:B0-----:R-:W-:Y:S01]  /*1650*/  F2FP.BF16.F32.PACK_AB R0, RZ, R0 ;  /* 0x00000000ff00723e */ /* 0x001fe200000010ff */
[----:B------:R-:W-:Y:S06]  /*1660*/  BRA `(.L_x_8) ;  /* 0x0000000c00487947 */ /* 0x000fec0003800000 */
.L_x_4:
[----:B------:R-:W-:-:S13]  /*1670*/  ISETP.GT.AND P0, PT, R4, 0x6, PT ;  /* 0x000000060400780c */ /* 0x000fda0003f04270 */
[----:B------:R-:W-:Y:S05]  /*1680*/  @P0 BRA `(.L_x_11) ;  /* 0x00000000002c0947 */ /* 0x000fea0003800000 */
[----:B------:R-:W-:-:S13]  /*1690*/  ISETP.NE.AND P0, PT, R4, 0x5, PT ;  /* 0x000000050400780c */ /* 0x000fda0003f05270 */
[----:B------:R-:W-:Y:S05]  /*16a0*/  @!P0 BRA `(.L_x_12) ;  /* 0x0000000000148947 */ /* 0x000fea0003800000 */
[----:B------:R-:W-:-:S13]  /*16b0*/  ISETP.NE.AND P0, PT, R4, 0x6, PT ;  /* 0x000000060400780c */ /* 0x000fda0003f05270 */
[----:B------:R-:W-:Y:S05]  /*16c0*/  @P0 BRA `(.L_x_7) ;  /* 0x0000000800cc0947 */ /* 0x000fea0003800000 */
[----:B------:R-:W2:Y:S02]  /*16d0*/  LDG.E R2, desc[UR36][R2.64] ;  /* 0x0000002402027981 */ /* 0x000ea4000c1e1900 */
[----:B--2---:R-:W-:Y:S01]  /*16e0*/  F2FP.BF16.F32.PACK_AB R0, RZ, R2 ;  /* 0x00000002ff00723e */ /* 0x004fe200000010ff */
[----:B------:R-:W-:Y:S06]  /*16f0*/  BRA `(.L_x_8) ;  /* 0x0000000c00247947 */ /* 0x000fec0003800000 */
.L_x_12:
[----:B------:R-:W2:Y:S02]  /*1700*/  LDG.E.U16 R0, desc[UR36][R2.64] ;  /* 0x0000002402007981 */ /* 0x000ea4000c1e1500 */
[----:B--2---:R-:W-:-:S05]  /*1710*/  HADD2.F32 R0, -RZ, R0.H0_H0 ;  /* 0x20000000ff007230 */ /* 0x004fca0000004100 */
[----:B------:R-:W-:Y:S01]  /*1720*/  F2FP.BF16.F32.PACK_AB R0, RZ, R0 ;  /* 0x00000000ff00723e */ /* 0x000fe200000010ff */
[----:B------:R-:W-:Y:S06]  /*1730*/  BRA `(.L_x_8) ;  /* 0x0000000c00147947 */ /* 0x000fec0003800000 */
.L_x_11:
[----:B------:R-:W-:-:S13]  /*1740*/  ISETP.NE.AND P0, PT, R4, 0x7, PT ;  /* 0x000000070400780c */ /* 0x000fda0003f05270 */
[----:B------:R-:W-:Y:S05]  /*1750*/  @!P0 BRA `(.L_x_13) ;  /* 0x00000000002c8947 */ /* 0x000fea0003800000 */
[----:B------:R-:W-:-:S13]  /*1760*/  ISETP.NE.AND P0, PT, R4, 0x8, PT ;  /* 0x000000080400780c */ /* 0x000fda0003f05270 */
[----:B------:R-:W-:Y:S05]  /*1770*/  @!P0 BRA `(.L_x_14) ;  /* 0x0000000000148947 */ /* 0x000fea0003800000 */
[----:B------:R-:W-:-:S13]  /*1780*/  ISETP.NE.AND P0, PT, R4, 0x9, PT ;  /* 0x000000090400780c */ /* 0x000fda0003f05270 */
[----:B------:R-:W-:Y:S05]  /*1790*/  @P0 BRA `(.L_x_7) ;  /* 0x0000000800980947 */ /* 0x000fea0003800000 */
[----:B------:R-:W2:Y:S02]  /*17a0*/  LDG.E R2, desc[UR36][R2.64] ;  /* 0x0000002402027981 */ /* 0x000ea4000c1e1900 */
[----:B--2---:R-:W-:Y:S01]  /*17b0*/  F2FP.BF16.F32.PACK_AB R0, RZ, R2 ;  /* 0x00000002ff00723e */ /* 0x004fe200000010ff */
[----:B------:R-:W-:Y:S06]  /*17c0*/  BRA `(.L_x_8) ;  /* 0x0000000800f07947 */ /* 0x000fec0003800000 */
.L_x_14:
[----:B------:R-:W2:Y:S02]  /*17d0*/  LDG.E.U16 R2, desc[UR36][R2.64] ;  /* 0x0000002402027981 */ /* 0x000ea4000c1e1500 */
[----:B--2---:R-:W-:-:S05]  /*17e0*/  HADD2.F32 R0, -RZ, R2.H0_H0 ;  /* 0x20000002ff007230 */ /* 0x004fca0000004100 */
[----:B------:R-:W-:Y:S01]  /*17f0*/  F2FP.BF16.F32.PACK_AB R0, RZ, R0 ;  /* 0x00000000ff00723e */ /* 0x000fe200000010ff */
[----:B------:R-:W-:Y:S06]  /*1800*/  BRA `(.L_x_8) ;  /* 0x0000000800e07947 */ /* 0x000fec0003800000 */
.L_x_13:
[----:B------:R-:W2:Y:S01]  /*1810*/  LDG.E.64 R2, desc[UR36][R2.64] ;  /* 0x0000002402027981 */ /* 0x000ea2000c1e1b00 */
[----:B------:R-:W-:Y:S01]  /*1820*/  UMOV UR4, 0xf0000000 ;  /* 0xf000000000047882 */ /* 0x000fe20000000000 */
[----:B------:R-:W-:Y:S01]  /*1830*/  UMOV UR5, 0x380fffff ;  /* 0x380fffff00057882 */ /* 0x000fe20000000000 */
[----:B--2---:R-:W0:Y:S01]  /*1840*/  F2F.F32.F64 R0, R2 ;  /* 0x0000000200007310 */ /* 0x004e220000301000 */
[----:B------:R-:W-:-:S14]  /*1850*/  DSETP.GEU.AND P0, PT, |R2|, UR4, PT ;  /* 0x0000000402007e2a */ /* 0x000fdc000bf0e200 */
[----:B0-----:R-:W-:-:S05]  /*1860*/  @!P0 FMUL R0, R0, 1.175494350822287508e-38 ;  /* 0x0080000000008820 */ /* 0x001fca0000400000 */
[----:B------:R-:W-:Y:S01]  /*1870*/  F2FP.BF16.F32.PACK_AB R0, RZ, R0 ;  /* 0x00000000ff00723e */ /* 0x000fe200000010ff */
[----:B------:R-:W-:Y:S06]  /*1880*/  BRA `(.L_x_8) ;  /* 0x0000000800c07947 */ /* 0x000fec0003800000 */
.L_x_3:
[----:B------:R-:W-:-:S13]  /*1890*/  ISETP.GT.AND P0, PT, R4, 0x18, PT ;  /* 0x000000180400780c */ /* 0x000fda0003f04270 */
[----:B------:R-:W-:Y:S05]  /*18a0*/  @P0 BRA `(.L_x_15) ;  /* 0x0000000400000947 */ /* 0x000fea0003800000 */
[----:B------:R-:W-:-:S13]  /*18b0*/  ISETP.GT.AND P0, PT, R4, 0xe, PT ;  /* 0x0000000e0400780c */ /* 0x000fda0003f04270 */
[----:B------:R-:W-:Y:S05]  /*18c0*/  @P0 BRA `(.L_x_16) ;  /* 0x0000000000440947 */ /* 0x000fea0003800000 */
[----:B------:R-:W-:-:S13]  /*18d0*/  ISETP.NE.AND P0, PT, R4, 0xa, PT ;  /* 0x0000000a0400780c */ /* 0x000fda0003f05270 */
[----:B------:R-:W-:Y:S05]  /*18e0*/  @!P0 BRA `(.L_x_17) ;  /* 0x00000000001c8947 */ /* 0x000fea0003800000 */
[----:B------:R-:W-:-:S13]  /*18f0*/  ISETP.NE.AND P0, PT, R4, 0xb, PT ;  /* 0x0000000b0400780c */ /* 0x000fda0003f05270 */
[----:B------:R-:W-:Y:S05]  /*1900*/  @P0 BRA `(.L_x_7) ;  /* 0x00000008003c0947 */ /* 0x000fea0003800000 */
[----:B------:R-:W2:Y:S02]  /*1910*/  LDG.E.U8 R2, desc[UR36][R2.64] ;  /* 0x0000002402027981 */ /* 0x000ea4000c1e1100 */
[----:B--2---:R-:W-:-:S04]  /*1920*/  ISETP.NE.AND P0, PT, R2, RZ, PT ;  /* 0x000000ff0200720c */ /* 0x004fc80003f05270 */
[----:B------:R-:W-:-:S04]  /*1930*/  FSEL R0, RZ, 1, !P0 ;  /* 0x3f800000ff007808 */ /* 0x000fc80004000000 */
[----:B------:R-:W-:Y:S01]  /*1940*/  F2FP.BF16.F32.PACK_AB R0, RZ, R0 ;  /* 0x00000000ff00723e */ /* 0x000fe200000010ff */
[----:B------:R-:W-:Y:S06]  /*1950*/  BRA `(.L_x_8) ;  /* 0x00000008008c7947 */ /* 0x000fec0003800000 */
.L_x_17:
        /* <DEDUP_REMOVED lines=8> */
.L_x_16:
[----:B------:R-:W-:-:S13]  /*19e0*/  ISETP.NE.AND P0, PT, R4, 0xf, PT ;  /* 0x0000000f0400780c */ /* 0x000fda0003f05270 */
[----:B------:R-:W-:Y:S05]  /*19f0*/  @!P0 BRA `(.L_x_18) ;  /* 0x0000000000a48947 */ /* 0x000fea0003800000 */
[----:B------:R-:W-:-:S13]  /*1a00*/  ISETP.NE.AND P0, PT, R4, 0x17, PT ;  /* 0x000000170400780c */ /* 0x000fda0003f05270 */
[----:B------:R-:W-:Y:S05]  /*1a10*/  @!P0 BRA `(.L_x_19) ;  /* 0x0000000000608947 */ /* 0x000fea0003800000 */
[----:B------:R-:W-:-:S13]  /*1a20*/  ISETP.NE.AND P0, PT, R4, 0x18, PT ;  /* 0x000000180400780c */ /* 0x000fda0003f05270 */
[----:B------:R-:W-:Y:S05]  /*1a30*/  @P0 BRA `(.L_x_7) ;  /* 0x0000000400f00947 */ /* 0x000fea0003800000 */
[----:B------:R-:W2:Y:S01]  /*1a40*/  LDG.E.U8 R0, desc[UR36][R2.64] ;  /* 0x0000002402007981 */ /* 0x000ea2000c1e1100 */
[----:B------:R-:W-:Y:S02]  /*1a50*/  IMAD.MOV.U32 R8, RZ, RZ, -0x800000 ;  /* 0xff800000ff087424 */ /* 0x000fe400078e00ff */
[----:B--2---:R-:W-:-:S05]  /*1a60*/  IMAD.SHL.U32 R0, R0, 0x1000000, RZ ;  /* 0x0100000000007824 */ /* 0x004fca00078e00ff */
[----:B------:R-:W-:-:S04]  /*1a70*/  LOP3.LUT R4, R0, 0x7f000000, RZ, 0xc0, !PT ;  /* 0x7f00000000047812 */ /* 0x000fc800078ec0ff */
[----:B------:R-:W0:Y:S01]  /*1a80*/  FLO.U32 R5, R4 ;  /* 0x0000000400057300 */ /* 0x000e2200000e0000 */
[C---:B------:R-:W-:Y:S02]  /*1a90*/  VIADD R6, R4.reuse, 0x1000000 ;  /* 0x0100000004067836 */ /* 0x040fe40000000000 */
[----:B------:R-:W-:-:S03]  /*1aa0*/  VIADD R2, R4, 0xffffffff ;  /* 0xffffffff04027836 */ /* 0x000fc60000000000 */
[----:B------:R-:W-:Y:S02]  /*1ab0*/  SHF.R.S32.HI R6, RZ, 0x8, R6 ;  /* 0x00000008ff067819 */ /* 0x000fe40000011406 */
[----:B------:R-:W-:Y:S02]  /*1ac0*/  SHF.R.S32.HI R2, RZ, 0x1f, R2 ;  /* 0x0000001fff027819 */ /* 0x000fe40000011402 */
[----:B0-----:R-:W-:-:S04]  /*1ad0*/  IADD3 R5, -R5, 0x1f, RZ ;  /* 0x0000001f05057810 */ /* 0x001fc80007ffe1ff */
[C---:B------:R-:W-:Y:S01]  /*1ae0*/  ISETP.GT.U32.AND P0, PT, R5.reuse, 0x4, PT ;  /* 0x000000040500780c */ /* 0x040fe20003f04070 */
[----:B------:R-:W-:-:S05]  /*1af0*/  VIADD R5, R5, 0xfffffffc ;  /* 0xfffffffc05057836 */ /* 0x000fca0000000000 */
[----:B------:R-:W-:-:S05]  /*1b00*/  SEL R5, R5, RZ, P0 ;  /* 0x000000ff05057207 */ /* 0x000fca0000000000 */
[----:B------:R-:W-:Y:S01]  /*1b10*/  IMAD R8, R5, R8, 0x3c000000 ;  /* 0x3c00000005087424 */ /* 0x000fe200078e0208 */
[----:B------:R-:W-:-:S04]  /*1b20*/  SHF.L.U32 R5, R4, R5, RZ ;  /* 0x0000000504057219 */ /* 0x000fc800000006ff */
[----:B------:R-:W-:-:S04]  /*1b30*/  LEA.HI R5, R5, R8, RZ, 0x1c ;  /* 0x0000000805057211 */ /* 0x000fc800078fe0ff */
[----:B------:R-:W-:-:S04]  /*1b40*/  LOP3.LUT R5, R5, 0x7f800000, R6, 0xf8, !PT ;  /* 0x7f80000005057812 */ /* 0x000fc800078ef806 */
[----:B------:R-:W-:-:S04]  /*1b50*/  LOP3.LUT R5, R5, R2, RZ, 0x30, !PT ;  /* 0x0000000205057212 */ /* 0x000fc800078e30ff */
[----:B------:R-:W-:-:S04]  /*1b60*/  LOP3.LUT R5, R5, 0x80000000, R0, 0xf8, !PT ;  /* 0x8000000005057812 */ /* 0x000fc800078ef800 */
[----:B------:R-:W-:-:S04]  /*1b70*/  F2FP.BF16.F32.PACK_AB R5, RZ, R5 ;  /* 0x00000005ff05723e */ /* 0x000fc800000010ff */
[----:B------:R-:W-:Y:S01]  /*1b80*/  PRMT R0, R5, 0x7610, R0 ;  /* 0x0000761005007816 */ /* 0x000fe20000000000 */
[----:B------:R-:W-:Y:S06]  /*1b90*/  BRA `(.L_x_8) ;  /* 0x0000000400fc7947 */ /* 0x000fec0003800000 */
.L_x_19:
[----:B------:R-:W2:Y:S02]  /*1ba0*/  LDG.E.U8 R2, desc[UR36][R2.64] ;  /* 0x0000002402027981 */ /* 0x000ea4000c1e1100 */
[C---:B--2---:R-:W-:Y:S02]  /*1bb0*/  IMAD.SHL.U32 R0, R2.reuse, 0x2000000, RZ ;  /* 0x0200000002007824 */ /* 0x044fe400078e00ff */
[----:B------:R-:W-:-:S03]  /*1bc0*/  IMAD.SHL.U32 R5, R2, 0x1000000, RZ ;  /* 0x0100000002057824 */ /* 0x000fc600078e00ff */
[----:B------:R-:W-:-:S13]  /*1bd0*/  ISETP.GE.U32.AND P0, PT, R0, 0x8000000, PT ;  /* 0x080000000000780c */ /* 0x000fda0003f06070 */
[C---:B------:R-:W-:Y:S02]  /*1be0*/  @!P0 IMAD.SHL.U32 R0, R2.reuse, 0x100, RZ ;  /* 0x0000010002008824 */ /* 0x040fe400078e00ff */
[----:B------:R-:W-:-:S03]  /*1bf0*/  @P0 IMAD.SHL.U32 R4, R2, 0x200000, RZ ;  /* 0x0020000002040824 */ /* 0x000fc600078e00ff */
[----:B------:R-:W-:Y:S02]  /*1c00*/  @!P0 LOP3.LUT R0, R0, 0x7f00, RZ, 0xc0, !PT ;  /* 0x00007f0000008812 */ /* 0x000fe400078ec0ff */
[----:B------:R-:W-:Y:S02]  /*1c10*/  @P0 LOP3.LUT R4, R4, 0x70000000, RZ, 0xfc, !PT ;  /* 0x7000000004040812 */ /* 0x000fe400078efcff */
[----:B------:R-:W-:-:S03]  /*1c20*/  @!P0 LOP3.LUT R0, R0, 0x3f000000, RZ, 0xfc, !PT ;  /* 0x3f00000000008812 */ /* 0x000fc600078efcff */
[----:B------:R-:W-:Y:S02]  /*1c30*/  @P0 FMUL.FTZ R4, R4, 1.9259299443872358531e-34 ;  /* 0x0780000004040820 */ /* 0x000fe40000410000 */
[----:B------:R-:W-:-:S05]  /*1c40*/  @!P0 FADD.FTZ R4, R0, -0.5 ;  /* 0xbf00000000048421 */ /* 0x000fca0000010000 */
[----:B------:R-:W-:-:S04]  /*1c50*/  LOP3.LUT R4, R4, 0x80000000, R5, 0xf8, !PT ;  /* 0x8000000004047812 */ /* 0x000fc800078ef805 */
[----:B------:R-:W-:-:S04]  /*1c60*/  F2FP.BF16.F32.PACK_AB R4, RZ, R4 ;  /* 0x00000004ff04723e */ /* 0x000fc800000010ff */
[----:B------:R-:W-:Y:S01]  /*1c70*/  PRMT R0, R4, 0x7610, R0 ;  /* 0x0000761004007816 */ /* 0x000fe20000000000 */
[----:B------:R-:W-:Y:S06]  /*1c80*/  BRA `(.L_x_8) ;  /* 0x0000000400c07947 */ /* 0x000fec0003800000 */
.L_x_18:
[----:B------:R0:W5:Y:S01]  /*1c90*/  LDG.E.U16 R0, desc[UR36][R2.64] ;  /* 0x0000002402007981 */ /* 0x000162000c1e1500 */
[----:B------:R-:W-:Y:S05]  /*1ca0*/  BRA `(.L_x_8) ;  /* 0x0000000400b87947 */ /* 0x000fea0003800000 */
.L_x_15:
[----:B------:R-:W-:-:S13]  /*1cb0*/  ISETP.GT.AND P0, PT, R4, 0x1b, PT ;  /* 0x0000001b0400780c */ /* 0x000fda0003f04270 */
[----:B------:R-:W-:Y:S05]  /*1cc0*/  @P0 BRA `(.L_x_20) ;  /* 0x0000000400080947 */ /* 0x000fea0003800000 */
[----:B------:R-:W-:-:S13]  /*1cd0*/  ISETP.NE.AND P0, PT, R4, 0x19, PT ;  /* 0x000000190400780c */ /* 0x000fda0003f05270 */
[----:B------:R-:W-:Y:S05]  /*1ce0*/  @!P0 BRA `(.L_x_21) ;  /* 0x0000000000908947 */ /* 0x000fea0003800000 */
[----:B------:R-:W-:-:S13]  /*1cf0*/  ISETP.NE.AND P0, PT, R4, 0x1a, PT ;  /* 0x0000001a0400780c */ /* 0x000fda0003f05270 */
[----:B------:R-:W-:Y:S05]  /*1d00*/  @!P0 BRA `(.L_x_22) ;  /* 0x0000000000188947 */ /* 0x000fea0003800000 */
[----:B------:R-:W-:-:S13]  /*1d10*/  ISETP.NE.AND P0, PT, R4, 0x1b, PT ;  /* 0x0000001b0400780c */ /* 0x000fda0003f05270 */
[----:B------:R-:W-:Y:S05]  /*1d20*/  @P0 BRA `(.L_x_7) ;  /* 0x0000000400340947 */ /* 0x000fea0003800000 */
[----:B------:R-:W2:Y:S02]  /*1d30*/  LDG.E.U16 R0, desc[UR36][R2.64] ;  /* 0x0000002402007981 */ /* 0x000ea4000c1e1500 */
[----:B--2---:R-:W-:-:S04]  /*1d40*/  I2FP.F32.U32 R0, R0 ;  /* 0x0000000000007245 */ /* 0x004fc80000201000 */
[----:B------:R-:W-:Y:S01]  /*1d50*/  F2FP.BF16.F32.PACK_AB R0, RZ, R0 ;  /* 0x00000000ff00723e */ /* 0x000fe200000010ff */
[----:B------:R-:W-:Y:S06]  /*1d60*/  BRA `(.L_x_8) ;  /* 0x0000000400887947 */ /* 0x000fec0003800000 */
.L_x_22:
[----:B------:R-:W2:Y:S01]  /*1d70*/  LDG.E.U8 R2, desc[UR36][R2.64] ;  /* 0x0000002402027981 */ /* 0x000ea2000c1e1100 */
[----:B------:R-:W-:Y:S01]  /*1d80*/  BSSY B0, `(.L_x_23) ;  /* 0x0000018000007945 */ /* 0x000fe20003800000 */
[----:B------:R-:W-:Y:S01]  /*1d90*/  IMAD.MOV.U32 R0, RZ, RZ, RZ ;  /* 0x000000ffff007224 */ /* 0x000fe200078e00ff */
[----:B--2---:R-:W-:-:S13]  /*1da0*/  ISETP.NE.AND P0, PT, R2, RZ, PT ;  /* 0x000000ff0200720c */ /* 0x004fda0003f05270 */
[----:B------:R-:W-:Y:S05]  /*1db0*/  @!P0 BRA `(.L_x_24) ;  /* 0x0000000000508947 */ /* 0x000fea0003800000 */
[----:B------:R-:W-:-:S13]  /*1dc0*/  ISETP.NE.AND P0, PT, R2, 0x80, PT ;  /* 0x000000800200780c */ /* 0x000fda0003f05270 */
[----:B------:R-:W-:Y:S01]  /*1dd0*/  @!P0 IMAD.MOV.U32 R0, RZ, RZ, 0x7f800001 ;  /* 0x7f800001ff008424 */ /* 0x000fe200078e00ff */
[----:B------:R-:W-:Y:S06]  /*1de0*/  @!P0 BRA `(.L_x_24) ;  /* 0x0000000000448947 */ /* 0x000fec0003800000 */
[C---:B------:R-:W-:Y:S01]  /*1df0*/  LOP3.LUT P0, R0, R2.reuse, 0x78, RZ, 0xc0, !PT ;  /* 0x0000007802007812 */ /* 0x040fe2000780c0ff */
[----:B------:R-:W-:Y:S01]  /*1e00*/  BSSY B1, `(.L_x_25) ;  /* 0x000000c000017945 */ /* 0x000fe20003800000 */
[----:B------:R-:W-:Y:S02]  /*1e10*/  SHF.R.U32.HI R3, RZ, 0x7, R2 ;  /* 0x00000007ff037819 */ /* 0x000fe40000011602 */
[----:B------:R-:W-:Y:S02]  /*1e20*/  LOP3.LUT R2, R2, 0x7, RZ, 0xc0, !PT ;  /* 0x0000000702027812 */ /* 0x000fe400078ec0ff */
[----:B------:R-:W-:Y:S01]  /*1e30*/  SHF.R.U32.HI R0, RZ, 0x3, R0 ;  /* 0x00000003ff007819 */ /* 0x000fe20000011600 */
[----:B------:R-:W-:-:S06]  /*1e40*/  IMAD.U32 R4, R3, -0x80000000, RZ ;  /* 0x8000000003047824 */ /* 0x000fcc00078e00ff */
[----:B------:R-:W-:Y:S05]  /*1e50*/  @P0 BRA `(.L_x_26) ;  /* 0x0000000000180947 */ /* 0x000fea0003800000 */
[----:B------:R-:W0:Y:S02]  /*1e60*/  FLO.U32 R3, R2 ;  /* 0x0000000200037300 */ /* 0x000e2400000e0000 */
[----:B0-----:R-:W-:-:S04]  /*1e70*/  IADD3 R3, -R3, 0x1f, RZ ;  /* 0x0000001f03037810 */ /* 0x001fc80007ffe1ff */
[----:B------:R-:W-:Y:S01]  /*1e80*/  IADD3 R0, R0, 0x1d, -R3 ;  /* 0x0000001d00007810 */ /* 0x000fe20007ffe803 */
[----:B------:R-:W-:-:S05]  /*1e90*/  VIADD R5, R3, 0xffffffe4 ;  /* 0xffffffe403057836 */ /* 0x000fca0000000000 */
[----:B------:R-:W-:-:S04]  /*1ea0*/  SHF.L.U32 R5, R2, R5, RZ ;  /* 0x0000000502057219 */ /* 0x000fc800000006ff */
[----:B------:R-:W-:-:S07]  /*1eb0*/  LOP3.LUT R2, R5, 0x7, RZ, 0xc0, !PT ;  /* 0x0000000705027812 */ /* 0x000fce00078ec0ff */
.L_x_26:
[----:B------:R-:W-:Y:S05]  /*1ec0*/  BSYNC B1 ;  /* 0x0000000000017941 */ /* 0x000fea0003800000 */
.L_x_25:
[----:B------:R-:W-:Y:S02]  /*1ed0*/  LEA R3, R0, 0x3b800000, 0x17 ;  /* 0x3b80000000037811 */ /* 0x000fe400078eb8ff */
[----:B------:R-:W-:-:S04]  /*1ee0*/  SHF.L.U32 R0, R2, 0x14, RZ ;  /* 0x0000001402007819 */ /* 0x000fc800000006ff */
[----:B------:R-:W-:-:S07]  /*1ef0*/  LOP3.LUT R0, R3, R0, R4, 0xfe, !PT ;  /* 0x0000000003007212 */ /* 0x000fce00078efe04 */
.L_x_24:
[----:B------:R-:W-:Y:S05]  /*1f00*/  BSYNC B0 ;  /* 0x0000000000007941 */ /* 0x000fea0003800000 */
.L_x_23:
[----:B------:R-:W-:Y:S01]  /*1f10*/  F2FP.BF16.F32.PACK_AB R0, RZ, R0 ;  /* 0x00000000ff00723e */ /* 0x000fe200000010ff */
[----:B------:R-:W-:Y:S06]  /*1f20*/  BRA `(.L_x_8) ;  /* 0x0000000400187947 */ /* 0x000fec0003800000 */
.L_x_21:
        /* <DEDUP_REMOVED lines=21> */
.L_x_30:
[----:B------:R-:W-:Y:S05]  /*2080*/  BSYNC B1 ;  /* 0x0000000000017941 */ /* 0x000fea0003800000 */
.L_x_29:
[----:B------:R-:W-:Y:S01]  /*2090*/  LEA R3, R0, 0x37800000, 0x17 ;  /* 0x3780000000037811 */ /* 0x000fe200078eb8ff */
[----:B------:R-:W-:-:S05]  /*20a0*/  IMAD.SHL.U32 R0, R2, 0x200000, RZ ;  /* 0x0020000002007824 */ /* 0x000fca00078e00ff */
[----:B------:R-:W-:-:S07]  /*20b0*/  LOP3.LUT R0, R3, R0, R4, 0xfe, !PT ;  /* 0x0000000003007212 */ /* 0x000fce00078efe04 */
.L_x_28:
[----:B------:R-:W-:Y:S05]  /*20c0*/  BSYNC B0 ;  /* 0x0000000000007941 */ /* 0x000fea0003800000 */
.L_x_27:
[----:B------:R-:W-:Y:S01]  /*20d0*/  F2FP.BF16.F32.PACK_AB R0, RZ, R0 ;  /* 0x00000000ff00723e */ /* 0x000fe200000010ff */
[----:B------:R-:W-:Y:S06]  /*20e0*/  BRA `(.L_x_8) ;  /* 0x0000000000a87947 */ /* 0x000fec0003800000 */
.L_x_20:
[----:B------:R-:W-:-:S13]  /*20f0*/  ISETP.NE.AND P0, PT, R4, 0x1c, PT ;  /* 0x0000001c0400780c */ /* 0x000fda0003f05270 */
[----:B------:R-:W-:Y:S05]  /*2100*/  @!P0 BRA `(.L_x_31) ;  /* 0x0000000000948947 */ /* 0x000fea0003800000 */
[----:B------:R-:W-:-:S13]  /*2110*/  ISETP.NE.AND P0, PT, R4, 0x1d, PT ;  /* 0x0000001d0400780c */ /* 0x000fda0003f05270 */
[----:B------:R-:W-:Y:S05]  /*2120*/  @!P0 BRA `(.L_x_32) ;  /* 0x00000000007c8947 */ /* 0x000fea0003800000 */
[----:B------:R-:W-:-:S13]  /*2130*/  ISETP.NE.AND P0, PT, R4, 0x2c, PT ;  /* 0x0000002c0400780c */ /* 0x000fda0003f05270 */
[----:B------:R-:W-:Y:S05]  /*2140*/  @P0 BRA `(.L_x_7) ;  /* 0x00000000002c0947 */ /* 0x000fea0003800000 */
[----:B------:R-:W2:Y:S01]  /*2150*/  LDG.E.U8 R2, desc[UR36][R2.64] ;  /* 0x0000002402027981 */ /* 0x000ea2000c1e1100 */
[----:B------:R-:W-:Y:S01]  /*2160*/  BSSY B0, `(.L_x_33) ;  /* 0x0000007000007945 */ /* 0x000fe20003800000 */
[----:B------:R-:W-:Y:S01]  /*2170*/  IMAD.MOV.U32 R0, RZ, RZ, 0x400000 ;  /* 0x00400000ff007424 */ /* 0x000fe200078e00ff */
[----:B--2---:R-:W-:-:S13]  /*2180*/  ISETP.NE.AND P0, PT, R2, RZ, PT ;  /* 0x000000ff0200720c */ /* 0x004fda0003f05270 */
[----:B------:R-:W-:Y:S05]  /*2190*/  @!P0 BRA `(.L_x_34) ;  /* 0x00000000000c8947 */ /* 0x000fea0003800000 */
[----:B------:R-:W-:-:S13]  /*21a0*/  ISETP.NE.AND P0, PT, R2, 0xff, PT ;  /* 0x000000ff0200780c */ /* 0x000fda0003f05270 */
[----:B------:R-:W-:Y:S02]  /*21b0*/  @!P0 IMAD.MOV.U32 R0, RZ, RZ, 0x7f800001 ;  /* 0x7f800001ff008424 */ /* 0x000fe400078e00ff */
[----:B------:R-:W-:-:S07]  /*21c0*/  @P0 IMAD.SHL.U32 R0, R2, 0x800000, RZ ;  /* 0x0080000002000824 */ /* 0x000fce00078e00ff */
.L_x_34:
[----:B------:R-:W-:Y:S05]  /*21d0*/  BSYNC B0 ;  /* 0x0000000000007941 */ /* 0x000fea0003800000 */
.L_x_33:
[----:B------:R-:W-:Y:S01]  /*21e0*/  F2FP.BF16.F32.PACK_AB R0, RZ, R0 ;  /* 0x00000000ff00723e */ /* 0x000fe200000010ff */
[----:B------:R-:W-:Y:S06]  /*21f0*/  BRA `(.L_x_8) ;  /* 0x0000000000647947 */ /* 0x000fec0003800000 */
.L_x_7:
[----:B------:R-:W-:Y:S01]  /*2200*/  MOV R2, 0x0 ;  /* 0x0000000000027802 */ /* 0x000fe20000000f00 */
[----:B------:R-:W-:Y:S01]  /*2210*/  ULDC.64 UR4, c[0x4][0x128] ;  /* 0x01004a0000047ab9 */ /* 0x000fe20000000a00 */
[----:B------:R-:W-:Y:S01]  /*2220*/  ULDC.64 UR6, c[0x4][0x38] ;  /* 0x01000e0000067ab9 */ /* 0x000fe20000000a00 */
[----:B------:R-:W-:Y:S02]  /*2230*/  IMAD.U32 R4, RZ, RZ, UR4 ;  /* 0x00000004ff047e24 */ /* 0x000fe4000f8e00ff */
[----:B------:R-:W-:Y:S01]  /*2240*/  IMAD.U32 R5, RZ, RZ, UR5 ;  /* 0x00000005ff057e24 */ /* 0x000fe2000f8e00ff */
[----:B------:R-:W0:Y:S01]  /*2250*/  LDC.64 R2, c[0x4][R2] ;  /* 0x0100000002027b82 */ /* 0x000e220000000a00 */
[----:B------:R-:W-:Y:S01]  /*2260*/  ULDC.64 UR4, c[0x4][0x130] ;  /* 0x01004c0000047ab9 */ /* 0x000fe20000000a00 */
[----:B------:R-:W-:Y:S02]  /*2270*/  IMAD.U32 R10, RZ, RZ, UR6 ;  /* 0x00000006ff0a7e24 */ /* 0x000fe4000f8e00ff */
[----:B------:R-:W-:-:S02]  /*2280*/  IMAD.U32 R6, RZ, RZ, UR4 ;  /* 0x00000004ff067e24 */ /* 0x000fc4000f8e00ff */
[----:B------:R-:W-:Y:S02]  /*2290*/  IMAD.U32 R7, RZ, RZ, UR5 ;  /* 0x00000005ff077e24 */ /* 0x000fe4000f8e00ff */
[----:B------:R-:W-:Y:S02]  /*22a0*/  IMAD.U32 R11, RZ, RZ, UR7 ;  /* 0x00000007ff0b7e24 */ /* 0x000fe4000f8e00ff */
[----:B------:R-:W-:Y:S02]  /*22b0*/  IMAD.MOV.U32 R8, RZ, RZ, 0x4e ;  /* 0x0000004eff087424 */ /* 0x000fe400078e00ff */
[----:B------:R-:W-:Y:S02]  /*22c0*/  IMAD.MOV.U32 R12, RZ, RZ, 0x1 ;  /* 0x00000001ff0c7424 */ /* 0x000fe400078e00ff */
[----:B------:R-:W-:-:S07]  /*22d0*/  IMAD.MOV.U32 R13, RZ, RZ, RZ ;  /* 0x000000ffff0d7224 */ /* 0x000fce00078e00ff */
[----:B------:R-:W-:-:S07]  /*22e0*/  LEPC R20, `(.L_x_35) ;  /* 0x000000001014794e */ /* 0x000fce0000000000 */
[----:B0-----:R-:W-:Y:S05]  /*22f0*/  CALL.ABS.NOINC R2 ;  /* 0x0000000002007343 */ /* 0x001fea0003c00000 */
.L_x_35:
[----:B------:R-:W-:Y:S01]  /*2300*/  PRMT R0, RZ, 0x7610, R0 ;  /* 0x00007610ff007816 */ /* 0x000fe20000000000 */
[----:B------:R-:W-:Y:S06]  /*2310*/  BRA `(.L_x_8) ;  /* 0x00000000001c7947 */ /* 0x000fec0003800000 */
.L_x_32:
[----:B------:R-:W2:Y:S02]  /*2320*/  LDG.E.64 R2, desc[UR36][R2.64] ;  /* 0x0000002402027981 */ /* 0x000ea4000c1e1b00 */
[----:B--2---:R-:W0:Y:S02]  /*2330*/  I2F.U64 R0, R2 ;  /* 0x0000000200007312 */ /* 0x004e240000301000 */
[----:B0-----:R-:W-:Y:S01]  /*2340*/  F2FP.BF16.F32.PACK_AB R0, RZ, R0 ;  /* 0x00000000ff00723e */ /* 0x001fe200000010ff */
[----:B------:R-:W-:Y:S06]  /*2350*/  BRA `(.L_x_8) ;  /* 0x00000000000c7947 */ /* 0x000fec0003800000 */
.L_x_31:
[----:B------:R-:W2:Y:S02]  /*2360*/  LDG.E R2, desc[UR36][R2.64] ;  /* 0x0000002402027981 */ /* 0x000ea4000c1e1900 */
[----:B--2---:R-:W-:-:S04]  /*2370*/  I2FP.F32.U32 R0, R2 ;  /* 0x0000000200007245 */ /* 0x004fc80000201000 */
[----:B------:R-:W-:-:S07]  /*2380*/  F2FP.BF16.F32.PACK_AB R0, RZ, R0 ;  /* 0x00000000ff00723e */ /* 0x000fce00000010ff */
.L_x_8:
[----:B-----5:R-:W-:Y:S01]  /*2390*/  IMAD.U32 R0, R0, 0x10000, RZ ;  /* 0x0001000000007824 */ /* 0x020fe200078e00ff */
[----:B------:R-:W-:Y:S01]  /*23a0*/  BSSY B0, `(.L_x_36) ;  /* 0x0000029000007945 */ /* 0x000fe20003800000 */
[----:B------:R-:W-:Y:S02]  /*23b0*/  IMAD.MOV.U32 R7, RZ, RZ, 0x3e800000 ;  /* 0x3e800000ff077424 */ /* 0x000fe400078e00ff */
[C---:B0-----:R-:W-:Y:S01]  /*23c0*/  FADD.FTZ R2, |R0|.reuse, -RZ ;  /* 0x800000ff00027221 */ /* 0x041fe20000010200 */
[----:B------:R-:W-:-:S03]  /*23d0*/  FSETP.GT.FTZ.AND P0, PT, |R0|, 8.50705917302346158658e+37, PT ;  /* 0x7e8000000000780b */ /* 0x000fc60003f14200 */
[----:B------:R-:W-:-:S06]  /*23e0*/  FADD.FTZ R3, -R2, 1 ;  /* 0x3f80000002037421 */ /* 0x000fcc0000010100 */
[----:B------:R-:W0:Y:S02]  /*23f0*/  MUFU.RCP R3, R3 ;  /* 0x0000000300037308 */ /* 0x000e240000001000 */
[----:B0-----:R-:W-:-:S04]  /*2400*/  FADD.FTZ R5, R3, R3 ;  /* 0x0000000303057221 */ /* 0x001fc80000010000 */
[----:B------:R-:W-:-:S05]  /*2410*/  FMUL.FTZ R2, |R0|, R5 ;  /* 0x0000000500027220 */ /* 0x000fca0000410200 */
[----:B------:R-:W-:-:S04]  /*2420*/  FSEL R2, R2, -2, !P0 ;  /* 0xc000000002027808 */ /* 0x000fc80004000000 */
[C---:B------:R-:W-:Y:S01]  /*2430*/  ISETP.GE.U32.AND P0, PT, R2.reuse, 0x7f800000, PT ;  /* 0x7f8000000200780c */ /* 0x040fe20003f06070 */
[----:B------:R-:W-:-:S04]  /*2440*/  FADD.FTZ.RZ R4, R2, 1 ;  /* 0x3f80000002047421 */ /* 0x000fc8000001c000 */
[----:B------:R-:W-:-:S05]  /*2450*/  VIADD R4, R4, 0xc0c00000 ;  /* 0xc0c0000004047836 */ /* 0x000fca0000000000 */
[----:B------:R-:W-:-:S04]  /*2460*/  LOP3.LUT R5, R4, 0xff800000, RZ, 0xc0, !PT ;  /* 0xff80000004057812 */ /* 0x000fc800078ec0ff */
[----:B------:R-:W-:Y:S01]  /*2470*/  IADD3 R6, -R5, 0x40800000, RZ ;  /* 0x4080000005067810 */ /* 0x000fe20007ffe1ff */
[----:B------:R-:W-:Y:S01]  /*2480*/  IMAD.IADD R4, R2, 0x1, -R5 ;  /* 0x0000000102047824 */ /* 0x000fe200078e0a05 */
[----:B------:R-:W-:-:S03]  /*2490*/  I2FP.F32.S32 R5, R5 ;  /* 0x0000000500057245 */ /* 0x000fc60000201400 */
[----:B------:R-:W-:Y:S01]  /*24a0*/  FFMA.FTZ R3, R6, R7, -1 ;  /* 0xbf80000006037423 */ /* 0x000fe20000010007 */
[----:B------:R-:W-:Y:S02]  /*24b0*/  IMAD.MOV.U32 R6, RZ, RZ, 0x3d39bf78 ;  /* 0x3d39bf78ff067424 */ /* 0x000fe400078e00ff */
[----:B------:R-:W-:Y:S01]  /*24c0*/  FMUL.FTZ R5, R5, 1.1920928955078125e-07 ;  /* 0x3400000005057820 */ /* 0x000fe20000410000 */
[----:B------:R-:W-:Y:S02]  /*24d0*/  IMAD.MOV.U32 R7, RZ, RZ, 0x3f000000 ;  /* 0x3f000000ff077424 */ /* 0x000fe400078e00ff */
[----:B------:R-:W-:-:S04]  /*24e0*/  FADD.FTZ R3, R4, R3 ;  /* 0x0000000304037221 */ /* 0x000fc80000010000 */
[C---:B------:R-:W-:Y:S02]  /*24f0*/  FFMA.FTZ R4, R3.reuse, -R6, 0.10546888411045074463 ;  /* 0x3dd8001203047423 */ /* 0x040fe40000010806 */
[----:B------:R-:W0:Y:S02]  /*2500*/  LDC.U8 R6, c[0x0][0x421] ;  /* 0x00010840ff067b82 */ /* 0x000e240000000000 */
[----:B------:R-:W-:-:S04]  /*2510*/  FFMA.FTZ R4, R3, R4, -0.13229703903198242188 ;  /* 0xbe0778e003047423 */ /* 0x000fc80000010004 */
[----:B------:R-:W-:-:S04]  /*2520*/  FFMA.FTZ R4, R3, R4, 0.14491446316242218018 ;  /* 0x3e14647503047423 */ /* 0x000fc80000010004 */
[----:B------:R-:W-:-:S04]  /*2530*/  FFMA.FTZ R4, R3, R4, -0.16641564667224884033 ;  /* 0xbe2a68dd03047423 */ /* 0x000fc80000010004 */
[----:B------:R-:W-:-:S04]  /*2540*/  FFMA.FTZ R4, R3, R4, 0.19988867640495300293 ;  /* 0x3e4caf9e03047423 */ /* 0x000fc80000010004 */
[----:B------:R-:W-:-:S04]  /*2550*/  FFMA.FTZ R4, R3, R4, -0.25000196695327758789 ;  /* 0xbe80004203047423 */ /* 0x000fc80000010004 */
[----:B------:R-:W-:-:S04]  /*2560*/  FFMA.FTZ R4, R3, R4, 0.33333510160446166992 ;  /* 0x3eaaaae603047423 */ /* 0x000fc80000010004 */
[----:B------:R-:W-:-:S04]  /*2570*/  FFMA.FTZ R4, R3, R4, -0.5 ;  /* 0xbf00000003047423 */ /* 0x000fc80000010004 */
[----:B------:R-:W-:-:S04]  /*2580*/  FMUL.FTZ R4, R3, R4 ;  /* 0x0000000403047220 */ /* 0x000fc80000410000 */
[----:B------:R-:W-:Y:S01]  /*2590*/  FFMA.FTZ R4, R3, R4, R3 ;  /* 0x0000000403047223 */ /* 0x000fe20000010003 */
[----:B------:R-:W-:Y:S02]  /*25a0*/  LOP3.LUT R3, R7, 0x80000000, R0, 0xb8, !PT ;  /* 0x8000000007037812 */ /* 0x000fe400078eb800 */
[----:B0-----:R-:W-:Y:S01]  /*25b0*/  PRMT R0, R6, 0x9910, RZ ;  /* 0x0000991006007816 */ /* 0x001fe200000000ff */
[----:B------:R-:W-:Y:S01]  /*25c0*/  FFMA.FTZ R4, R5, 0.69314718246459960938, R4 ;  /* 0x3f31721805047823 */ /* 0x000fe20000010004 */
[----:B------:R-:W-:Y:S06]  /*25d0*/  @!P0 BRA `(.L_x_37) ;  /* 0x0000000000148947 */ /* 0x000fec0003800000 */
[C---:B------:R-:W-:Y:S02]  /*25e0*/  ISETP.GE.AND P0, PT, R2.reuse, -0x407fffff, PT ;  /* 0xbf8000010200780c */ /* 0x040fe40003f06270 */
[----:B------:R-:W-:-:S11]  /*25f0*/  FSETP.NEU.FTZ.AND P1, PT, R2, RZ, PT ;  /* 0x000000ff0200720b */ /* 0x000fd60003f3d000 */
[----:B------:R-:W-:-:S04]  /*2600*/  @P0 IMAD.MOV.U32 R5, RZ, RZ, 0x7f800000 ;  /* 0x7f800000ff050424 */ /* 0x000fc800078e00ff */
[----:B------:R-:W-:-:S05]  /*2610*/  @P0 FFMA.FTZ R4, R2, R5, +INF ;  /* 0x7f80000002040423 */ /* 0x000fca0000010005 */
[----:B------:R-:W-:-:S07]  /*2620*/  FSEL R4, R4, -RZ, P1 ;  /* 0x800000ff04047208 */ /* 0x000fce0000800000 */
.L_x_37:
[----:B------:R-:W-:Y:S05]  /*2630*/  BSYNC B0 ;  /* 0x0000000000007941 */ /* 0x000fea0003800000 */
.L_x_36:
[----:B------:R-:W-:Y:S01]  /*2640*/  FMUL.FTZ R3, R3, R4 ;  /* 0x0000000403037220 */ /* 0x000fe20000410000 */
[----:B------:R-:W-:-:S05]  /*2650*/  ISETP.GT.AND P0, PT, R0, 0x9, PT ;  /* 0x000000090000780c */ /* 0x000fca0003f04270 */
[----:B------:R-:W0:Y:S08]  /*2660*/  F2F.BF16.F32 R3, R3 ;  /* 0x0000000300037304 */ /* 0x000e300000202000 */
        /* <DEDUP_REMOVED lines=9> */
[----:B0-----:R-:W-:-:S04]  /*2700*/  IMAD.U32 R0, R3, 0x10000, RZ ;  /* 0x0001000003007824 */ /* 0x001fc800078e00ff */
[----:B------:R-:W0:Y:S02]  /*2710*/  F2I.FTZ.TRUNC.NTZ R3, R0 ;  /* 0x0000000000037305 */ /* 0x000e24000021f100 */
[----:B0-----:R0:W-:Y:S01]  /*2720*/  STG.E.U8 desc[UR36][R16.64], R3 ;  /* 0x0000000310007986 */ /* 0x0011e2000c101124 */
[----:B------:R-:W-:Y:S05]  /*2730*/  BRA `(.L_x_43) ;  /* 0x0000000c00947947 */ /* 0x000fea0003800000 */
.L_x_41:
[----:B0-----:R-:W-:-:S06]  /*2740*/  IMAD.U32 R3, R3, 0x10000, RZ ;  /* 0x0001000003037824 */ /* 0x001fcc00078e00ff */
[----:B------:R-:W0:Y:S02]  /*2750*/  F2I.S64.TRUNC R2, R3 ;  /* 0x0000000300027311 */ /* 0x000e24000020d900 */
[----:B0-----:R0:W-:Y:S01]  /*2760*/  STG.E.U8 desc[UR36][R16.64], R2 ;  /* 0x0000000210007986 */ /* 0x0011e2000c101124 */
[----:B------:R-:W-:Y:S05]  /*2770*/  BRA `(.L_x_43) ;  /* 0x0000000c00847947 */ /* 0x000fea0003800000 */
.L_x_40:
[----:B------:R-:W-:-:S13]  /*2780*/  ISETP.NE.AND P0, PT, R0, 0x2, PT ;  /* 0x000000020000780c */ /* 0x000fda0003f05270 */
[----:B------:R-:W-:Y:S05]  /*2790*/  @!P0 BRA `(.L_x_44) ;  /* 0x0000000000308947 */ /* 0x000fea0003800000 */
[----:B------:R-:W-:-:S13]  /*27a0*/  ISETP.NE.AND P0, PT, R0, 0x3, PT ;  /* 0x000000030000780c */ /* 0x000fda0003f05270 */
[----:B------:R-:W-:Y:S05]  /*27b0*/  @!P0 BRA `(.L_x_45) ;  /* 0x0000000000188947 */ /* 0x000fea0003800000 */
[----:B------:R-:W-:-:S13]  /*27c0*/  ISETP.NE.AND P0, PT, R0, 0x4, PT ;  /* 0x000000040000780c */ /* 0x000fda0003f05270 */
[----:B------:R-:W-:Y:S05]  /*27d0*/  @P0 BRA `(.L_x_42) ;  /* 0x0000000c000c0947 */ /* 0x000fea0003800000 */
[----:B0-----:R-:W-:-:S06]  /*27e0*/  IMAD.U32 R3, R3, 0x10000, RZ ;  /* 0x0001000003037824 */ /* 0x001fcc00078e00ff */
[----:B------:R-:W0:Y:S02]  /*27f0*/  F2I.S64.TRUNC R2, R3 ;  /* 0x0000000300027311 */ /* 0x000e24000020d900 */
[----:B0-----:R0:W-:Y:S01]  /*2800*/  STG.E.64 desc[UR36][R16.64], R2 ;  /* 0x0000000210007986 */ /* 0x0011e2000c101b24 */
[----:B------:R-:W-:Y:S05]  /*2810*/  BRA `(.L_x_43) ;  /* 0x0000000c005c7947 */ /* 0x000fea0003800000 */
.L_x_45:
[----:B0-----:R-:W-:-:S06]  /*2820*/  IMAD.U32 R3, R3, 0x10000, RZ ;  /* 0x0001000003037824 */ /* 0x001fcc00078e00ff */
[----:B------:R-:W0:Y:S02]  /*2830*/  F2I.FTZ.TRUNC.NTZ R3, R3 ;  /* 0x0000000300037305 */ /* 0x000e24000021f100 */
[----:B0-----:R0:W-:Y:S01]  /*2840*/  STG.E desc[UR36][R16.64], R3 ;  /* 0x0000000310007986 */ /* 0x0011e2000c101924 */
[----:B------:R-:W-:Y:S05]  /*2850*/  BRA `(.L_x_43) ;  /* 0x0000000c004c7947 */ /* 0x000fea0003800000 */
.L_x_44:
[----:B0-----:R-:W-:-:S06]  /*2860*/  IMAD.U32 R3, R3, 0x10000, RZ ;  /* 0x0001000003037824 */ /* 0x001fcc00078e00ff */
[----:B------:R-:W0:Y:S02]  /*2870*/  F2I.FTZ.TRUNC.NTZ R3, R3 ;  /* 0x0000000300037305 */ /* 0x000e24000021f100 */
[----:B0-----:R0:W-:Y:S01]  /*2880*/  STG.E.U16 desc[UR36][R16.64], R3 ;  /* 0x0000000310007986 */ /* 0x0011e2000c101524 */
[----:B------:R-:W-:Y:S05]  /*2890*/  BRA `(.L_x_43) ;  /* 0x0000000c003c7947 */ /* 0x000fea0003800000 */
.L_x_39:
[----:B------:R-:W-:-:S13]  /*28a0*/  ISETP.GT.AND P0, PT, R0, 0x6, PT ;  /* 0x000000060000780c */ /* 0x000fda0003f04270 */
[----:B------:R-:W-:Y:S05]  /*28b0*/  @P0 BRA `(.L_x_46) ;  /* 0x00000000002c0947 */ /* 0x000fea0003800000 */
[----:B------:R-:W-:-:S13]  /*28c0*/  ISETP.NE.AND P0, PT, R0, 0x5, PT ;  /* 0x000000050000780c */ /* 0x000fda0003f05270 */
[----:B------:R-:W-:Y:S05]  /*28d0*/  @!P0 BRA `(.L_x_47) ;  /* 0x0000000000148947 */ /* 0x000fea0003800000 */
[----:B------:R-:W-:-:S13]  /*28e0*/  ISETP.NE.AND P0, PT, R0, 0x6, PT ;  /* 0x000000060000780c */ /* 0x000fda0003f05270 */
[----:B------:R-:W-:Y:S05]  /*28f0*/  @P0 BRA `(.L_x_42) ;  /* 0x0000000800c40947 */ /* 0x000fea0003800000 */
[----:B0-----:R-:W-:-:S05]  /*2900*/  IMAD.U32 R3, R3, 0x10000, RZ ;  /* 0x0001000003037824 */ /* 0x001fca00078e00ff */
[----:B------:R0:W-:Y:S01]  /*2910*/  STG.E desc[UR36][R16.64], R3 ;  /* 0x0000000310007986 */ /* 0x0001e2000c101924 */
[----:B------:R-:W-:Y:S05]  /*2920*/  BRA `(.L_x_43) ;  /* 0x0000000c00187947 */ /* 0x000fea0003800000 */
.L_x_47:
[----:B0-----:R-:W-:-:S05]  /*2930*/  IMAD.U32 R0, R3, 0x10000, RZ ;  /* 0x0001000003007824 */ /* 0x001fca00078e00ff */
[----:B------:R-:W-:-:S05]  /*2940*/  F2FP.F16.F32.PACK_AB R0, RZ, R0 ;  /* 0x00000000ff00723e */ /* 0x000fca00000000ff */
[----:B------:R0:W-:Y:S01]  /*2950*/  STG.E.U16 desc[UR36][R16.64], R0 ;  /* 0x0000000010007986 */ /* 0x0001e2000c101524 */
[----:B------:R-:W-:Y:S05]  /*2960*/  BRA `(.L_x_43) ;  /* 0x0000000c00087947 */ /* 0x000fea0003800000 */
.L_x_46:
[----:B------:R-:W-:-:S13]  /*2970*/  ISETP.NE.AND P0, PT, R0, 0x7, PT ;  /* 0x000000070000780c */ /* 0x000fda0003f05270 */
[----:B------:R-:W-:Y:S05]  /*2980*/  @!P0 BRA `(.L_x_48) ;  /* 0x0000000000348947 */ /* 0x000fea0003800000 */
[----:B------:R-:W-:-:S13]  /*2990*/  ISETP.NE.AND P0, PT, R0, 0x8, PT ;  /* 0x000000080000780c */ /* 0x000fda0003f05270 */
[----:B------:R-:W-:Y:S05]  /*29a0*/  @!P0 BRA `(.L_x_49) ;  /* 0x0000000000188947 */ /* 0x000fea0003800000 */
[----:B------:R-:W-:-:S13]  /*29b0*/  ISETP.NE.AND P0, PT, R0, 0x9, PT ;  /* 0x000000090000780c */ /* 0x000fda0003f05270 */
[----:B------:R-:W-:Y:S05]  /*29c0*/  @P0 BRA `(.L_x_42) ;  /* 0x0000000800900947 */ /* 0x000fea0003800000 */
[----:B0-----:R-:W-:Y:S02]  /*29d0*/  IMAD.U32 R2, R3, 0x10000, RZ ;  /* 0x0001000003027824 */ /* 0x001fe400078e00ff */
[----:B------:R-:W-:-:S05]  /*29e0*/  IMAD.MOV.U32 R3, RZ, RZ, RZ ;  /* 0x000000ffff037224 */ /* 0x000fca00078e00ff */
[----:B------:R0:W-:Y:S01]  /*29f0*/  STG.E.64 desc[UR36][R16.64], R2 ;  /* 0x0000000210007986 */ /* 0x0001e2000c101b24 */
[----:B------:R-:W-:Y:S05]  /*2a00*/  BRA `(.L_x_43) ;  /* 0x0000000800e07947 */ /* 0x000fea0003800000 */
.L_x_49:
[----:B0-----:R-:W-:-:S04]  /*2a10*/  SHF.L.U32 R3, R3, 0x10, RZ ;  /* 0x0000001003037819 */ /* 0x001fc800000006ff */
[----:B------:R-:W-:-:S04]  /*2a20*/  F2FP.F16.F32.PACK_AB R3, RZ, R3 ;  /* 0x00000003ff03723e */ /* 0x000fc800000000ff */
[----:B------:R-:W-:-:S05]  /*2a30*/  PRMT R3, R3, 0x5410, RZ ;  /* 0x0000541003037816 */ /* 0x000fca00000000ff */
[----:B------:R0:W-:Y:S01]  /*2a40*/  STG.E desc[UR36][R16.64], R3 ;  /* 0x0000000310007986 */ /* 0x0001e2000c101924 */
[----:B------:R-:W-:Y:S05]  /*2a50*/  BRA `(.L_x_43) ;  /* 0x0000000800cc7947 */ /* 0x000fea0003800000 */
.L_x_48:
[----:B0-----:R-:W-:-:S04]  /*2a60*/  IMAD.U32 R2, R3, 0x10000, RZ ;  /* 0x0001000003027824 */ /* 0x001fc800078e00ff */
[----:B------:R-:W-:-:S06]  /*2a70*/  FMUL.FTZ R2, R2, 1 ;  /* 0x3f80000002027820 */ /* 0x000fcc0000410000 */
[----:B------:R-:W0:Y:S02]  /*2a80*/  F2F.F64.F32 R2, R2 ;  /* 0x0000000200027310 */ /* 0x000e240000201800 */
[----:B0-----:R0:W-:Y:S01]  /*2a90*/  STG.E.64 desc[UR36][R16.64], R2 ;  /* 0x0000000210007986 */ /* 0x0011e2000c101b24 */
[----:B------:R-:W-:Y:S05]  /*2aa0*/  BRA `(.L_x_43) ;  /* 0x0000000800b87947 */ /* 0x000fea0003800000 */
.L_x_38:
        /* <DEDUP_REMOVED lines=8> */
[----:B0-----:R-:W-:-:S05]  /*2b30*/  IMAD.U32 R3, R3, 0x10000, RZ ;  /* 0x0001000003037824 */ /* 0x001fca00078e00ff */
[----:B------:R-:W-:-:S04]  /*2b40*/  FSETP.NEU.FTZ.AND P0, PT, R3, RZ, PT ;  /* 0x000000ff0300720b */ /* 0x000fc80003f1d000 */
[----:B------:R-:W-:-:S05]  /*2b50*/  SEL R3, RZ, 0x1, !P0 ;  /* 0x00000001ff037807 */ /* 0x000fca0004000000 */
[----:B------:R0:W-:Y:S01]  /*2b60*/  STG.E.U8 desc[UR36][R16.64], R3 ;  /* 0x0000000310007986 */ /* 0x0001e2000c101124 */
[----:B------:R-:W-:Y:S05]  /*2b70*/  BRA `(.L_x_43) ;  /* 0x0000000800847947 */ /* 0x000fea0003800000 */
.L_x_52:
[----:B0-----:R-:W-:Y:S01]  /*2b80*/  IMAD.U32 R3, R3, 0x10000, RZ ;  /* 0x0001000003037824 */ /* 0x001fe200078e00ff */
[----:B------:R-:W-:-:S03]  /*2b90*/  CS2R R6, SRZ ;  /* 0x0000000000067805 */ /* 0x000fc6000001ff00 */
[----:B------:R-:W-:-:S04]  /*2ba0*/  FMUL.FTZ R3, R3, 1 ;  /* 0x3f80000003037820 */ /* 0x000fc80000410000 */
[----:B------:R-:W0:Y:S02]  /*2bb0*/  F2F.F64.F32 R4, R3 ;  /* 0x0000000300047310 */ /* 0x000e240000201800 */
[----:B0-----:R0:W-:Y:S01]  /*2bc0*/  STG.E.128 desc[UR36][R16.64], R4 ;  /* 0x0000000410007986 */ /* 0x0011e2000c101d24 */
[----:B------:R-:W-:Y:S05]  /*2bd0*/  BRA `(.L_x_43) ;  /* 0x00000008006c7947 */ /* 0x000fea0003800000 */
.L_x_51:
[----:B------:R-:W-:-:S13]  /*2be0*/  ISETP.NE.AND P0, PT, R0, 0xf, PT ;  /* 0x0000000f0000780c */ /* 0x000fda0003f05270 */
[----:B------:R-:W-:Y:S05]  /*2bf0*/  @!P0 BRA `(.L_x_53) ;  /* 0x0000000000b48947 */ /* 0x000fea0003800000 */
[----:B------:R-:W-:-:S13]  /*2c00*/  ISETP.NE.AND P0, PT, R0, 0x17, PT ;  /* 0x000000170000780c */ /* 0x000fda0003f05270 */
[----:B------:R-:W-:Y:S05]  /*2c10*/  @!P0 BRA `(.L_x_54) ;  /* 0x0000000000548947 */ /* 0x000fea0003800000 */
[----:B------:R-:W-:-:S13]  /*2c20*/  ISETP.NE.AND P0, PT, R0, 0x18, PT ;  /* 0x000000180000780c */ /* 0x000fda0003f05270 */
[----:B------:R-:W-:Y:S05]  /*2c30*/  @P0 BRA `(.L_x_42) ;  /* 0x0000000400f40947 */ /* 0x000fea0003800000 */
[----:B0-----:R-:W-:Y:S01]  /*2c40*/  IMAD.U32 R5, R3, 0x10000, RZ ;  /* 0x0001000003057824 */ /* 0x001fe200078e00ff */
[----:B------:R-:W-:Y:S04]  /*2c50*/  BSSY B0, `(.L_x_55) ;  /* 0x000000e000007945 */ /* 0x000fe80003800000 */
[C---:B------:R-:W-:Y:S02]  /*2c60*/  LOP3.LUT R2, R5.reuse, 0x7fffffff, RZ, 0xc0, !PT ;  /* 0x7fffffff05027812 */ /* 0x040fe400078ec0ff */
[----:B------:R-:W-:Y:S02]  /*2c70*/  LOP3.LUT R0, R5, 0x80000000, RZ, 0xc0, !PT ;  /* 0x8000000005007812 */ /* 0x000fe400078ec0ff */
[----:B------:R-:W-:Y:S02]  /*2c80*/  ISETP.GT.U32.AND P0, PT, R2, 0x43efffff, PT ;  /* 0x43efffff0200780c */ /* 0x000fe40003f04070 */
[----:B------:R-:W-:Y:S01]  /*2c90*/  SHF.R.U32.HI R3, RZ, 0x18, R0 ;  /* 0x00000018ff037819 */ /* 0x000fe20000011600 */
[----:B------:R-:W-:-:S10]  /*2ca0*/  IMAD.MOV.U32 R0, RZ, RZ, 0x7f ;  /* 0x0000007fff007424 */ /* 0x000fd400078e00ff */
[----:B------:R-:W-:Y:S05]  /*2cb0*/  @P0 BRA `(.L_x_56) ;  /* 0x00000000001c0947 */ /* 0x000fea0003800000 */
[----:B------:R-:W-:-:S13]  /*2cc0*/  ISETP.GE.U32.AND P0, PT, R2, 0x3c800000, PT ;  /* 0x3c8000000200780c */ /* 0x000fda0003f06070 */
[----:B------:R-:W-:Y:S01]  /*2cd0*/  @P0 SHF.R.U32.HI R0, RZ, 0x14, R5 ;  /* 0x00000014ff000819 */ /* 0x000fe20000011605 */
[----:B------:R-:W-:-:S03]  /*2ce0*/  @!P0 FADD.FTZ R2, R2, 16384 ;  /* 0x4680000002028421 */ /* 0x000fc60000010000 */
[----:B------:R-:W-:-:S04]  /*2cf0*/  @P0 LOP3.LUT R0, R0, 0x1, RZ, 0xc0, !PT ;  /* 0x0000000100000812 */ /* 0x000fc800078ec0ff */
[----:B------:R-:W-:-:S04]  /*2d00*/  @P0 IADD3 R0, R5, 0x407ffff, R0 ;  /* 0x0407ffff05000810 */ /* 0x000fc80007ffe000 */
[----:B------:R-:W-:Y:S01]  /*2d10*/  @P0 SHF.R.U32.HI R0, RZ, 0x14, R0 ;  /* 0x00000014ff000819 */ /* 0x000fe20000011600 */
[----:B------:R-:W-:-:S07]  /*2d20*/  @!P0 VIADD R0, R2, 0xb9800000 ;  /* 0xb980000002008836 */ /* 0x000fce0000000000 */
.L_x_56:
[----:B------:R-:W-:Y:S05]  /*2d30*/  BSYNC B0 ;  /* 0x0000000000007941 */ /* 0x000fea0003800000 */
.L_x_55:
[----:B------:R-:W-:-:S05]  /*2d40*/  LOP3.LUT R3, R0, R3, RZ, 0xfc, !PT ;  /* 0x0000000300037212 */ /* 0x000fca00078efcff */
[----:B------:R0:W-:Y:S01]  /*2d50*/  STG.E.U8 desc[UR36][R16.64], R3 ;  /* 0x0000000310007986 */ /* 0x0001e2000c101124 */
[----:B------:R-:W-:Y:S05]  /*2d60*/  BRA `(.L_x_43) ;  /* 0x0000000800087947 */ /* 0x000fea0003800000 */
.L_x_54:
[----:B0-----:R-:W-:Y:S01]  /*2d70*/  IMAD.U32 R3, R3, 0x10000, RZ ;  /* 0x0001000003037824 */ /* 0x001fe200078e00ff */
[----:B------:R-:W-:Y:S04]  /*2d80*/  BSSY B0, `(.L_x_57) ;  /* 0x000000f000007945 */ /* 0x000fe80003800000 */
[----:B------:R-:W-:-:S04]  /*2d90*/  LOP3.LUT R2, R3, 0x7fffffff, RZ, 0xc0, !PT ;  /* 0x7fffffff03027812 */ /* 0x000fc800078ec0ff */
[----:B------:R-:W-:-:S13]  /*2da0*/  ISETP.GT.U32.AND P0, PT, R2, 0x477fffff, PT ;  /* 0x477fffff0200780c */ /* 0x000fda0003f04070 */
[----:B------:R-:W-:Y:S05]  /*2db0*/  @P0 BRA `(.L_x_58) ;  /* 0x0000000000200947 */ /* 0x000fea0003800000 */
[----:B------:R-:W-:-:S13]  /*2dc0*/  ISETP.GE.U32.AND P0, PT, R2, 0x38800000, PT ;  /* 0x388000000200780c */ /* 0x000fda0003f06070 */
[----:B------:R-:W-:Y:S01]  /*2dd0*/  @P0 SHF.R.U32.HI R0, RZ, 0x15, R3 ;  /* 0x00000015ff000819 */ /* 0x000fe20000011603 */
[----:B------:R-:W-:-:S03]  /*2de0*/  @!P0 FADD.FTZ R2, R2, 128 ;  /* 0x4300000002028421 */ /* 0x000fc60000010000 */
[----:B------:R-:W-:-:S04]  /*2df0*/  @P0 LOP3.LUT R0, R0, 0x1, RZ, 0xc0, !PT ;  /* 0x0000000100000812 */ /* 0x000fc800078ec0ff */
[----:B------:R-:W-:-:S04]  /*2e00*/  @P0 IADD3 R0, R3, 0x80fffff, R0 ;  /* 0x080fffff03000810 */ /* 0x000fc80007ffe000 */
[----:B------:R-:W-:Y:S01]  /*2e10*/  @P0 SHF.R.U32.HI R0, RZ, 0x15, R0 ;  /* 0x00000015ff000819 */ /* 0x000fe20000011600 */
[----:B------:R-:W-:Y:S01]  /*2e20*/  @!P0 VIADD R0, R2, 0xbd000000 ;  /* 0xbd00000002008836 */ /* 0x000fe20000000000 */
[----:B------:R-:W-:Y:S06]  /*2e30*/  BRA `(.L_x_59) ;  /* 0x00000000000c7947 */ /* 0x000fec0003800000 */
.L_x_58:
[----:B------:R-:W-:Y:S01]  /*2e40*/  IMAD.MOV.U32 R0, RZ, RZ, 0x7f ;  /* 0x0000007fff007424 */ /* 0x000fe200078e00ff */
[----:B------:R-:W-:-:S04]  /*2e50*/  ISETP.GT.U32.AND P0, PT, R2, 0x7f800000, PT ;  /* 0x7f8000000200780c */ /* 0x000fc80003f04070 */
[----:B------:R-:W-:-:S09]  /*2e60*/  SEL R0, R0, 0x7c, P0 ;  /* 0x0000007c00007807 */ /* 0x000fd20000000000 */
.L_x_59:
[----:B------:R-:W-:Y:S05]  /*2e70*/  BSYNC B0 ;  /* 0x0000000000007941 */ /* 0x000fea0003800000 */
.L_x_57:
[----:B------:R-:W-:-:S04]  /*2e80*/  LOP3.LUT R2, R3, 0x80000000, RZ, 0xc0, !PT ;  /* 0x8000000003027812 */ /* 0x000fc800078ec0ff */
[----:B------:R-:W-:-:S04]  /*2e90*/  SHF.R.U32.HI R3, RZ, 0x18, R2 ;  /* 0x00000018ff037819 */ /* 0x000fc80000011602 */
[----:B------:R-:W-:-:S05]  /*2ea0*/  LOP3.LUT R3, R0, R3, RZ, 0xfc, !PT ;  /* 0x0000000300037212 */ /* 0x000fca00078efcff */
[----:B------:R0:W-:Y:S01]  /*2eb0*/  STG.E.U8 desc[UR36][R16.64], R3 ;  /* 0x0000000310007986 */ /* 0x0001e2000c101124 */
[----:B------:R-:W-:Y:S05]  /*2ec0*/  BRA `(.L_x_43) ;  /* 0x0000000400b07947 */ /* 0x000fea0003800000 */
.L_x_53:
[----:B0-----:R0:W-:Y:S01]  /*2ed0*/  STG.E.U16 desc[UR36][R16.64], R3 ;  /* 0x0000000310007986 */ /* 0x0011e2000c101524 */
[----:B------:R-:W-:Y:S05]  /*2ee0*/  BRA `(.L_x_43) ;  /* 0x0000000400a87947 */ /* 0x000fea0003800000 */
.L_x_50:
        /* <DEDUP_REMOVED lines=8> */
[----:B0-----:R-:W-:-:S06]  /*2f70*/  IMAD.U32 R3, R3, 0x10000, RZ ;  /* 0x0001000003037824 */ /* 0x001fcc00078e00ff */
[----:B------:R-:W0:Y:S02]  /*2f80*/  F2I.FTZ.U32.TRUNC.NTZ R3, R3 ;  /* 0x0000000300037305 */ /* 0x000e24000021f000 */
[----:B0-----:R4:W-:Y:S01]  /*2f90*/  STG.E.U16 desc[UR36][R16.64], R3 ;  /* 0x0000000310007986 */ /* 0x0019e2000c101524 */
[----:B------:R-:W-:Y:S05]  /*2fa0*/  BRA `(.L_x_43) ;  /* 0x0000000400787947 */ /* 0x000fea0003800000 */
.L_x_62:
[----:B0-----:R-:W-:Y:S01]  /*2fb0*/  IMAD.U32 R3, R3, 0x10000, RZ ;  /* 0x0001000003037824 */ /* 0x001fe200078e00ff */
[----:B------:R-:W-:Y:S01]  /*2fc0*/  BSSY B0, `(.L_x_63) ;  /* 0x0000014000007945 */ /* 0x000fe20003800000 */
[----:B------:R-:W-:-:S03]  /*2fd0*/  IMAD.MOV.U32 R8, RZ, RZ, 0x80 ;  /* 0x00000080ff087424 */ /* 0x000fc600078e00ff */
[----:B------:R-:W-:-:S04]  /*2fe0*/  LOP3.LUT R2, R3, 0x7fffffff, RZ, 0xc0, !PT ;  /* 0x7fffffff03027812 */ /* 0x000fc800078ec0ff */
[----:B------:R-:W-:-:S13]  /*2ff0*/  ISETP.GT.U32.AND P0, PT, R2, 0x437fffff, PT ;  /* 0x437fffff0200780c */ /* 0x000fda0003f04070 */
[----:B------:R-:W-:Y:S05]  /*3000*/  @P0 BRA `(.L_x_64) ;  /* 0x00000000003c0947 */ /* 0x000fea0003800000 */
[----:B------:R-:W-:-:S13]  /*3010*/  ISETP.GE.U32.AND P0, PT, R2, 0x3c000000, PT ;  /* 0x3c0000000200780c */ /* 0x000fda0003f06070 */
[----:B------:R-:W-:-:S04]  /*3020*/  @P0 SHF.R.U32.HI R0, RZ, 0x14, R3 ;  /* 0x00000014ff000819 */ /* 0x000fc80000011603 */
[----:B------:R-:W-:-:S04]  /*3030*/  @P0 LOP3.LUT R0, R0, 0x1, RZ, 0xc0, !PT ;  /* 0x0000000100000812 */ /* 0x000fc800078ec0ff */
[----:B------:R-:W-:-:S04]  /*3040*/  @P0 IADD3 R0, R3, 0x487ffff, R0 ;  /* 0x0487ffff03000810 */ /* 0x000fc80007ffe000 */
[----:B------:R-:W-:-:S04]  /*3050*/  @P0 SHF.R.U32.HI R0, RZ, 0x14, R0 ;  /* 0x00000014ff000819 */ /* 0x000fc80000011600 */
[----:B------:R-:W-:Y:S01]  /*3060*/  @P0 LOP3.LUT R0, R0, 0xff, RZ, 0xc0, !PT ;  /* 0x000000ff00000812 */ /* 0x000fe200078ec0ff */
[----:B------:R-:W-:Y:S06]  /*3070*/  @P0 BRA `(.L_x_65) ;  /* 0x0000000000100947 */ /* 0x000fec0003800000 */
[----:B------:R-:W-:Y:S01]  /*3080*/  FADD.FTZ R0, R2, 8192 ;  /* 0x4600000002007421 */ /* 0x000fe20000010000 */
[----:B------:R-:W-:-:S04]  /*3090*/  PRMT R8, RZ, 0x7610, R8 ;  /* 0x00007610ff087816 */ /* 0x000fc80000000008 */
[----:B------:R-:W-:-:S13]  /*30a0*/  LOP3.LUT P0, R0, R0, 0xff, RZ, 0xc0, !PT ;  /* 0x000000ff00007812 */ /* 0x000fda000780c0ff */
[----:B------:R-:W-:Y:S05]  /*30b0*/  @!P0 BRA `(.L_x_64) ;  /* 0x0000000000108947 */ /* 0x000fea0003800000 */
.L_x_65:
[----:B------:R-:W-:-:S04]  /*30c0*/  LOP3.LUT R2, R3, 0x80000000, RZ, 0xc0, !PT ;  /* 0x8000000003027812 */ /* 0x000fc800078ec0ff */
[----:B------:R-:W-:-:S04]  /*30d0*/  SHF.R.U32.HI R3, RZ, 0x18, R2 ;  /* 0x00000018ff037819 */ /* 0x000fc80000011602 */
[----:B------:R-:W-:-:S04]  /*30e0*/  LOP3.LUT R0, R0, R3, RZ, 0xfc, !PT ;  /* 0x0000000300007212 */ /* 0x000fc800078efcff */
[----:B------:R-:W-:-:S07]  /*30f0*/  PRMT R8, R0, 0x7610, R8 ;  /* 0x0000761000087816 */ /* 0x000fce0000000008 */
.L_x_64:
[----:B------:R-:W-:Y:S05]  /*3100*/  BSYNC B0 ;  /* 0x0000000000007941 */ /* 0x000fea0003800000 */
.L_x_63:
[----:B------:R0:W-:Y:S01]  /*3110*/  STG.E.U8 desc[UR36][R16.64], R8 ;  /* 0x0000000810007986 */ /* 0x0001e2000c101124 */
[----:B------:R-:W-:Y:S05]  /*3120*/  BRA `(.L_x_43) ;  /* 0x0000000400187947 */ /* 0x000fea0003800000 */
.L_x_61:
        /* <DEDUP_REMOVED lines=17> */
.L_x_68:
[----:B------:R-:W-:-:S04]  /*3240*/  LOP3.LUT R2, R3, 0x80000000, RZ, 0xc0, !PT ;  /* 0x8000000003027812 */ /* 0x000fc800078ec0ff */
[----:B------:R-:W-:-:S04]  /*3250*/  SHF.R.U32.HI R3, RZ, 0x18, R2 ;  /* 0x00000018ff037819 */ /* 0x000fc80000011602 */
[----:B------:R-:W-:-:S04]  /*3260*/  LOP3.LUT R0, R0, R3, RZ, 0xfc, !PT ;  /* 0x0000000300007212 */ /* 0x000fc800078efcff */
[----:B------:R-:W-:-:S07]  /*3270*/  PRMT R8, R0, 0x7610, R8 ;  /* 0x0000761000087816 */ /* 0x000fce0000000008 */
.L_x_67:
[----:B------:R-:W-:Y:S05]  /*3280*/  BSYNC B0 ;  /* 0x0000000000007941 */ /* 0x000fea0003800000 */
.L_x_66:
[----:B------:R3:W-:Y:S01]  /*3290*/  STG.E.U8 desc[UR36][R16.64], R8 ;  /* 0x0000000810007986 */ /* 0x0007e2000c101124 */
[----:B------:R-:W-:Y:S05]  /*32a0*/  BRA `(.L_x_43) ;  /* 0x0000000000b87947 */ /* 0x000fea0003800000 */
.L_x_60:
[----:B------:R-:W-:-:S13]  /*32b0*/  ISETP.NE.AND P0, PT, R0, 0x1c, PT ;  /* 0x0000001c0000780c */ /* 0x000fda0003f05270 */
[----:B------:R-:W-:Y:S05]  /*32c0*/  @!P0 BRA `(.L_x_69) ;  /* 0x0000000000a48947 */ /* 0x000fea0003800000 */
[----:B------:R-:W-:-:S13]  /*32d0*/  ISETP.NE.AND P0, PT, R0, 0x1d, PT ;  /* 0x0000001d0000780c */ /* 0x000fda0003f05270 */
[----:B------:R-:W-:Y:S05]  /*32e0*/  @!P0 BRA `(.L_x_70) ;  /* 0x00000000008c8947 */ /* 0x000fea0003800000 */
[----:B------:R-:W-:-:S13]  /*32f0*/  ISETP.NE.AND P0, PT, R0, 0x2c, PT ;  /* 0x0000002c0000780c */ /* 0x000fda0003f05270 */
[----:B------:R-:W-:Y:S05]  /*3300*/  @P0 BRA `(.L_x_42) ;  /* 0x0000000000400947 */ /* 0x000fea0003800000 */
[----:B0-----:R-:W-:-:S05]  /*3310*/  IMAD.U32 R3, R3, 0x10000, RZ ;  /* 0x0001000003037824 */ /* 0x001fca00078e00ff */
[----:B------:R-:W-:-:S04]  /*3320*/  SHF.R.U32.HI R4, RZ, 0x17, R3 ;  /* 0x00000017ff047819 */ /* 0x000fc80000011603 */
[----:B------:R-:W-:-:S04]  /*3330*/  LOP3.LUT R2, R4, 0xff, RZ, 0xc0, !PT ;  /* 0x000000ff04027812 */ /* 0x000fc800078ec0ff */
[----:B------:R-:W-:-:S13]  /*3340*/  ISETP.NE.AND P1, PT, R2, 0xff, PT ;  /* 0x000000ff0200780c */ /* 0x000fda0003f25270 */
[--C-:B------:R-:W-:Y:S02]  /*3350*/  @P1 SHF.R.U32.HI R0, RZ, 0x16, R3.reuse ;  /* 0x00000016ff001819 */ /* 0x100fe40000011603 */
[----:B------:R-:W-:Y:S01]  /*3360*/  @P1 LOP3.LUT P0, RZ, R2, 0x3fffff, R3, 0xf8, !PT ;  /* 0x003fffff02ff1812 */ /* 0x000fe2000780f803 */
[----:B------:R-:W-:Y:S01]  /*3370*/  IMAD.MOV.U32 R3, RZ, RZ, 0xff ;  /* 0x000000ffff037424 */ /* 0x000fe200078e00ff */
[----:B------:R-:W-:-:S04]  /*3380*/  @P1 LOP3.LUT R0, R0, 0x1, RZ, 0xc0, !PT ;  /* 0x0000000100001812 */ /* 0x000fc800078ec0ff */
[----:B------:R-:W-:Y:S01]  /*3390*/  @P1 ISETP.EQ.U32.AND P2, PT, R0, 0x1, P0 ;  /* 0x000000010000180c */ /* 0x000fe20000742070 */
[----:B------:R-:W-:Y:S01]  /*33a0*/  @P1 VIADD R0, R4, 0x1 ;  /* 0x0000000104001836 */ /* 0x000fe20000000000 */
[----:B------:R-:W-:Y:S02]  /*33b0*/  PLOP3.LUT P0, PT, PT, PT, PT, 0x80, 0x0 ;  /* 0x000000000000781c */ /* 0x000fe40003f0f070 */
[----:B------:R-:W-:-:S13]  /*33c0*/  @P1 PLOP3.LUT P0, PT, P2, PT, PT, 0x80, 0x0 ;  /* 0x000000000000181c */ /* 0x000fda000170f070 */
[----:B------:R-:W-:-:S04]  /*33d0*/  @!P0 IMAD.MOV R0, RZ, RZ, R4 ;  /* 0x000000ffff008224 */ /* 0x000fc800078e0204 */
[----:B------:R-:W-:-:S05]  /*33e0*/  @P1 IMAD.MOV.U32 R3, RZ, RZ, R0 ;  /* 0x000000ffff031224 */ /* 0x000fca00078e0000 */
[----:B------:R1:W-:Y:S01]  /*33f0*/  STG.E.U8 desc[UR36][R16.64], R3 ;  /* 0x0000000310007986 */ /* 0x0003e2000c101124 */
[----:B------:R-:W-:Y:S05]  /*3400*/  BRA `(.L_x_43) ;  /* 0x0000000000607947 */ /* 0x000fea0003800000 */
.L_x_42:
[----:B------:R-:W-:Y:S01]  /*3410*/  MOV R2, 0x0 ;  /* 0x0000000000027802 */ /* 0x000fe20000000f00 */
[----:B------:R-:W-:Y:S01]  /*3420*/  ULDC.64 UR4, c[0x4][0x128] ;  /* 0x01004a0000047ab9 */ /* 0x000fe20000000a00 */
[----:B------:R-:W-:Y:S01]  /*3430*/  ULDC.64 UR6, c[0x4][0x130] ;  /* 0x01004c0000067ab9 */ /* 0x000fe20000000a00 */
[----:B------:R-:W-:Y:S02]  /*3440*/  IMAD.U32 R4, RZ, RZ, UR4 ;  /* 0x00000004ff047e24 */ /* 0x000fe4000f8e00ff */
[----:B------:R-:W-:Y:S01]  /*3450*/  IMAD.U32 R5, RZ, RZ, UR5 ;  /* 0x00000005ff057e24 */ /* 0x000fe2000f8e00ff */
[----:B0-----:R-:W0:Y:S01]  /*3460*/  LDC.64 R2, c[0x4][R2] ;  /* 0x0100000002027b82 */ /* 0x001e220000000a00 */
        /* <DEDUP_REMOVED lines=10> */
.L_x_71:
[----:B------:R-:W-:Y:S05]  /*3510*/  BRA `(.L_x_43) ;  /* 0x00000000001c7947 */ /* 0x000fea0003800000 */
.L_x_70:
[----:B0-----:R-:W-:-:S06]  /*3520*/  IMAD.U32 R3, R3, 0x10000, RZ ;  /* 0x0001000003037824 */ /* 0x001fcc00078e00ff */
[----:B------:R-:W0:Y:S02]  /*3530*/  F2I.U64.TRUNC R2, R3 ;  /* 0x0000000300027311 */ /* 0x000e24000020d800 */
[----:B0-----:R2:W-:Y:S01]  /*3540*/  STG.E.64 desc[UR36][R16.64], R2 ;  /* 0x0000000210007986 */ /* 0x0015e2000c101b24 */
[----:B------:R-:W-:Y:S05]  /*3550*/  BRA `(.L_x_43) ;  /* 0x00000000000c7947 */ /* 0x000fea0003800000 */
.L_x_69:
[----:B0-----:R-:W-:-:S06]  /*3560*/  IMAD.U32 R3, R3, 0x10000, RZ ;  /* 0x0001000003037824 */ /* 0x001fcc00078e00ff */
[----:B------:R-:W0:Y:S02]  /*3570*/  F2I.FTZ.U32.TRUNC.NTZ R3, R3 ;  /* 0x0000000300037305 */ /* 0x000e24000021f000 */
[----:B0-----:R0:W-:Y:S02]  /*3580*/  STG.E desc[UR36][R16.64], R3 ;  /* 0x0000000310007986 */ /* 0x0011e4000c101924 */
.L_x_43:
[----:B------:R-:W-:-:S04]  /*3590*/  IMAD R18, R23, 0x200, R18 ;  /* 0x0000020017127824 */ /* 0x000fc800078e0212 */
[----:B------:R-:W-:-:S07]  /*35a0*/  VIADD R19, R18, 0x80 ;  /* 0x0000008012137836 */ /* 0x000fce0000000000 */
.L_x_1:
[----:B------:R-:W-:Y:S05]  /*35b0*/  BSYNC B6 ;  /* 0x0000000000067941 */ /* 0x000fea0003800000 */
.L_x_0:
[----:B------:R-:W-:Y:S01]  /*35c0*/  ULDC UR4, c[0x0][0x210] ;  /* 0x0000840000047ab9 */ /* 0x000fe20000000800 */
[----:B------:R-:W-:Y:S01]  /*35d0*/  BSSY B6, `(.L_x_72) ;  /* 0x0000351000067945 */ /* 0x000fe20003800000 */
[----:B------:R-:W-:-:S13]  /*35e0*/  ISETP.GE.AND P0, PT, R19, UR4, PT ;  /* 0x0000000413007c0c */ /* 0x000fda000bf06270 */
[----:B------:R-:W-:Y:S05]  /*35f0*/  @P0 BRA `(.L_x_73) ;  /* 0x0000003400380947 */ /* 0x000fea0003800000 */
[----:B0-----:R-:W0:Y:S01]  /*3600*/  LDC R6, c[0x0][0x218] ;  /* 0x00008600ff067b82 */ /* 0x001e220000000800 */
[----:B-1234-:R-:W-:Y:S01]  /*3610*/  HFMA2.MMA R16, -RZ, RZ, 0, 0 ;  /* 0x00000000ff107435 */ /* 0x01efe200000001ff */
[----:B------:R-:W-:Y:S01]  /*3620*/  IMAD.MOV.U32 R0, RZ, RZ, RZ ;  /* 0x000000ffff007224 */ /* 0x000fe200078e00ff */
[----:B0-----:R-:W-:-:S13]  /*3630*/  ISETP.NE.AND P0, PT, R6, RZ, PT ;  /* 0x000000ff0600720c */ /* 0x001fda0003f05270 */
[----:B------:R-:W-:Y:S05]  /*3640*/  @!P0 BRA `(.L_x_74) ;  /* 0x0000001000a88947 */ /* 0x000fea0003800000 */
        /* <DEDUP_REMOVED lines=197> */
[----:B------:R-:W-:-:S04]  /*42a0*/  SHF.R.U32.HI R3, RZ, UR5, R2 ;  /* 0x00000005ff037c19 */ /* 0x000fc80008011602 */
[----:B------:R-:W-:-:S05]  /*42b0*/  IADD3 R4, -R3, RZ, RZ ;  /* 0x000000ff03047210 */ /* 0x000fca0007ffe1ff */
        /* <DEDUP_REMOVED lines=99> */
.L_x_74:
        /* <DEDUP_REMOVED lines=22> */
.L_x_78:
[----:B------:R-:W2:Y:S02]  /*4a50*/  LDG.E.U8 R2, desc[UR36][R2.64] ;  /* 0x0000002402027981 */ /* 0x000ea4000c1e1100 */
[----:B--2---:R-:W-:-:S04]  /*4a60*/  I2FP.F32.U32 R0, R2 ;  /* 0x0000000200007245 */ /* 0x004fc80000201000 */
[----:B------:R-:W-:Y:S01]  /*4a70*/  F2FP.BF16.F32.PACK_AB R0, RZ, R0 ;  /* 0x00000000ff00723e */ /* 0x000fe200000010ff */
[----:B------:R-:W-:Y:S06]  /*4a80*/  BRA `(.L_x_80) ;  /* 0x0000000c00907947 */ /* 0x000fec0003800000 */
.L_x_77:
        /* <DEDUP_REMOVED lines=10> */
.L_x_82:
[----:B------:R-:W2:Y:S02]  /*4b30*/  LDG.E R2, desc[UR36][R2.64] ;  /* 0x0000002402027981 */ /* 0x000ea4000c1e1900 */
[----:B--2---:R-:W-:-:S04]  /*4b40*/  I2FP.F32.S32 R0, R2 ;  /* 0x0000000200007245 */ /* 0x004fc80000201400 */
[----:B------:R-:W-:Y:S01]  /*4b50*/  F2FP.BF16.F32.PACK_AB R0, RZ, R0 ;  /* 0x00000000ff00723e */ /* 0x000fe200000010ff */
[----:B------:R-:W-:Y:S06]  /*4b60*/  BRA `(.L_x_80) ;  /* 0x0000000c00587947 */ /* 0x000fec0003800000 */
.L_x_81:
[----:B------:R-:W2:Y:S02]  /*4b70*/  LDG.E.U16 R2, desc[UR36][R2.64] ;  /* 0x0000002402027981 */ /* 0x000ea4000c1e1500 */
[----:B--2---:R-:W0:Y:S02]  /*4b80*/  I2F.S16 R0, R2 ;  /* 0x0000000200007306 */ /* 0x004e240000101400 */
[----:B0-----:R-:W-:Y:S01]  /*4b90*/  F2FP.BF16.F32.PACK_AB R0, RZ, R0 ;  /* 0x00000000ff00723e */ /* 0x001fe200000010ff */
[----:B------:R-:W-:Y:S06]  /*4ba0*/  BRA `(.L_x_80) ;  /* 0x0000000c00487947 */ /* 0x000fec0003800000 */
.L_x_76:
        /* <DEDUP_REMOVED lines=9> */
.L_x_84:
[----:B------:R-:W2:Y:S02]  /*4c40*/  LDG.E.U16 R0, desc[UR36][R2.64] ;  /* 0x0000002402007981 */ /* 0x000ea4000c1e1500 */
[----:B--2---:R-:W-:-:S05]  /*4c50*/  HADD2.F32 R0, -RZ, R0.H0_H0 ;  /* 0x20000000ff007230 */ /* 0x004fca0000004100 */
[----:B------:R-:W-:Y:S01]  /*4c60*/  F2FP.BF16.F32.PACK_AB R0, RZ, R0 ;  /* 0x00000000ff00723e */ /* 0x000fe200000010ff */
[----:B------:R-:W-:Y:S06]  /*4c70*/  BRA `(.L_x_80) ;  /* 0x0000000c00147947 */ /* 0x000fec0003800000 */
.L_x_83:
        /* <DEDUP_REMOVED lines=9> */
.L_x_86:
[----:B------:R-:W2:Y:S02]  /*4d10*/  LDG.E.U16 R2, desc[UR36][R2.64] ;  /* 0x0000002402027981 */ /* 0x000ea4000c1e1500 */
[----:B--2---:R-:W-:-:S05]  /*4d20*/  HADD2.F32 R0, -RZ, R2.H0_H0 ;  /* 0x20000002ff007230 */ /* 0x004fca0000004100 */
[----:B------:R-:W-:Y:S01]  /*4d30*/  F2FP.BF16.F32.PACK_AB R0, RZ, R0 ;  /* 0x00000000ff00723e */ /* 0x000fe200000010ff */
[----:B------:R-:W-:Y:S06]  /*4d40*/  BRA `(.L_x_80) ;  /* 0x0000000800e07947 */ /* 0x000fec0003800000 */
.L_x_85:
        /* <DEDUP_REMOVED lines=8> */
.L_x_75:
        /* <DEDUP_REMOVED lines=13> */
.L_x_89:
        /* <DEDUP_REMOVED lines=8> */
.L_x_88:
        /* <DEDUP_REMOVED lines=28> */
.L_x_91:
        /* <DEDUP_REMOVED lines=15> */
.L_x_90:
[----:B------:R0:W5:Y:S01]  /*51d0*/  LDG.E.U16 R0, desc[UR36][R2.64] ;  /* 0x0000002402007981 */ /* 0x000162000c1e1500 */
[----:B------:R-:W-:Y:S05]  /*51e0*/  BRA `(.L_x_80) ;  /* 0x0000000400b87947 */ /* 0x000fea0003800000 */
.L_x_87:
        /* <DEDUP_REMOVED lines=12> */
.L_x_94:
        /* <DEDUP_REMOVED lines=21> */
.L_x_98:
[----:B------:R-:W-:Y:S05]  /*5400*/  BSYNC B1 ;  /* 0x0000000000017941 */ /* 0x000fea0003800000 */
.L_x_97:
[----:B------:R-:W-:Y:S01]  /*5410*/  LEA R3, R0, 0x3b800000, 0x17 ;  /* 0x3b80000000037811 */ /* 0x000fe200078eb8ff */
[----:B------:R-:W-:-:S05]  /*5420*/  IMAD.SHL.U32 R0, R2, 0x100000, RZ ;  /* 0x0010000002007824 */ /* 0x000fca00078e00ff */
[----:B------:R-:W-:-:S07]  /*5430*/  LOP3.LUT R0, R3, R0, R4, 0xfe, !PT ;  /* 0x0000000003007212 */ /* 0x000fce00078efe04 */
.L_x_96:
[----:B------:R-:W-:Y:S05]  /*5440*/  BSYNC B0 ;  /* 0x0000000000007941 */ /* 0x000fea0003800000 */
.L_x_95:
[----:B------:R-:W-:Y:S01]  /*5450*/  F2FP.BF16.F32.PACK_AB R0, RZ, R0 ;  /* 0x00000000ff00723e */ /* 0x000fe200000010ff */
[----:B------:R-:W-:Y:S06]  /*5460*/  BRA `(.L_x_80) ;  /* 0x0000000400187947 */ /* 0x000fec0003800000 */
.L_x_93:
[----:B------:R-:W2:Y:S01]  /*5470*/  LDG.E.U8 R2, desc[UR36][R2.64] ;  /* 0x0000002402027981 */ /* 0x000ea2000c1e1100 */
[----:B------:R-:W-:Y:S01]  /*5480*/  BSSY B0, `(.L_x_99) ;  /* 0x0000018000007945 */ /* 0x000fe20003800000 */
[----:B------:R-:W-:Y:S01]  /*5490*/  IMAD.MOV.U32 R0, RZ, RZ, RZ ;  /* 0x000000ffff007224 */ /* 0x000fe200078e00ff */
[----:B--2---:R-:W-:-:S13]  /*54a0*/  ISETP.NE.AND P0, PT, R2, RZ, PT ;  /* 0x000000ff0200720c */ /* 0x004fda0003f05270 */
[----:B------:R-:W-:Y:S05]  /*54b0*/  @!P0 BRA `(.L_x_100) ;  /* 0x0000000000508947 */ /* 0x000fea0003800000 */
[----:B------:R-:W-:-:S13]  /*54c0*/  ISETP.NE.AND P0, PT, R2, 0x80, PT ;  /* 0x000000800200780c */ /* 0x000fda0003f05270 */
[----:B------:R-:W-:Y:S01]  /*54d0*/  @!P0 MOV R0, 0x7f800001 ;  /* 0x7f80000100008802 */ /* 0x000fe20000000f00 */
        /* <DEDUP_REMOVED lines=14> */
.L_x_102:
[----:B------:R-:W-:Y:S05]  /*55c0*/  BSYNC B1 ;  /* 0x0000000000017941 */ /* 0x000fea0003800000 */
.L_x_101:
[----:B------:R-:W-:Y:S01]  /*55d0*/  LEA R3, R0, 0x37800000, 0x17 ;  /* 0x3780000000037811 */ /* 0x000fe200078eb8ff */
[----:B------:R-:W-:-:S05]  /*55e0*/  IMAD.SHL.U32 R0, R2, 0x200000, RZ ;  /* 0x0020000002007824 */ /* 0x000fca00078e00ff */
[----:B------:R-:W-:-:S07]  /*55f0*/  LOP3.LUT R0, R3, R0, R4, 0xfe, !PT ;  /* 0x0000000003007212 */ /* 0x000fce00078efe04 */
.L_x_100:
[----:B------:R-:W-:Y:S05]  /*5600*/  BSYNC B0 ;  /* 0x0000000000007941 */ /* 0x000fea0003800000 */
.L_x_99:
[----:B------:R-:W-:Y:S01]  /*5610*/  F2FP.BF16.F32.PACK_AB R0, RZ, R0 ;  /* 0x00000000ff00723e */ /* 0x000fe200000010ff */
[----:B------:R-:W-:Y:S06]  /*5620*/  BRA `(.L_x_80) ;  /* 0x0000000000a87947 */ /* 0x000fec0003800000 */
.L_x_92:
        /* <DEDUP_REMOVED lines=14> */
.L_x_106:
[----:B------:R-:W-:Y:S05]  /*5710*/  BSYNC B0 ;  /* 0x0000000000007941 */ /* 0x000fea0003800000 */
.L_x_105:
[----:B------:R-:W-:Y:S01]  /*5720*/  F2FP.BF16.F32.PACK_AB R0, RZ, R0 ;  /* 0x00000000ff00723e */ /* 0x000fe200000010ff */
[----:B------:R-:W-:Y:S06]  /*5730*/  BRA `(.L_x_80) ;  /* 0x0000000000647947 */ /* 0x000fec0003800000 */
.L_x_79:
        /* <DEDUP_REMOVED lines=16> */
.L_x_107:
[----:B------:R-:W-:Y:S01]  /*5840*/  PRMT R0, RZ, 0x7610, R0 ;  /* 0x00007610ff007816 */ /* 0x000fe20000000000 */
[----:B------:R-:W-:Y:S06]  /*5850*/  BRA `(.L_x_80) ;  /* 0x00000000001c7947 */ /* 0x000fec0003800000 */
.L_x_104:
[----:B------:R-:W2:Y:S02]  /*5860*/  LDG.E.64 R2, desc[UR36][R2.64] ;  /* 0x0000002402027981 */ /* 0x000ea4000c1e1b00 */
[----:B--2---:R-:W0:Y:S02]  /*5870*/  I2F.U64 R0, R2 ;  /* 0x0000000200007312 */ /* 0x004e240000301000 */
[----:B0-----:R-:W-:Y:S01]  /*5880*/  F2FP.BF16.F32.PACK_AB R0, RZ, R0 ;  /* 0x00000000ff00723e */ /* 0x001fe200000010ff */
[----:B------:R-:W-:Y:S06]  /*5890*/  BRA `(.L_x_80) ;  /* 0x00000000000c7947 */ /* 0x000fec0003800000 */
.L_x_103:
[----:B------:R-:W2:Y:S02]  /*58a0*/  LDG.E R2, desc[UR36][R2.64] ;  /* 0x0000002402027981 */ /* 0x000ea4000c1e1900 */
[----:B--2---:R-:W-:-:S04]  /*58b0*/  I2FP.F32.U32 R0, R2 ;  /* 0x0000000200007245 */ /* 0x004fc80000201000 */
[----:B------:R-:W-:-:S07]  /*58c0*/  F2FP.BF16.F32.PACK_AB R0, RZ, R0 ;  /* 0x00000000ff00723e */ /* 0x000fce00000010ff */
.L_x_80:
        /* <DEDUP_REMOVED lines=42> */
.L_x_109:
[----:B------:R-:W-:Y:S05]  /*5b70*/  BSYNC B0 ;  /* 0x0000000000007941 */ /* 0x000fea0003800000 */
.L_x_108:
        /* <DEDUP_REMOVED lines=16> */
.L_x_113:
[----:B0-----:R-:W-:-:S06]  /*5c80*/  IMAD.U32 R3, R3, 0x10000, RZ ;  /* 0x0001000003037824 */ /* 0x001fcc00078e00ff */
[----:B------:R-:W0:Y:S02]  /*5c90*/  F2I.S64.TRUNC R2, R3 ;  /* 0x0000000300027311 */ /* 0x000e24000020d900 */
[----:B0-----:R4:W-:Y:S01]  /*5ca0*/  STG.E.U8 desc[UR36][R16.64], R2 ;  /* 0x0000000210007986 */ /* 0x0019e2000c101124 */
[----:B------:R-:W-:Y:S05]  /*5cb0*/  BRA `(.L_x_115) ;  /* 0x0000000c00847947 */ /* 0x000fea0003800000 */
.L_x_112:
        /* <DEDUP_REMOVED lines=10> */
.L_x_117:
[----:B0-----:R-:W-:-:S06]  /*5d60*/  IMAD.U32 R3, R3, 0x10000, RZ ;  /* 0x0001000003037824 */ /* 0x001fcc00078e00ff */
[----:B------:R-:W0:Y:S02]  /*5d70*/  F2I.FTZ.TRUNC.NTZ R3, R3 ;  /* 0x0000000300037305 */ /* 0x000e24000021f100 */
[----:B0-----:R2:W-:Y:S01]  /*5d80*/  STG.E desc[UR36][R16.64], R3 ;  /* 0x0000000310007986 */ /* 0x0015e2000c101924 */
[----:B------:R-:W-:Y:S05]  /*5d90*/  BRA `(.L_x_115) ;  /* 0x0000000c004c7947 */ /* 0x000fea0003800000 */
.L_x_116:
[----:B0-----:R-:W-:-:S06]  /*5da0*/  IMAD.U32 R3, R3, 0x10000, RZ ;  /* 0x0001000003037824 */ /* 0x001fcc00078e00ff */
[----:B------:R-:W0:Y:S02]  /*5db0*/  F2I.FTZ.TRUNC.NTZ R3, R3 ;  /* 0x0000000300037305 */ /* 0x000e24000021f100 */
[----:B0-----:R0:W-:Y:S01]  /*5dc0*/  STG.E.U16 desc[UR36][R16.64], R3 ;  /* 0x0000000310007986 */ /* 0x0011e2000c101524 */
[----:B------:R-:W-:Y:S05]  /*5dd0*/  BRA `(.L_x_115) ;  /* 0x0000000c003c7947 */ /* 0x000fea0003800000 */
.L_x_111:
        /* <DEDUP_REMOVED lines=9> */
.L_x_119:
[----:B0-----:R-:W-:-:S05]  /*5e70*/  IMAD.U32 R0, R3, 0x10000, RZ ;  /* 0x0001000003007824 */ /* 0x001fca00078e00ff */
[----:B------:R-:W-:-:S05]  /*5e80*/  F2FP.F16.F32.PACK_AB R0, RZ, R0 ;  /* 0x00000000ff00723e */ /* 0x000fca00000000ff */
[----:B------:R0:W-:Y:S01]  /*5e90*/  STG.E.U16 desc[UR36][R16.64], R0 ;  /* 0x0000000010007986 */ /* 0x0001e2000c101524 */
[----:B------:R-:W-:Y:S05]  /*5ea0*/  BRA `(.L_x_115) ;  /* 0x0000000c00087947 */ /* 0x000fea0003800000 */
.L_x_118:
        /* <DEDUP_REMOVED lines=10> */
.L_x_121:
[----:B0-----:R-:W-:-:S05]  /*5f50*/  IMAD.U32 R3, R3, 0x10000, RZ ;  /* 0x0001000003037824 */ /* 0x001fca00078e00ff */
[----:B------:R-:W-:-:S04]  /*5f60*/  F2FP.F16.F32.PACK_AB R3, RZ, R3 ;  /* 0x00000003ff03723e */ /* 0x000fc800000000ff */
[----:B------:R-:W-:-:S05]  /*5f70*/  PRMT R3, R3, 0x5410, RZ ;  /* 0x0000541003037816 */ /* 0x000fca00000000ff */
[----:B------:R0:W-:Y:S01]  /*5f80*/  STG.E desc[UR36][R16.64], R3 ;  /* 0x0000000310007986 */ /* 0x0001e2000c101924 */
[----:B------:R-:W-:Y:S05]  /*5f90*/  BRA `(.L_x_115) ;  /* 0x0000000800cc7947 */ /* 0x000fea0003800000 */
.L_x_120:
[----:B0-----:R-:W-:-:S05]  /*5fa0*/  SHF.L.U32 R2, R3, 0x10, RZ ;  /* 0x0000001003027819 */ /* 0x001fca00000006ff */
[----:B------:R-:W-:-:S06]  /*5fb0*/  FMUL.FTZ R2, R2, 1 ;  /* 0x3f80000002027820 */ /* 0x000fcc0000410000 */
[----:B------:R-:W0:Y:S02]  /*5fc0*/  F2F.F64.F32 R2, R2 ;  /* 0x0000000200027310 */ /* 0x000e240000201800 */
[----:B0-----:R0:W-:Y:S01]  /*5fd0*/  STG.E.64 desc[UR36][R16.64], R2 ;  /* 0x0000000210007986 */ /* 0x0011e2000c101b24 */
[----:B------:R-:W-:Y:S05]  /*5fe0*/  BRA `(.L_x_115) ;  /* 0x0000000800b87947 */ /* 0x000fea0003800000 */
.L_x_110:
        /* <DEDUP_REMOVED lines=13> */
.L_x_124:
[----:B0-----:R-:W-:Y:S01]  /*60c0*/  IMAD.U32 R3, R3, 0x10000, RZ ;  /* 0x0001000003037824 */ /* 0x001fe200078e00ff */
[----:B------:R-:W-:-:S03]  /*60d0*/  CS2R R6, SRZ ;  /* 0x0000000000067805 */ /* 0x000fc6000001ff00 */
[----:B------:R-:W-:-:S04]  /*60e0*/  FMUL.FTZ R3, R3, 1 ;  /* 0x3f80000003037820 */ /* 0x000fc80000410000 */
[----:B------:R-:W0:Y:S02]  /*60f0*/  F2F.F64.F32 R4, R3 ;  /* 0x0000000300047310 */ /* 0x000e240000201800 */
[----:B0-----:R0:W-:Y:S01]  /*6100*/  STG.E.128 desc[UR36][R16.64], R4 ;  /* 0x0000000410007986 */ /* 0x0011e2000c101d24 */
[----:B------:R-:W-:Y:S05]  /*6110*/  BRA `(.L_x_115) ;  /* 0x00000008006c7947 */ /* 0x000fea0003800000 */
.L_x_123:
        /* <DEDUP_REMOVED lines=21> */
.L_x_128:
[----:B------:R-:W-:Y:S05]  /*6270*/  BSYNC B0 ;  /* 0x0000000000007941 */ /* 0x000fea0003800000 */
.L_x_127:
[----:B------:R-:W-:-:S05]  /*6280*/  LOP3.LUT R3, R0, R3, RZ, 0xfc, !PT ;  /* 0x0000000300037212 */ /* 0x000fca00078efcff */
[----:B------:R0:W-:Y:S01]  /*6290*/  STG.E.U8 desc[UR36][R16.64], R3 ;  /* 0x0000000310007986 */ /* 0x0001e2000c101124 */
[----:B------:R-:W-:Y:S05]  /*62a0*/  BRA `(.L_x_115) ;  /* 0x0000000800087947 */ /* 0x000fea0003800000 */
.L_x_126:
        /* <DEDUP_REMOVED lines=13> */
.L_x_130:
[----:B------:R-:W-:Y:S01]  /*6380*/  IMAD.MOV.U32 R0, RZ, RZ, 0x7f ;  /* 0x0000007fff007424 */ /* 0x000fe200078e00ff */
[----:B------:R-:W-:-:S04]  /*6390*/  ISETP.GT.U32.AND P0, PT, R2, 0x7f800000, PT ;  /* 0x7f8000000200780c */ /* 0x000fc80003f04070 */
[----:B------:R-:W-:-:S09]  /*63a0*/  SEL R0, R0, 0x7c, P0 ;  /* 0x0000007c00007807 */ /* 0x000fd20000000000 */
.L_x_131:
[----:B------:R-:W-:Y:S05]  /*63b0*/  BSYNC B0 ;  /* 0x0000000000007941 */ /* 0x000fea0003800000 */
.L_x_129:
[----:B------:R-:W-:-:S04]  /*63c0*/  LOP3.LUT R2, R3, 0x80000000, RZ, 0xc0, !PT ;  /* 0x8000000003027812 */ /* 0x000fc800078ec0ff */
[----:B------:R-:W-:-:S04]  /*63d0*/  SHF.R.U32.HI R3, RZ, 0x18, R2 ;  /* 0x00000018ff037819 */ /* 0x000fc80000011602 */
[----:B------:R-:W-:-:S05]  /*63e0*/  LOP3.LUT R3, R0, R3, RZ, 0xfc, !PT ;  /* 0x0000000300037212 */ /* 0x000fca00078efcff */
[----:B------:R0:W-:Y:S01]  /*63f0*/  STG.E.U8 desc[UR36][R16.64], R3 ;  /* 0x0000000310007986 */ /* 0x0001e2000c101124 */
[----:B------:R-:W-:Y:S05]  /*6400*/  BRA `(.L_x_115) ;  /* 0x0000000400b07947 */ /* 0x000fea0003800000 */
.L_x_125:
[----:B0-----:R0:W-:Y:S01]  /*6410*/  STG.E.U16 desc[UR36][R16.64], R3 ;  /* 0x0000000310007986 */ /* 0x0011e2000c101524 */
[----:B------:R-:W-:Y:S05]  /*6420*/  BRA `(.L_x_115) ;  /* 0x0000000400a87947 */ /* 0x000fea0003800000 */
.L_x_122:
        /* <DEDUP_REMOVED lines=12> */
.L_x_134:
        /* <DEDUP_REMOVED lines=17> */
.L_x_137:
[----:B------:R-:W-:-:S04]  /*6600*/  LOP3.LUT R2, R3, 0x80000000, RZ, 0xc0, !PT ;  /* 0x8000000003027812 */ /* 0x000fc800078ec0ff */
[----:B------:R-:W-:-:S04]  /*6610*/  SHF.R.U32.HI R3, RZ, 0x18, R2 ;  /* 0x00000018ff037819 */ /* 0x000fc80000011602 */
[----:B------:R-:W-:-:S04]  /*6620*/  LOP3.LUT R0, R0, R3, RZ, 0xfc, !PT ;  /* 0x0000000300007212 */ /* 0x000fc800078efcff */
[----:B------:R-:W-:-:S07]  /*6630*/  PRMT R8, R0, 0x7610, R8 ;  /* 0x0000761000087816 */ /* 0x000fce0000000008 */
.L_x_136:
[----:B------:R-:W-:Y:S05]  /*6640*/  BSYNC B0 ;  /* 0x0000000000007941 */ /* 0x000fea0003800000 */
.L_x_135:
[----:B------:R0:W-:Y:S01]  /*6650*/  STG.E.U8 desc[UR36][R16.64], R8 ;  /* 0x0000000810007986 */ /* 0x0001e2000c101124 */
[----:B------:R-:W-:Y:S05]  /*6660*/  BRA `(.L_x_115) ;  /* 0x0000000400187947 */ /* 0x000fea0003800000 */
.L_x_133:
        /* <DEDUP_REMOVED lines=17> */
.L_x_140:
[----:B------:R-:W-:-:S04]  /*6780*/  LOP3.LUT R2, R3, 0x80000000, RZ, 0xc0, !PT ;  /* 0x8000000003027812 */ /* 0x000fc800078ec0ff */
[----:B------:R-:W-:-:S04]  /*6790*/  SHF.R.U32.HI R3, RZ, 0x18, R2 ;  /* 0x00000018ff037819 */ /* 0x000fc80000011602 */
[----:B------:R-:W-:-:S04]  /*67a0*/  LOP3.LUT R0, R0, R3, RZ, 0xfc, !PT ;  /* 0x0000000300007212 */ /* 0x000fc800078efcff */
[----:B------:R-:W-:-:S07]  /*67b0*/  PRMT R8, R0, 0x7610, R8 ;  /* 0x0000761000087816 */ /* 0x000fce0000000008 */
.L_x_139:
[----:B------:R-:W-:Y:S05]  /*67c0*/  BSYNC B0 ;  /* 0x0000000000007941 */ /* 0x000fea0003800000 */
.L_x_138:
[----:B------:R0:W-:Y:S01]  /*67d0*/  STG.E.U8 desc[UR36][R16.64], R8 ;  /* 0x0000000810007986 */ /* 0x0001e2000c101124 */
[----:B------:R-:W-:Y:S05]  /*67e0*/  BRA `(.L_x_115) ;  /* 0x0000000000b87947 */ /* 0x000fea0003800000 */
.L_x_132:
        /* <DEDUP_REMOVED lines=22> */
.L_x_114:
[----:B------:R-:W-:Y:S01]  /*6950*/  MOV R0, 0x0 ;  /* 0x0000000000007802 */ /* 0x000fe20000000f00 */
[----:B------:R-:W-:Y:S01]  /*6960*/  ULDC.64 UR4, c[0x4][0x128] ;  /* 0x01004a0000047ab9 */ /* 0x000fe20000000a00 */
[----:B------:R-:W-:Y:S01]  /*6970*/  ULDC.64 UR6, c[0x4][0x40] ;  /* 0x0100100000067ab9 */ /* 0x000fe20000000a00 */
[----:B------:R-:W-:Y:S01]  /*6980*/  IMAD.U32 R4, RZ, RZ, UR4 ;  /* 0x00000004ff047e24 */ /* 0x000fe2000f8e00ff */
[----:B0-----:R0:W1:Y:S01]  /*6990*/  LDC.64 R2, c[0x4][R0] ;  /* 0x0100000000027b82 */ /* 0x0010620000000a00 */
[----:B------:R-:W-:Y:S01]  /*69a0*/  IMAD.U32 R5, RZ, RZ, UR5 ;  /* 0x00000005ff057e24 */ /* 0x000fe2000f8e00ff */
[----:B------:R-:W-:Y:S01]  /*69b0*/  ULDC.64 UR4, c[0x4][0x130] ;  /* 0x01004c0000047ab9 */ /* 0x000fe20000000a00 */
[----:B------:R-:W-:Y:S02]  /*69c0*/  IMAD.U32 R10, RZ, RZ, UR6 ;  /* 0x00000006ff0a7e24 */ /* 0x000fe4000f8e00ff */
[----:B------:R-:W-:Y:S02]  /*69d0*/  IMAD.U32 R6, RZ, RZ, UR4 ;  /* 0x00000004ff067e24 */ /* 0x000fe4000f8e00ff */
[----:B------:R-:W-:-:S02]  /*69e0*/  IMAD.U32 R7, RZ, RZ, UR5 ;  /* 0x00000005ff077e24 */ /* 0x000fc4000f8e00ff */
[----:B------:R-:W-:Y:S02]  /*69f0*/  IMAD.U32 R11, RZ, RZ, UR7 ;  /* 0x00000007ff0b7e24 */ /* 0x000fe4000f8e00ff */
[----:B------:R-:W-:Y:S02]  /*6a00*/  IMAD.MOV.U32 R8, RZ, RZ, 0x65 ;  /* 0x00000065ff087424 */ /* 0x000fe400078e00ff */
[----:B------:R-:W-:Y:S02]  /*6a10*/  IMAD.MOV.U32 R12, RZ, RZ, 0x1 ;  /* 0x00000001ff0c7424 */ /* 0x000fe400078e00ff */
[----:B0-----:R-:W-:-:S07]  /*6a20*/  IMAD.MOV.U32 R13, RZ, RZ, RZ ;  /* 0x000000ffff0d7224 */ /* 0x001fce00078e00ff */
[----:B------:R-:W-:-:S07]  /*6a30*/  LEPC R20, `(.L_x_143) ;  /* 0x000000001014794e */ /* 0x000fce0000000000 */
[----:B-1----:R-:W-:Y:S05]  /*6a40*/  CALL.ABS.NOINC R2 ;  /* 0x0000000002007343 */ /* 0x002fea0003c00000 */
.L_x_143:
[----:B------:R-:W-:Y:S05]  /*6a50*/  BRA `(.L_x_115) ;  /* 0x00000000001c7947 */ /* 0x000fea0003800000 */
.L_x_142:
[----:B0-----:R-:W-:-:S06]  /*6a60*/  IMAD.U32 R3, R3, 0x10000, RZ ;  /* 0x0001000003037824 */ /* 0x001fcc00078e00ff */
[----:B------:R-:W0:Y:S02]  /*6a70*/  F2I.U64.TRUNC R2, R3 ;  /* 0x0000000300027311 */ /* 0x000e24000020d800 */
[----:B0-----:R0:W-:Y:S01]  /*6a80*/  STG.E.64 desc[UR36][R16.64], R2 ;  /* 0x0000000210007986 */ /* 0x0011e2000c101b24 */
[----:B------:R-:W-:Y:S05]  /*6a90*/  BRA `(.L_x_115) ;  /* 0x00000000000c7947 */ /* 0x000fea0003800000 */
.L_x_141:
[----:B0-----:R-:W-:-:S06]  /*6aa0*/  IMAD.U32 R3, R3, 0x10000, RZ ;  /* 0x0001000003037824 */ /* 0x001fcc00078e00ff */
[----:B------:R-:W0:Y:S02]  /*6ab0*/  F2I.FTZ.U32.TRUNC.NTZ R3, R3 ;  /* 0x0000000300037305 */ /* 0x000e24000021f000 */
[----:B0-----:R0:W-:Y:S02]  /*6ac0*/  STG.E desc[UR36][R16.64], R3 ;  /* 0x0000000310007986 */ /* 0x0011e4000c101924 */
.L_x_115:
[----:B------:R-:W-:-:S07]  /*6ad0*/  VIADD R19, R19, 0x80 ;  /* 0x0000008013137836 */ /* 0x000fce0000000000 */
.L_x_73:
[----:B------:R-:W-:Y:S05]  /*6ae0*/  BSYNC B6 ;  /* 0x0000000000067941 */ /* 0x000fea0003800000 */
.L_x_72:
[----:B------:R-:W-:Y:S01]  /*6af0*/  ULDC UR4, c[0x0][0x210] ;  /* 0x0000840000047ab9 */ /* 0x000fe20000000800 */
[----:B------:R-:W-:Y:S01]  /*6b00*/  BSSY B6, `(.L_x_144) ;  /* 0x0000351000067945 */ /* 0x000fe20003800000 */
[----:B------:R-:W-:-:S13]  /*6b10*/  ISETP.GE.AND P0, PT, R19, UR4, PT ;  /* 0x0000000413007c0c */ /* 0x000fda000bf06270 */
[----:B------:R-:W-:Y:S05]  /*6b20*/  @P0 BRA `(.L_x_145) ;  /* 0x0000003400380947 */ /* 0x000fea0003800000 */
[----:B0-----:R-:W0:Y:S01]  /*6b30*/  LDC R6, c[0x0][0x218] ;  /* 0x00008600ff067b82 */ /* 0x001e220000000800 */
[----:B------:R-:W-:Y:S02]  /*6b40*/  IMAD.MOV.U32 R0, RZ, RZ, RZ ;  /* 0x000000ffff007224 */ /* 0x000fe400078e00ff */
[----:B-1234-:R-:W-:Y:S01]  /*6b50*/  IMAD.MOV.U32 R16, RZ, RZ, RZ ;  /* 0x000000ffff107224 */ /* 0x01efe200078e00ff */
[----:B0-----:R-:W-:-:S13]  /*6b60*/  ISETP.NE.AND P0, PT, R6, RZ, PT ;  /* 0x000000ff0600720c */ /* 0x001fda0003f05270 */
[----:B------:R-:W-:Y:S05]  /*6b70*/  @!P0 BRA `(.L_x_146) ;  /* 0x0000001000a88947 */ /* 0x000fea0003800000 */
[----:B------:R-:W-:Y:S01]  /*6b80*/  HFMA2.MMA R18, -RZ, RZ, 0, 0 ;  /* 0x00000000ff127435 */ /* 0x000fe200000001ff */
[----:B------:R-:W-:Y:S01]  /*6b90*/  ULDC.64 UR4, c[0x0][0x220] ;  /* 0x0000880000047ab9 */ /* 0x000fe20000000a00 */
[----:B------:R-:W-:-:S08]  /*6ba0*/  ISETP.NE.AND P0, PT, R6, 0x1, PT ;  /* 0x000000010600780c */ /* 0x000fd00003f05270 */
        /* <DEDUP_REMOVED lines=295> */
.L_x_146:
        /* <DEDUP_REMOVED lines=22> */
.L_x_150:
[----:B------:R-:W2:Y:S02]  /*7f80*/  LDG.E.U8 R2, desc[UR36][R2.64] ;  /* 0x0000002402027981 */ /* 0x000ea4000c1e1100 */
[----:B--2---:R-:W-:-:S04]  /*7f90*/  I2FP.F32.U32 R0, R2 ;  /* 0x0000000200007245 */ /* 0x004fc80000201000 */
[----:B------:R-:W-:Y:S01]  /*7fa0*/  F2FP.BF16.F32.PACK_AB R0, RZ, R0 ;  /* 0x00000000ff00723e */ /* 0x000fe200000010ff */
[----:B------:R-:W-:Y:S06]  /*7fb0*/  BRA `(.L_x_152) ;  /* 0x0000000c00907947 */ /* 0x000fec0003800000 */
.L_x_149:
        /* <DEDUP_REMOVED lines=10> */
.L_x_154:
[----:B------:R-:W2:Y:S02]  /*8060*/  LDG.E R2, desc[UR36][R2.64] ;  /* 0x0000002402027981 */ /* 0x000ea4000c1e1900 */
[----:B--2---:R-:W-:-:S04]  /*8070*/  I2FP.F32.S32 R0, R2 ;  /* 0x0000000200007245 */ /* 0x004fc80000201400 */
[----:B------:R-:W-:Y:S01]  /*8080*/  F2FP.BF16.F32.PACK_AB R0, RZ, R0 ;  /* 0x00000000ff00723e */ /* 0x000fe200000010ff */
[----:B------:R-:W-:Y:S06]  /*8090*/  BRA `(.L_x_152) ;  /* 0x0000000c00587947 */ /* 0x000fec0003800000 */
.L_x_153:
[----:B------:R-:W2:Y:S02]  /*80a0*/  LDG.E.U16 R2, desc[UR36][R2.64] ;  /* 0x0000002402027981 */ /* 0x000ea4000c1e1500 */
[----:B--2---:R-:W0:Y:S02]  /*80b0*/  I2F.S16 R0, R2 ;  /* 0x0000000200007306 */ /* 0x004e240000101400 */
[----:B0-----:R-:W-:Y:S01]  /*80c0*/  F2FP.BF16.F32.PACK_AB R0, RZ, R0 ;  /* 0x00000000ff00723e */ /* 0x001fe200000010ff */
[----:B------:R-:W-:Y:S06]  /*80d0*/  BRA `(.L_x_152) ;  /* 0x0000000c00487947 */ /* 0x000fec0003800000 */
.L_x_148:
        /* <DEDUP_REMOVED lines=9> */
.L_x_156:
[----:B------:R-:W2:Y:S02]  /*8170*/  LDG.E.U16 R0, desc[UR36][R2.64] ;  /* 0x0000002402007981 */ /* 0x000ea4000c1e1500 */
[----:B--2---:R-:W-:-:S05]  /*8180*/  HADD2.F32 R0, -RZ, R0.H0_H0 ;  /* 0x20000000ff007230 */ /* 0x004fca0000004100 */
[----:B------:R-:W-:Y:S01]  /*8190*/  F2FP.BF16.F32.PACK_AB R0, RZ, R0 ;  /* 0x00000000ff00723e */ /* 0x000fe200000010ff */
[----:B------:R-:W-:Y:S06]  /*81a0*/  BRA `(.L_x_152) ;  /* 0x0000000c00147947 */ /* 0x000fec0003800000 */
.L_x_155:
        /* <DEDUP_REMOVED lines=9> */
.L_x_158:
[----:B------:R-:W2:Y:S02]  /*8240*/  LDG.E.U16 R2, desc[UR36][R2.64] ;  /* 0x0000002402027981 */ /* 0x000ea4000c1e1500 */
[----:B--2---:R-:W-:-:S05]  /*8250*/  HADD2.F32 R0, -RZ, R2.H0_H0 ;  /* 0x20000002ff007230 */ /* 0x004fca0000004100 */
[----:B------:R-:W-:Y:S01]  /*8260*/  F2FP.BF16.F32.PACK_AB R0, RZ, R0 ;  /* 0x00000000ff00723e */ /* 0x000fe200000010ff */
[----:B------:R-:W-:Y:S06]  /*8270*/  BRA `(.L_x_152) ;  /* 0x0000000800e07947 */ /* 0x000fec0003800000 */
.L_x_157:
        /* <DEDUP_REMOVED lines=8> */
.L_x_147:
        /* <DEDUP_REMOVED lines=13> */
.L_x_161:
        /* <DEDUP_REMOVED lines=8> */
.L_x_160:
        /* <DEDUP_REMOVED lines=28> */
.L_x_163:
        /* <DEDUP_REMOVED lines=15> */
.L_x_162:
[----:B------:R0:W5:Y:S01]  /*8700*/  LDG.E.U16 R0, desc[UR36][R2.64] ;  /* 0x0000002402007981 */ /* 0x000162000c1e1500 */
[----:B------:R-:W-:Y:S05]  /*8710*/  BRA `(.L_x_152) ;  /* 0x0000000400b87947 */ /* 0x000fea0003800000 */
.L_x_159:
        /* <DEDUP_REMOVED lines=12> */
.L_x_166:
        /* <DEDUP_REMOVED lines=21> */
.L_x_170:
[----:B------:R-:W-:Y:S05]  /*8930*/  BSYNC B1 ;  /* 0x0000000000017941 */ /* 0x000fea0003800000 */
.L_x_169:
[----:B------:R-:W-:Y:S01]  /*8940*/  LEA R3, R0, 0x3b800000, 0x17 ;  /* 0x3b80000000037811 */ /* 0x000fe200078eb8ff */
[----:B------:R-:W-:-:S05]  /*8950*/  IMAD.SHL.U32 R0, R2, 0x100000, RZ ;  /* 0x0010000002007824 */ /* 0x000fca00078e00ff */
[----:B------:R-:W-:-:S07]  /*8960*/  LOP3.LUT R0, R3, R0, R4, 0xfe, !PT ;  /* 0x0000000003007212 */ /* 0x000fce00078efe04 */
.L_x_168:
[----:B------:R-:W-:Y:S05]  /*8970*/  BSYNC B0 ;  /* 0x0000000000007941 */ /* 0x000fea0003800000 */
.L_x_167:
[----:B------:R-:W-:Y:S01]  /*8980*/  F2FP.BF16.F32.PACK_AB R0, RZ, R0 ;  /* 0x00000000ff00723e */ /* 0x000fe200000010ff */
[----:B------:R-:W-:Y:S06]  /*8990*/  BRA `(.L_x_152) ;  /* 0x0000000400187947 */ /* 0x000fec0003800000 */
.L_x_165:
[----:B------:R-:W2:Y:S01]  /*89a0*/  LDG.E.U8 R2, desc[UR36][R2.64] ;  /* 0x0000002402027981 */ /* 0x000ea2000c1e1100 */
[----:B------:R-:W-:Y:S01]  /*89b0*/  BSSY B0, `(.L_x_171) ;  /* 0x0000018000007945 */ /* 0x000fe20003800000 */
[----:B------:R-:W-:Y:S02]  /*89c0*/  MOV R0, RZ ;  /* 0x000000ff00007202 */ /* 0x000fe40000000f00 */
        /* <DEDUP_REMOVED lines=18> */
.L_x_174:
[----:B------:R-:W-:Y:S05]  /*8af0*/  BSYNC B1 ;  /* 0x0000000000017941 */ /* 0x000fea0003800000 */
.L_x_173:
[----:B------:R-:W-:Y:S01]  /*8b00*/  LEA R3, R0, 0x37800000, 0x17 ;  /* 0x3780000000037811 */ /* 0x000fe200078eb8ff */
[----:B------:R-:W-:-:S05]  /*8b10*/  IMAD.SHL.U32 R0, R2, 0x200000, RZ ;  /* 0x0020000002007824 */ /* 0x000fca00078e00ff */
[----:B------:R-:W-:-:S07]  /*8b20*/  LOP3.LUT R0, R3, R0, R4, 0xfe, !PT ;  /* 0x0000000003007212 */ /* 0x000fce00078efe04 */
.L_x_172:
[----:B------:R-:W-:Y:S05]  /*8b30*/  BSYNC B0 ;  /* 0x0000000000007941 */ /* 0x000fea0003800000 */
.L_x_171:
[----:B------:R-:W-:Y:S01]  /*8b40*/  F2FP.BF16.F32.PACK_AB R0, RZ, R0 ;  /* 0x00000000ff00723e */ /* 0x000fe200000010ff */
[----:B------:R-:W-:Y:S06]  /*8b50*/  BRA `(.L_x_152) ;  /* 0x0000000000a87947 */ /* 0x000fec0003800000 */
.L_x_164:
        /* <DEDUP_REMOVED lines=14> */
.L_x_178:
[----:B------:R-:W-:Y:S05]  /*8c40*/  BSYNC B0 ;  /* 0x0000000000007941 */ /* 0x000fea0003800000 */
.L_x_177:
[----:B------:R-:W-:Y:S01]  /*8c50*/  F2FP.BF16.F32.PACK_AB R0, RZ, R0 ;  /* 0x00000000ff00723e */ /* 0x000fe200000010ff */
[----:B------:R-:W-:Y:S06]  /*8c60*/  BRA `(.L_x_152) ;  /* 0x0000000000647947 */ /* 0x000fec0003800000 */
.L_x_151:
        /* <DEDUP_REMOVED lines=16> */
.L_x_179:
[----:B------:R-:W-:Y:S01]  /*8d70*/  PRMT R0, RZ, 0x7610, R0 ;  /* 0x00007610ff007816 */ /* 0x000fe20000000000 */
[----:B------:R-:W-:Y:S06]  /*8d80*/  BRA `(.L_x_152) ;  /* 0x00000000001c7947 */ /* 0x000fec0003800000 */
.L_x_176:
[----:B------:R-:W2:Y:S02]  /*8d90*/  LDG.E.64 R2, desc[UR36][R2.64] ;  /* 0x0000002402027981 */ /* 0x000ea4000c1e1b00 */
[----:B--2---:R-:W0:Y:S02]  /*8da0*/  I2F.U64 R0, R2 ;  /* 0x0000000200007312 */ /* 0x004e240000301000 */
[----:B0-----:R-:W-:Y:S01]  /*8db0*/  F2FP.BF16.F32.PACK_AB R0, RZ, R0 ;  /* 0x00000000ff00723e */ /* 0x001fe200000010ff */
[----:B------:R-:W-:Y:S06]  /*8dc0*/  BRA `(.L_x_152) ;  /* 0x00000000000c7947 */ /* 0x000fec0003800000 */
.L_x_175:
[----:B------:R-:W2:Y:S02]  /*8dd0*/  LDG.E R2, desc[UR36][R2.64] ;  /* 0x0000002402027981 */ /* 0x000ea4000c1e1900 */
[----:B--2---:R-:W-:-:S04]  /*8de0*/  I2FP.F32.U32 R0, R2 ;  /* 0x0000000200007245 */ /* 0x004fc80000201000 */
[----:B------:R-:W-:-:S07]  /*8df0*/  F2FP.BF16.F32.PACK_AB R0, RZ, R0 ;  /* 0x00000000ff00723e */ /* 0x000fce00000010ff */
.L_x_152:
        /* <DEDUP_REMOVED lines=42> */
.L_x_181:
[----:B------:R-:W-:Y:S05]  /*90a0*/  BSYNC B0 ;  /* 0x0000000000007941 */ /* 0x000fea0003800000 */
.L_x_180:
        /* <DEDUP_REMOVED lines=16> */
.L_x_185:
[----:B0-----:R-:W-:-:S06]  /*91b0*/  IMAD.U32 R3, R3, 0x10000, RZ ;  /* 0x0001000003037824 */ /* 0x001fcc00078e00ff */
[----:B------:R-:W0:Y:S02]  /*91c0*/  F2I.S64.TRUNC R2, R3 ;  /* 0x0000000300027311 */ /* 0x000e24000020d900 */
[----:B0-----:R0:W-:Y:S01]  /*91d0*/  STG.E.U8 desc[UR36][R16.64], R2 ;  /* 0x0000000210007986 */ /* 0x0011e2000c101124 */
[----:B------:R-:W-:Y:S05]  /*91e0*/  BRA `(.L_x_187) ;  /* 0x0000000c00847947 */ /* 0x000fea0003800000 */
.L_x_184:
        /* <DEDUP_REMOVED lines=10> */
.L_x_189:
[----:B0-----:R-:W-:-:S06]  /*9290*/  IMAD.U32 R3, R3, 0x10000, RZ ;  /* 0x0001000003037824 */ /* 0x001fcc00078e00ff */
[----:B------:R-:W0:Y:S02]  /*92a0*/  F2I.FTZ.TRUNC.NTZ R3, R3 ;  /* 0x0000000300037305 */ /* 0x000e24000021f100 */
[----:B0-----:R0:W-:Y:S01]  /*92b0*/  STG.E desc[UR36][R16.64], R3 ;  /* 0x0000000310007986 */ /* 0x0011e2000c101924 */
[----:B------:R-:W-:Y:S05]  /*92c0*/  BRA `(.L_x_187) ;  /* 0x0000000c004c7947 */ /* 0x000fea0003800000 */
.L_x_188:
[----:B0-----:R-:W-:-:S06]  /*92d0*/  IMAD.U32 R3, R3, 0x10000, RZ ;  /* 0x0001000003037824 */ /* 0x001fcc00078e00ff */
[----:B------:R-:W0:Y:S02]  /*92e0*/  F2I.FTZ.TRUNC.NTZ R3, R3 ;  /* 0x0000000300037305 */ /* 0x000e24000021f100 */
[----:B0-----:R0:W-:Y:S01]  /*92f0*/  STG.E.U16 desc[UR36][R16.64], R3 ;  /* 0x0000000310007986 */ /* 0x0011e2000c101524 */
[----:B------:R-:W-:Y:S05]  /*9300*/  BRA `(.L_x_187) ;  /* 0x0000000c003c7947 */ /* 0x000fea0003800000 */
.L_x_183:
        /* <DEDUP_REMOVED lines=9> */
.L_x_191:
[----:B0-----:R-:W-:-:S05]  /*93a0*/  IMAD.U32 R0, R3, 0x10000, RZ ;  /* 0x0001000003007824 */ /* 0x001fca00078e00ff */
[----:B------:R-:W-:-:S05]  /*93b0*/  F2FP.F16.F32.PACK_AB R0, RZ, R0 ;  /* 0x00000000ff00723e */ /* 0x000fca00000000ff */
[----:B------:R0:W-:Y:S01]  /*93c0*/  STG.E.U16 desc[UR36][R16.64], R0 ;  /* 0x0000000010007986 */ /* 0x0001e2000c101524 */
[----:B------:R-:W-:Y:S05]  /*93d0*/  BRA `(.L_x_187) ;  /* 0x0000000c00087947 */ /* 0x000fea0003800000 */
.L_x_190:
        /* <DEDUP_REMOVED lines=10> */
.L_x_193:
[----:B0-----:R-:W-:-:S04]  /*9480*/  SHF.L.U32 R3, R3, 0x10, RZ ;  /* 0x0000001003037819 */ /* 0x001fc800000006ff */
[----:B------:R-:W-:-:S04]  /*9490*/  F2FP.F16.F32.PACK_AB R3, RZ, R3 ;  /* 0x00000003ff03723e */ /* 0x000fc800000000ff */
[----:B------:R-:W-:-:S05]  /*94a0*/  PRMT R3, R3, 0x5410, RZ ;  /* 0x0000541003037816 */ /* 0x000fca00000000ff */
[----:B------:R0:W-:Y:S01]  /*94b0*/  STG.E desc[UR36][R16.64], R3 ;  /* 0x0000000310007986 */ /* 0x0001e2000c101924 */
[----:B------:R-:W-:Y:S05]  /*94c0*/  BRA `(.L_x_187) ;  /* 0x0000000800cc7947 */ /* 0x000fea0003800000 */
.L_x_192:
[----:B0-----:R-:W-:-:S04]  /*94d0*/  IMAD.U32 R2, R3, 0x10000, RZ ;  /* 0x0001000003027824 */ /* 0x001fc800078e00ff */
[----:B------:R-:W-:-:S06]  /*94e0*/  FMUL.FTZ R2, R2, 1 ;  /* 0x3f80000002027820 */ /* 0x000fcc0000410000 */
[----:B------:R-:W0:Y:S02]  /*94f0*/  F2F.F64.F32 R2, R2 ;  /* 0x0000000200027310 */ /* 0x000e240000201800 */
[----:B0-----:R0:W-:Y:S01]  /*9500*/  STG.E.64 desc[UR36][R16.64], R2 ;  /* 0x0000000210007986 */ /* 0x0011e2000c101b24 */
[----:B------:R-:W-:Y:S05]  /*9510*/  BRA `(.L_x_187) ;  /* 0x0000000800b87947 */ /* 0x000fea0003800000 */
.L_x_182:
        /* <DEDUP_REMOVED lines=13> */
.L_x_196:
[----:B0-----:R-:W-:Y:S01]  /*95f0*/  IMAD.U32 R3, R3, 0x10000, RZ ;  /* 0x0001000003037824 */ /* 0x001fe200078e00ff */
[----:B------:R-:W-:-:S03]  /*9600*/  CS2R R6, SRZ ;  /* 0x0000000000067805 */ /* 0x000fc6000001ff00 */
[----:B------:R-:W-:-:S04]  /*9610*/  FMUL.FTZ R3, R3, 1 ;  /* 0x3f80000003037820 */ /* 0x000fc80000410000 */
[----:B------:R-:W0:Y:S02]  /*9620*/  F2F.F64.F32 R4, R3 ;  /* 0x0000000300047310 */ /* 0x000e240000201800 */
[----:B0-----:R0:W-:Y:S01]  /*9630*/  STG.E.128 desc[UR36][R16.64], R4 ;  /* 0x0000000410007986 */ /* 0x0011e2000c101d24 */
[----:B------:R-:W-:Y:S05]  /*9640*/  BRA `(.L_x_187) ;  /* 0x00000008006c7947 */ /* 0x000fea0003800000 */
.L_x_195:
        /* <DEDUP_REMOVED lines=21> */
.L_x_200:
[----:B------:R-:W-:Y:S05]  /*97a0*/  BSYNC B0 ;  /* 0x0000000000007941 */ /* 0x000fea0003800000 */
.L_x_199:
[----:B------:R-:W-:-:S05]  /*97b0*/  LOP3.LUT R3, R0, R3, RZ, 0xfc, !PT ;  /* 0x0000000300037212 */ /* 0x000fca00078efcff */
[----:B------:R0:W-:Y:S01]  /*97c0*/  STG.E.U8 desc[UR36][R16.64], R3 ;  /* 0x0000000310007986 */ /* 0x0001e2000c101124 */
[----:B------:R-:W-:Y:S05]  /*97d0*/  BRA `(.L_x_187) ;  /* 0x0000000800087947 */ /* 0x000fea0003800000 */
.L_x_198:
        /* <DEDUP_REMOVED lines=13> */
.L_x_202:
[----:B------:R-:W-:Y:S01]  /*98b0*/  IMAD.MOV.U32 R0, RZ, RZ, 0x7f ;  /* 0x0000007fff007424 */ /* 0x000fe200078e00ff */
[----:B------:R-:W-:-:S04]  /*98c0*/  ISETP.GT.U32.AND P0, PT, R2, 0x7f800000, PT ;  /* 0x7f8000000200780c */ /* 0x000fc80003f04070 */
[----:B------:R-:W-:-:S09]  /*98d0*/  SEL R0, R0, 0x7c, P0 ;  /* 0x0000007c00007807 */ /* 0x000fd20000000000 */
.L_x_203:
[----:B------:R-:W-:Y:S05]  /*98e0*/  BSYNC B0 ;  /* 0x0000000000007941 */ /* 0x000fea0003800000 */
.L_x_201:
[----:B------:R-:W-:-:S04]  /*98f0*/  LOP3.LUT R2, R3, 0x80000000, RZ, 0xc0, !PT ;  /* 0x8000000003027812 */ /* 0x000fc800078ec0ff */
[----:B------:R-:W-:-:S04]  /*9900*/  SHF.R.U32.HI R3, RZ, 0x18, R2 ;  /* 0x00000018ff037819 */ /* 0x000fc80000011602 */
[----:B------:R-:W-:-:S05]  /*9910*/  LOP3.LUT R3, R0, R3, RZ, 0xfc, !PT ;  /* 0x0000000300037212 */ /* 0x000fca00078efcff */
[----:B------:R0:W-:Y:S01]  /*9920*/  STG.E.U8 desc[UR36][R16.64], R3 ;  /* 0x0000000310007986 */ /* 0x0001e2000c101124 */
[----:B------:R-:W-:Y:S05]  /*9930*/  BRA `(.L_x_187) ;  /* 0x0000000400b07947 */ /* 0x000fea0003800000 */
.L_x_197:
[----:B0-----:R0:W-:Y:S01]  /*9940*/  STG.E.U16 desc[UR36][R16.64], R3 ;  /* 0x0000000310007986 */ /* 0x0011e2000c101524 */
[----:B------:R-:W-:Y:S05]  /*9950*/  BRA `(.L_x_187) ;  /* 0x0000000400a87947 */ /* 0x000fea0003800000 */
.L_x_194:
        /* <DEDUP_REMOVED lines=12> */
.L_x_206:
        /* <DEDUP_REMOVED lines=17> */
.L_x_209:
[----:B------:R-:W-:-:S04]  /*9b30*/  LOP3.LUT R2, R3, 0x80000000, RZ, 0xc0, !PT ;  /* 0x8000000003027812 */ /* 0x000fc800078ec0ff */
[----:B------:R-:W-:-:S04]  /*9b40*/  SHF.R.U32.HI R3, RZ, 0x18, R2 ;  /* 0x00000018ff037819 */ /* 0x000fc80000011602 */
[----:B------:R-:W-:-:S04]  /*9b50*/  LOP3.LUT R0, R0, R3, RZ, 0xfc, !PT ;  /* 0x0000000300007212 */ /* 0x000fc800078efcff */
[----:B------:R-:W-:-:S07]  /*9b60*/  PRMT R8, R0, 0x7610, R8 ;  /* 0x0000761000087816 */ /* 0x000fce0000000008 */
.L_x_208:
[----:B------:R-:W-:Y:S05]  /*9b70*/  BSYNC B0 ;  /* 0x0000000000007941 */ /* 0x000fea0003800000 */
.L_x_207:
[----:B------:R3:W-:Y:S01]  /*9b80*/  STG.E.U8 desc[UR36][R16.64], R8 ;  /* 0x0000000810007986 */ /* 0x0007e2000c101124 */
[----:B------:R-:W-:Y:S05]  /*9b90*/  BRA `(.L_x_187) ;  /* 0x0000000400187947 */ /* 0x000fea0003800000 */
.L_x_205:
        /* <DEDUP_REMOVED lines=17> */
.L_x_212:
[----:B------:R-:W-:-:S04]  /*9cb0*/  LOP3.LUT R2, R3, 0x80000000, RZ, 0xc0, !PT ;  /* 0x8000000003027812 */ /* 0x000fc800078ec0ff */
[----:B------:R-:W-:-:S04]  /*9cc0*/  SHF.R.U32.HI R3, RZ, 0x18, R2 ;  /* 0x00000018ff037819 */ /* 0x000fc80000011602 */
[----:B------:R-:W-:-:S04]  /*9cd0*/  LOP3.LUT R0, R0, R3, RZ, 0xfc, !PT ;  /* 0x0000000300007212 */ /* 0x000fc800078efcff */
[----:B------:R-:W-:-:S07]  /*9ce0*/  PRMT R8, R0, 0x7610, R8 ;  /* 0x0000761000087816 */ /* 0x000fce0000000008 */
.L_x_211:
[----:B------:R-:W-:Y:S05]  /*9cf0*/  BSYNC B0 ;  /* 0x0000000000007941 */ /* 0x000fea0003800000 */
.L_x_210:
[----:B------:R0:W-:Y:S01]  /*9d00*/  STG.E.U8 desc[UR36][R16.64], R8 ;  /* 0x0000000810007986 */ /* 0x0001e2000c101124 */
[----:B------:R-:W-:Y:S05]  /*9d10*/  BRA `(.L_x_187) ;  /* 0x0000000000b87947 */ /* 0x000fea0003800000 */
.L_x_204:
        /* <DEDUP_REMOVED lines=22> */
.L_x_186:
        /* <DEDUP_REMOVED lines=16> */
.L_x_215:
[----:B------:R-:W-:Y:S05]  /*9f80*/  BRA `(.L_x_187) ;  /* 0x00000000001c7947 */ /* 0x000fea0003800000 */
.L_x_214:
[----:B0-----:R-:W-:-:S06]  /*9f90*/  IMAD.U32 R3, R3, 0x10000, RZ ;  /* 0x0001000003037824 */ /* 0x001fcc00078e00ff */
[----:B------:R-:W0:Y:S02]  /*9fa0*/  F2I.U64.TRUNC R2, R3 ;  /* 0x0000000300027311 */ /* 0x000e24000020d800 */
[----:B0-----:R0:W-:Y:S01]  /*9fb0*/  STG.E.64 desc[UR36][R16.64], R2 ;  /* 0x0000000210007986 */ /* 0x0011e2000c101b24 */
[----:B------:R-:W-:Y:S05]  /*9fc0*/  BRA `(.L_x_187) ;  /* 0x00000000000c7947 */ /* 0x000fea0003800000 */
.L_x_213:
[----:B0-----:R-:W-:-:S06]  /*9fd0*/  IMAD.U32 R3, R3, 0x10000, RZ ;  /* 0x0001000003037824 */ /* 0x001fcc00078e00ff */
[----:B------:R-:W0:Y:S02]  /*9fe0*/  F2I.FTZ.U32.TRUNC.NTZ R3, R3 ;  /* 0x0000000300037305 */ /* 0x000e24000021f000 */
[----:B0-----:R2:W-:Y:S02]  /*9ff0*/  STG.E desc[UR36][R16.64], R3 ;  /* 0x0000000310007986 */ /* 0x0015e4000c101924 */
.L_x_187:
[----:B------:R-:W-:-:S07]  /*a000*/  VIADD R19, R19, 0x80 ;  /* 0x0000008013137836 */ /* 0x000fce0000000000 */
.L_x_145:
[----:B------:R-:W-:Y:S05]  /*a010*/  BSYNC B6 ;  /* 0x0000000000067941 */ /* 0x000fea0003800000 */
.L_x_144:
[----:B------:R-:W-:Y:S02]  /*a020*/  ULDC UR4, c[0x0][0x210] ;  /* 0x0000840000047ab9 */ /* 0x000fe40000000800 */
[----:B------:R-:W-:-:S13]  /*a030*/  ISETP.GE.AND P0, PT, R19, UR4, PT ;  /* 0x0000000413007c0c */ /* 0x000fda000bf06270 */
[----:B------:R-:W-:Y:S05]  /*a040*/  @P0 EXIT ;  /* 0x000000000000094d */ /* 0x000fea0003800000 */
        /* <DEDUP_REMOVED lines=197> */
[----:B------:R-:W-:Y:S01]  /*aca0*/  MOV R4, RZ ;  /* 0x000000ff00047202 */ /* 0x000fe20000000f00 */
[----:B------:R-:W-:Y:S01]  /*acb0*/  ULDC.64 UR4, c[0x0][0x2e0] ;  /* 0x0000b80000047ab9 */ /* 0x000fe20000000a00 */
[----:B------:R-:W-:-:S03]  /*acc0*/  ISETP.NE.AND P0, PT, R6, 0x11, PT ;  /* 0x000000110600780c */ /* 0x000fc60003f05270 */
        /* <DEDUP_REMOVED lines=103> */
.L_x_216:
        /* <DEDUP_REMOVED lines=22> */
.L_x_220:
[----:B------:R-:W2:Y:S02]  /*b4a0*/  LDG.E.U8 R2, desc[UR36][R2.64] ;  /* 0x0000002402027981 */ /* 0x000ea4000c1e1100 */
[----:B--2---:R-:W-:-:S04]  /*b4b0*/  I2FP.F32.U32 R0, R2 ;  /* 0x0000000200007245 */ /* 0x004fc80000201000 */
[----:B------:R-:W-:Y:S01]  /*b4c0*/  F2FP.BF16.F32.PACK_AB R0, RZ, R0 ;  /* 0x00000000ff00723e */ /* 0x000fe200000010ff */
[----:B------:R-:W-:Y:S06]  /*b4d0*/  BRA `(.L_x_222) ;  /* 0x0000000c00907947 */ /* 0x000fec0003800000 */
.L_x_219:
        /* <DEDUP_REMOVED lines=10> */
.L_x_224:
[----:B------:R-:W2:Y:S02]  /*b580*/  LDG.E R2, desc[UR36][R2.64] ;  /* 0x0000002402027981 */ /* 0x000ea4000c1e1900 */
[----:B--2---:R-:W-:-:S04]  /*b590*/  I2FP.F32.S32 R0, R2 ;  /* 0x0000000200007245 */ /* 0x004fc80000201400 */
[----:B------:R-:W-:Y:S01]  /*b5a0*/  F2FP.BF16.F32.PACK_AB R0, RZ, R0 ;  /* 0x00000000ff00723e */ /* 0x000fe200000010ff */
[----:B------:R-:W-:Y:S06]  /*b5b0*/  BRA `(.L_x_222) ;  /* 0x0000000c00587947 */ /* 0x000fec0003800000 */
.L_x_223:
[----:B------:R-:W2:Y:S02]  /*b5c0*/  LDG.E.U16 R2, desc[UR36][R2.64] ;  /* 0x0000002402027981 */ /* 0x000ea4000c1e1500 */
[----:B--2---:R-:W0:Y:S02]  /*b5d0*/  I2F.S16 R0, R2 ;  /* 0x0000000200007306 */ /* 0x004e240000101400 */
[----:B0-----:R-:W-:Y:S01]  /*b5e0*/  F2FP.BF16.F32.PACK_AB R0, RZ, R0 ;  /* 0x00000000ff00723e */ /* 0x001fe200000010ff */
[----:B------:R-:W-:Y:S06]  /*b5f0*/  BRA `(.L_x_222) ;  /* 0x0000000c00487947 */ /* 0x000fec0003800000 */
.L_x_218:
        /* <DEDUP_REMOVED lines=9> */
.L_x_226:
[----:B------:R-:W2:Y:S02]  /*b690*/  LDG.E.U16 R0, desc[UR36][R2.64] ;  /* 0x0000002402007981 */ /* 0x000ea4000c1e1500 */
[----:B--2---:R-:W-:-:S05]  /*b6a0*/  HADD2.F32 R0, -RZ, R0.H0_H0 ;  /* 0x20000000ff007230 */ /* 0x004fca0000004100 */
[----:B------:R-:W-:Y:S01]  /*b6b0*/  F2FP.BF16.F32.PACK_AB R0, RZ, R0 ;  /* 0x00000000ff00723e */ /* 0x000fe200000010ff */
[----:B------:R-:W-:Y:S06]  /*b6c0*/  BRA `(.L_x_222) ;  /* 0x0000000c00147947 */ /* 0x000fec0003800000 */
.L_x_225:
        /* <DEDUP_REMOVED lines=9> */
.L_x_228:
[----:B------:R-:W2:Y:S02]  /*b760*/  LDG.E.U16 R2, desc[UR36][R2.64] ;  /* 0x0000002402027981 */ /* 0x000ea4000c1e1500 */
[----:B--2---:R-:W-:-:S05]  /*b770*/  HADD2.F32 R0, -RZ, R2.H0_H0 ;  /* 0x20000002ff007230 */ /* 0x004fca0000004100 */
[----:B------:R-:W-:Y:S01]  /*b780*/  F2FP.BF16.F32.PACK_AB R0, RZ, R0 ;  /* 0x00000000ff00723e */ /* 0x000fe200000010ff */
[----:B------:R-:W-:Y:S06]  /*b790*/  BRA `(.L_x_222) ;  /* 0x0000000800e07947 */ /* 0x000fec0003800000 */
.L_x_227:
        /* <DEDUP_REMOVED lines=8> */
.L_x_217:
        /* <DEDUP_REMOVED lines=13> */
.L_x_231:
        /* <DEDUP_REMOVED lines=8> */
.L_x_230:
        /* <DEDUP_REMOVED lines=28> */
.L_x_233:
        /* <DEDUP_REMOVED lines=15> */
.L_x_232:
[----:B------:R0:W5:Y:S01]  /*bc20*/  LDG.E.U16 R0, desc[UR36][R2.64] ;  /* 0x0000002402007981 */ /* 0x000162000c1e1500 */
[----:B------:R-:W-:Y:S05]  /*bc30*/  BRA `(.L_x_222) ;  /* 0x0000000400b87947 */ /* 0x000fea0003800000 */
.L_x_229:
        /* <DEDUP_REMOVED lines=12> */
.L_x_236:
        /* <DEDUP_REMOVED lines=21> */
.L_x_240:
[----:B------:R-:W-:Y:S05]  /*be50*/  BSYNC B1 ;  /* 0x0000000000017941 */ /* 0x000fea0003800000 */
.L_x_239:
[----:B------:R-:W-:Y:S02]  /*be60*/  LEA R3, R0, 0x3b800000, 0x17 ;  /* 0x3b80000000037811 */ /* 0x000fe400078eb8ff */
[----:B------:R-:W-:-:S04]  /*be70*/  SHF.L.U32 R0, R2, 0x14, RZ ;  /* 0x0000001402007819 */ /* 0x000fc800000006ff */
[----:B------:R-:W-:-:S07]  /*be80*/  LOP3.LUT R0, R3, R0, R4, 0xfe, !PT ;  /* 0x0000000003007212 */ /* 0x000fce00078efe04 */
.L_x_238:
[----:B------:R-:W-:Y:S05]  /*be90*/  BSYNC B0 ;  /* 0x0000000000007941 */ /* 0x000fea0003800000 */
.L_x_237:
[----:B------:R-:W-:Y:S01]  /*bea0*/  F2FP.BF16.F32.PACK_AB R0, RZ, R0 ;  /* 0x00000000ff00723e */ /* 0x000fe200000010ff */
[----:B------:R-:W-:Y:S06]  /*beb0*/  BRA `(.L_x_222) ;  /* 0x0000000400187947 */ /* 0x000fec0003800000 */
.L_x_235:
        /* <DEDUP_REMOVED lines=21> */
.L_x_244:
[----:B------:R-:W-:Y:S05]  /*c010*/  BSYNC B1 ;  /* 0x0000000000017941 */ /* 0x000fea0003800000 */
.L_x_243:
[----:B------:R-:W-:Y:S01]  /*c020*/  LEA R3, R0, 0x37800000, 0x17 ;  /* 0x3780000000037811 */ /* 0x000fe200078eb8ff */
[----:B------:R-:W-:-:S05]  /*c030*/  IMAD.SHL.U32 R0, R2, 0x200000, RZ ;  /* 0x0020000002007824 */ /* 0x000fca00078e00ff */
[----:B------:R-:W-:-:S07]  /*c040*/  LOP3.LUT R0, R3, R0, R4, 0xfe, !PT ;  /* 0x0000000003007212 */ /* 0x000fce00078efe04 */
.L_x_242:
[----:B------:R-:W-:Y:S05]  /*c050*/  BSYNC B0 ;  /* 0x0000000000007941 */ /* 0x000fea0003800000 */
.L_x_241:
[----:B------:R-:W-:Y:S01]  /*c060*/  F2FP.BF16.F32.PACK_AB R0, RZ, R0 ;  /* 0x00000000ff00723e */ /* 0x000fe200000010ff */
[----:B------:R-:W-:Y:S06]  /*c070*/  BRA `(.L_x_222) ;  /* 0x0000000000a87947 */ /* 0x000fec0003800000 */
.L_x_234:
        /* <DEDUP_REMOVED lines=14> */
.L_x_248:
[----:B------:R-:W-:Y:S05]  /*c160*/  BSYNC B0 ;  /* 0x0000000000007941 */ /* 0x000fea0003800000 */
.L_x_247:
[----:B------:R-:W-:Y:S01]  /*c170*/  F2FP.BF16.F32.PACK_AB R0, RZ, R0 ;  /* 0x00000000ff00723e */ /* 0x000fe200000010ff */
[----:B------:R-:W-:Y:S06]  /*c180*/  BRA `(.L_x_222) ;  /* 0x0000000000647947 */ /* 0x000fec0003800000 */
.L_x_221:
[----:B------:R-:W-:Y:S01]  /*c190*/  MOV R0, 0x0 ;  /* 0x0000000000007802 */ /* 0x000fe20000000f00 */
[----:B------:R-:W-:Y:S01]  /*c1a0*/  ULDC.64 UR4, c[0x4][0x128] ;  /* 0x01004a0000047ab9 */ /* 0x000fe20000000a00 */
[----:B------:R-:W-:Y:S01]  /*c1b0*/  ULDC.64 UR6, c[0x4][0x38] ;  /* 0x01000e0000067ab9 */ /* 0x000fe20000000a00 */
[----:B------:R-:W-:Y:S01]  /*c1c0*/  IMAD.U32 R4, RZ, RZ, UR4 ;  /* 0x00000004ff047e24 */ /* 0x000fe2000f8e00ff */
[----:B------:R0:W1:Y:S01]  /*c1d0*/  LDC.64 R2, c[0x4][R0] ;  /* 0x0100000000027b82 */ /* 0x0000620000000a00 */
        /* <DEDUP_REMOVED lines=11> */
.L_x_249:
[----:B------:R-:W-:Y:S01]  /*c290*/  PRMT R0, RZ, 0x7610, R0 ;  /* 0x00007610ff007816 */ /* 0x000fe20000000000 */
[----:B------:R-:W-:Y:S06]  /*c2a0*/  BRA `(.L_x_222) ;  /* 0x00000000001c7947 */ /* 0x000fec0003800000 */
.L_x_246:
[----:B------:R-:W2:Y:S02]  /*c2b0*/  LDG.E.64 R2, desc[UR36][R2.64] ;  /* 0x0000002402027981 */ /* 0x000ea4000c1e1b00 */
[----:B--2---:R-:W0:Y:S02]  /*c2c0*/  I2F.U64 R0, R2 ;  /* 0x0000000200007312 */ /* 0x004e240000301000 */
[----:B0-----:R-:W-:Y:S01]  /*c2d0*/  F2FP.BF16.F32.PACK_AB R0, RZ, R0 ;  /* 0x00000000ff00723e */ /* 0x001fe200000010ff */
[----:B------:R-:W-:Y:S06]  /*c2e0*/  BRA `(.L_x_222) ;  /* 0x00000000000c7947 */ /* 0x000fec0003800000 */
.L_x_245:
[----:B------:R-:W2:Y:S02]  /*c2f0*/  LDG.E R2, desc[UR36][R2.64] ;  /* 0x0000002402027981 */ /* 0x000ea4000c1e1900 */
[----:B--2---:R-:W-:-:S04]  /*c300*/  I2FP.F32.U32 R0, R2 ;  /* 0x0000000200007245 */ /* 0x004fc80000201000 */
[----:B------:R-:W-:-:S07]  /*c310*/  F2FP.BF16.F32.PACK_AB R0, RZ, R0 ;  /* 0x00000000ff00723e */ /* 0x000fce00000010ff */
.L_x_222:
        /* <DEDUP_REMOVED lines=42> */
.L_x_251:
[----:B------:R-:W-:Y:S05]  /*c5c0*/  BSYNC B0 ;  /* 0x0000000000007941 */ /* 0x000fea0003800000 */
.L_x_250:
        /* <DEDUP_REMOVED lines=14> */
[----:B0-----:R-:W-:Y:S01]  /*c6b0*/  STG.E.U8 desc[UR36][R16.64], R3 ;  /* 0x0000000310007986 */ /* 0x001fe2000c101124 */
[----:B------:R-:W-:Y:S05]  /*c6c0*/  EXIT ;  /* 0x000000000000794d */ /* 0x000fea0003800000 */
.L_x_255:
[----:B0-----:R-:W-:-:S06]  /*c6d0*/  IMAD.U32 R3, R3, 0x10000, RZ ;  /* 0x0001000003037824 */ /* 0x001fcc00078e00ff */
[----:B------:R-:W0:Y:S02]  /*c6e0*/  F2I.S64.TRUNC R2, R3 ;  /* 0x0000000300027311 */ /* 0x000e24000020d900 */
[----:B0-----:R-:W-:Y:S01]  /*c6f0*/  STG.E.U8 desc[UR36][R16.64], R2 ;  /* 0x0000000210007986 */ /* 0x001fe2000c101124 */
[----:B------:R-:W-:Y:S05]  /*c700*/  EXIT ;  /* 0x000000000000794d */ /* 0x000fea0003800000 */
.L_x_254:
        /* <DEDUP_REMOVED lines=8> */
[----:B0-----:R-:W-:Y:S01]  /*c790*/  STG.E.64 desc[UR36][R16.64], R2 ;  /* 0x0000000210007986 */ /* 0x001fe2000c101b24 */
[----:B------:R-:W-:Y:S05]  /*c7a0*/  EXIT ;  /* 0x000000000000794d */ /* 0x000fea0003800000 */
.L_x_258:
[----:B0-----:R-:W-:-:S06]  /*c7b0*/  IMAD.U32 R3, R3, 0x10000, RZ ;  /* 0x0001000003037824 */ /* 0x001fcc00078e00ff */
[----:B------:R-:W0:Y:S02]  /*c7c0*/  F2I.FTZ.TRUNC.NTZ R3, R3 ;  /* 0x0000000300037305 */ /* 0x000e24000021f100 */
[----:B0-----:R-:W-:Y:S01]  /*c7d0*/  STG.E desc[UR36][R16.64], R3 ;  /* 0x0000000310007986 */ /* 0x001fe2000c101924 */
[----:B------:R-:W-:Y:S05]  /*c7e0*/  EXIT ;  /* 0x000000000000794d */ /* 0x000fea0003800000 */
.L_x_257:
[----:B0-----:R-:W-:-:S06]  /*c7f0*/  IMAD.U32 R3, R3, 0x10000, RZ ;  /* 0x0001000003037824 */ /* 0x001fcc00078e00ff */
[----:B------:R-:W0:Y:S02]  /*c800*/  F2I.FTZ.TRUNC.NTZ R3, R3 ;  /* 0x0000000300037305 */ /* 0x000e24000021f100 */
[----:B0-----:R-:W-:Y:S01]  /*c810*/  STG.E.U16 desc[UR36][R16.64], R3 ;  /* 0x0000000310007986 */ /* 0x001fe2000c101524 */
[----:B------:R-:W-:Y:S05]  /*c820*/  EXIT ;  /* 0x000000000000794d */ /* 0x000fea0003800000 */
.L_x_253:
[----:B------:R-:W-:-:S13]  /*c830*/  ISETP.GT.AND P0, PT, R0, 0x6, PT ;  /* 0x000000060000780c */ /* 0x000fda0003f04270 */
[----:B------:R-:W-:Y:S05]  /*c840*/  @P0 BRA `(.L_x_259) ;  /* 0x00000000002c0947 */ /* 0x000fea0003800000 */
[----:B------:R-:W-:-:S13]  /*c850*/  ISETP.NE.AND P0, PT, R0, 0x5, PT ;  /* 0x000000050000780c */ /* 0x000fda0003f05270 */
[----:B------:R-:W-:Y:S05]  /*c860*/  @!P0 BRA `(.L_x_260) ;  /* 0x0000000000148947 */ /* 0x000fea0003800000 */
[----:B------:R-:W-:-:S13]  /*c870*/  ISETP.NE.AND P0, PT, R0, 0x6, PT ;  /* 0x000000060000780c */ /* 0x000fda0003f05270 */
[----:B------:R-:W-:Y:S05]  /*c880*/  @P0 BRA `(.L_x_256) ;  /* 0x0000000800c40947 */ /* 0x000fea0003800000 */
[----:B0-----:R-:W-:-:S05]  /*c890*/  IMAD.U32 R3, R3, 0x10000, RZ ;  /* 0x0001000003037824 */ /* 0x001fca00078e00ff */
[----:B------:R-:W-:Y:S01]  /*c8a0*/  STG.E desc[UR36][R16.64], R3 ;  /* 0x0000000310007986 */ /* 0x000fe2000c101924 */
[----:B------:R-:W-:Y:S05]  /*c8b0*/  EXIT ;  /* 0x000000000000794d */ /* 0x000fea0003800000 */
.L_x_260:
[----:B0-----:R-:W-:-:S05]  /*c8c0*/  IMAD.U32 R0, R3, 0x10000, RZ ;  /* 0x0001000003007824 */ /* 0x001fca00078e00ff */
[----:B------:R-:W-:-:S05]  /*c8d0*/  F2FP.F16.F32.PACK_AB R0, RZ, R0 ;  /* 0x00000000ff00723e */ /* 0x000fca00000000ff */
[----:B------:R-:W-:Y:S01]  /*c8e0*/  STG.E.U16 desc[UR36][R16.64], R0 ;  /* 0x0000000010007986 */ /* 0x000fe2000c101524 */
[----:B------:R-:W-:Y:S05]  /*c8f0*/  EXIT ;  /* 0x000000000000794d */ /* 0x000fea0003800000 */
.L_x_259:
[----:B------:R-:W-:-:S13]  /*c900*/  ISETP.NE.AND P0, PT, R0, 0x7, PT ;  /* 0x000000070000780c */ /* 0x000fda0003f05270 */
[----:B------:R-:W-:Y:S05]  /*c910*/  @!P0 BRA `(.L_x_261) ;  /* 0x0000000000348947 */ /* 0x000fea0003800000 */
[----:B------:R-:W-:-:S13]  /*c920*/  ISETP.NE.AND P0, PT, R0, 0x8, PT ;  /* 0x000000080000780c */ /* 0x000fda0003f05270 */
[----:B------:R-:W-:Y:S05]  /*c930*/  @!P0 BRA `(.L_x_262) ;  /* 0x0000000000188947 */ /* 0x000fea0003800000 */
[----:B------:R-:W-:-:S13]  /*c940*/  ISETP.NE.AND P0, PT, R0, 0x9, PT ;  /* 0x000000090000780c */ /* 0x000fda0003f05270 */
[----:B------:R-:W-:Y:S05]  /*c950*/  @P0 BRA `(.L_x_256) ;  /* 0x0000000800900947 */ /* 0x000fea0003800000 */
[----:B0-----:R-:W-:Y:S01]  /*c960*/  IMAD.U32 R2, R3, 0x10000, RZ ;  /* 0x0001000003027824 */ /* 0x001fe200078e00ff */
[----:B------:R-:W-:-:S07]  /*c970*/  HFMA2.MMA R3, -RZ, RZ, 0, 0 ;  /* 0x00000000ff037435 */ /* 0x000fce00000001ff */
[----:B------:R-:W-:Y:S01]  /*c980*/  STG.E.64 desc[UR36][R16.64], R2 ;  /* 0x0000000210007986 */ /* 0x000fe2000c101b24 */
[----:B------:R-:W-:Y:S05]  /*c990*/  EXIT ;  /* 0x000000000000794d */ /* 0x000fea0003800000 */
.L_x_262:
[----:B0-----:R-:W-:-:S05]  /*c9a0*/  IMAD.U32 R3, R3, 0x10000, RZ ;  /* 0x0001000003037824 */ /* 0x001fca00078e00ff */
[----:B------:R-:W-:-:S04]  /*c9b0*/  F2FP.F16.F32.PACK_AB R3, RZ, R3 ;  /* 0x00000003ff03723e */ /* 0x000fc800000000ff */
[----:B------:R-:W-:-:S05]  /*c9c0*/  PRMT R3, R3, 0x5410, RZ ;  /* 0x0000541003037816 */ /* 0x000fca00000000ff */
[----:B------:R-:W-:Y:S01]  /*c9d0*/  STG.E desc[UR36][R16.64], R3 ;  /* 0x0000000310007986 */ /* 0x000fe2000c101924 */
[----:B------:R-:W-:Y:S05]  /*c9e0*/  EXIT ;  /* 0x000000000000794d */ /* 0x000fea0003800000 */
.L_x_261:
[----:B0-----:R-:W-:-:S04]  /*c9f0*/  IMAD.U32 R2, R3, 0x10000, RZ ;  /* 0x0001000003027824 */ /* 0x001fc800078e00ff */
[----:B------:R-:W-:-:S06]  /*ca00*/  FMUL.FTZ R2, R2, 1 ;  /* 0x3f80000002027820 */ /* 0x000fcc0000410000 */
[----:B------:R-:W0:Y:S02]  /*ca10*/  F2F.F64.F32 R2, R2 ;  /* 0x0000000200027310 */ /* 0x000e240000201800 */
[----:B0-----:R-:W-:Y:S01]  /*ca20*/  STG.E.64 desc[UR36][R16.64], R2 ;  /* 0x0000000210007986 */ /* 0x001fe2000c101b24 */
[----:B------:R-:W-:Y:S05]  /*ca30*/  EXIT ;  /* 0x000000000000794d */ /* 0x000fea0003800000 */
.L_x_252:
        /* <DEDUP_REMOVED lines=11> */
[----:B------:R-:W-:Y:S01]  /*caf0*/  STG.E.U8 desc[UR36][R16.64], R3 ;  /* 0x0000000310007986 */ /* 0x000fe2000c101124 */
[----:B------:R-:W-:Y:S05]  /*cb00*/  EXIT ;  /* 0x000000000000794d */ /* 0x000fea0003800000 */
.L_x_265:
[----:B0-----:R-:W-:Y:S01]  /*cb10*/  IMAD.U32 R3, R3, 0x10000, RZ ;  /* 0x0001000003037824 */ /* 0x001fe200078e00ff */
[----:B------:R-:W-:-:S03]  /*cb20*/  CS2R R6, SRZ ;  /* 0x0000000000067805 */ /* 0x000fc6000001ff00 */
[----:B------:R-:W-:-:S04]  /*cb30*/  FMUL.FTZ R3, R3, 1 ;  /* 0x3f80000003037820 */ /* 0x000fc80000410000 */
[----:B------:R-:W0:Y:S02]  /*cb40*/  F2F.F64.F32 R4, R3 ;  /* 0x0000000300047310 */ /* 0x000e240000201800 */
[----:B0-----:R-:W-:Y:S01]  /*cb50*/  STG.E.128 desc[UR36][R16.64], R4 ;  /* 0x0000000410007986 */ /* 0x001fe2000c101d24 */
[----:B------:R-:W-:Y:S05]  /*cb60*/  EXIT ;  /* 0x000000000000794d */ /* 0x000fea0003800000 */
.L_x_264:
        /* <DEDUP_REMOVED lines=21> */
.L_x_269:
[----:B------:R-:W-:Y:S05]  /*ccc0*/  BSYNC B0 ;  /* 0x0000000000007941 */ /* 0x000fea0003800000 */
.L_x_268:
[----:B------:R-:W-:-:S05]  /*ccd0*/  LOP3.LUT R3, R0, R3, RZ, 0xfc, !PT ;  /* 0x0000000300037212 */ /* 0x000fca00078efcff */
[----:B------:R-:W-:Y:S01]  /*cce0*/  STG.E.U8 desc[UR36][R16.64], R3 ;  /* 0x0000000310007986 */ /* 0x000fe2000c101124 */
[----:B------:R-:W-:Y:S05]  /*ccf0*/  EXIT ;  /* 0x000000000000794d */ /* 0x000fea0003800000 */
.L_x_267:
        /* <DEDUP_REMOVED lines=13> */
.L_x_271:
[----:B------:R-:W-:Y:S01]  /*cdd0*/  IMAD.MOV.U32 R0, RZ, RZ, 0x7f ;  /* 0x0000007fff007424 */ /* 0x000fe200078e00ff */
[----:B------:R-:W-:-:S04]  /*cde0*/  ISETP.GT.U32.AND P0, PT, R2, 0x7f800000, PT ;  /* 0x7f8000000200780c */ /* 0x000fc80003f04070 */
[----:B------:R-:W-:-:S09]  /*cdf0*/  SEL R0, R0, 0x7c, P0 ;  /* 0x0000007c00007807 */ /* 0x000fd20000000000 */
.L_x_272:
[----:B------:R-:W-:Y:S05]  /*ce00*/  BSYNC B0 ;  /* 0x0000000000007941 */ /* 0x000fea0003800000 */
.L_x_270:
[----:B------:R-:W-:-:S04]  /*ce10*/  LOP3.LUT R2, R3, 0x80000000, RZ, 0xc0, !PT ;  /* 0x8000000003027812 */ /* 0x000fc800078ec0ff */
[----:B------:R-:W-:-:S04]  /*ce20*/  SHF.R.U32.HI R3, RZ, 0x18, R2 ;  /* 0x00000018ff037819 */ /* 0x000fc80000011602 */
[----:B------:R-:W-:-:S05]  /*ce30*/  LOP3.LUT R3, R0, R3, RZ, 0xfc, !PT ;  /* 0x0000000300037212 */ /* 0x000fca00078efcff */
[----:B------:R-:W-:Y:S01]  /*ce40*/  STG.E.U8 desc[UR36][R16.64], R3 ;  /* 0x0000000310007986 */ /* 0x000fe2000c101124 */
[----:B------:R-:W-:Y:S05]  /*ce50*/  EXIT ;  /* 0x000000000000794d */ /* 0x000fea0003800000 */
.L_x_266:
[----:B0-----:R-:W-:Y:S01]  /*ce60*/  STG.E.U16 desc[UR36][R16.64], R3 ;  /* 0x0000000310007986 */ /* 0x001fe2000c101524 */
[----:B------:R-:W-:Y:S05]  /*ce70*/  EXIT ;  /* 0x000000000000794d */ /* 0x000fea0003800000 */
.L_x_263:
        /* <DEDUP_REMOVED lines=10> */
[----:B0-----:R-:W-:Y:S01]  /*cf20*/  STG.E.U16 desc[UR36][R16.64], R3 ;  /* 0x0000000310007986 */ /* 0x001fe2000c101524 */
[----:B------:R-:W-:Y:S05]  /*cf30*/  EXIT ;  /* 0x000000000000794d */ /* 0x000fea0003800000 */
.L_x_275:
        /* <DEDUP_REMOVED lines=17> */
.L_x_278:
[----:B------:R-:W-:-:S04]  /*d050*/  LOP3.LUT R2, R3, 0x80000000, RZ, 0xc0, !PT ;  /* 0x8000000003027812 */ /* 0x000fc800078ec0ff */
[----:B------:R-:W-:-:S04]  /*d060*/  SHF.R.U32.HI R3, RZ, 0x18, R2 ;  /* 0x00000018ff037819 */ /* 0x000fc80000011602 */
[----:B------:R-:W-:-:S04]  /*d070*/  LOP3.LUT R0, R0, R3, RZ, 0xfc, !PT ;  /* 0x0000000300007212 */ /* 0x000fc800078efcff */
[----:B------:R-:W-:-:S07]  /*d080*/  PRMT R8, R0, 0x7610, R8 ;  /* 0x0000761000087816 */ /* 0x000fce0000000008 */
.L_x_277:
[----:B------:R-:W-:Y:S05]  /*d090*/  BSYNC B0 ;  /* 0x0000000000007941 */ /* 0x000fea0003800000 */
.L_x_276:
[----:B------:R-:W-:Y:S01]  /*d0a0*/  STG.E.U8 desc[UR36][R16.64], R8 ;  /* 0x0000000810007986 */ /* 0x000fe2000c101124 */
[----:B------:R-:W-:Y:S05]  /*d0b0*/  EXIT ;  /* 0x000000000000794d */ /* 0x000fea0003800000 */
.L_x_274:
        /* <DEDUP_REMOVED lines=17> */
.L_x_281:
[----:B------:R-:W-:-:S04]  /*d1d0*/  LOP3.LUT R2, R3, 0x80000000, RZ, 0xc0, !PT ;  /* 0x8000000003027812 */ /* 0x000fc800078ec0ff */
[----:B------:R-:W-:-:S04]  /*d1e0*/  SHF.R.U32.HI R3, RZ, 0x18, R2 ;  /* 0x00000018ff037819 */ /* 0x000fc80000011602 */
[----:B------:R-:W-:-:S04]  /*d1f0*/  LOP3.LUT R0, R0, R3, RZ, 0xfc, !PT ;  /* 0x0000000300007212 */ /* 0x000fc800078efcff */
[----:B------:R-:W-:-:S07]  /*d200*/  PRMT R8, R0, 0x7610, R8 ;  /* 0x0000761000087816 */ /* 0x000fce0000000008 */
.L_x_280:
[----:B------:R-:W-:Y:S05]  /*d210*/  BSYNC B0 ;  /* 0x0000000000007941 */ /* 0x000fea0003800000 */
.L_x_279:
[----:B------:R-:W-:Y:S01]  /*d220*/  STG.E.U8 desc[UR36][R16.64], R8 ;  /* 0x0000000810007986 */ /* 0x000fe2000c101124 */
[----:B------:R-:W-:Y:S05]  /*d230*/  EXIT ;  /* 0x000000000000794d */ /* 0x000fea0003800000 */
.L_x_273:
        /* <DEDUP_REMOVED lines=20> */
[----:B------:R-:W-:Y:S01]  /*d380*/  STG.E.U8 desc[UR36][R16.64], R3 ;  /* 0x0000000310007986 */ /* 0x000fe2000c101124 */
[----:B------:R-:W-:Y:S05]  /*d390*/  EXIT ;  /* 0x000000000000794d */ /* 0x000fea0003800000 */
.L_x_256:
        /* <DEDUP_REMOVED lines=16> */
.L_x_284:
[----:B------:R-:W-:Y:S05]  /*d4a0*/  EXIT ;  /* 0x000000000000794d */ /* 0x000fea0003800000 */
.L_x_283:
[----:B0-----:R-:W-:-:S06]  /*d4b0*/  IMAD.U32 R3, R3, 0x10000, RZ ;  /* 0x0001000003037824 */ /* 0x001fcc00078e00ff */
[----:B------:R-:W0:Y:S02]  /*d4c0*/  F2I.U64.TRUNC R2, R3 ;  /* 0x0000000300027311 */ /* 0x000e24000020d800 */
[----:B0-----:R-:W-:Y:S01]  /*d4d0*/  STG.E.64 desc[UR36][R16.64], R2 ;  /* 0x0000000210007986 */ /* 0x001fe2000c101b24 */
[----:B------:R-:W-:Y:S05]  /*d4e0*/  EXIT ;  /* 0x000000000000794d */ /* 0x000fea0003800000 */
.L_x_282:
[----:B0-----:R-:W-:-:S06]  /*d4f0*/  IMAD.U32 R3, R3, 0x10000, RZ ;  /* 0x0001000003037824 */ /* 0x001fcc00078e00ff */
[----:B------:R-:W0:Y:S02]  /*d500*/  F2I.FTZ.U32.TRUNC.NTZ R3, R3 ;  /* 0x0000000300037305 */ /* 0x000e24000021f000 */
[----:B0-----:R-:W-:Y:S01]  /*d510*/  STG.E desc[UR36][R16.64], R3 ;  /* 0x0000000310007986 */ /* 0x001fe2000c101924 */
[----:B------:R-:W-:Y:S05]  /*d520*/  EXIT ;  /* 0x000000000000794d */ /* 0x000fea0003800000 */
.L_x_285:
[----:B------:R-:W-:-:S00]  /*d530*/  BRA `(.L_x_285) ;  /* 0xfffffffc00fc7947 */ /* 0x000fc0000383ffff */
[----:B------:R-:W-:-:S00]  /*d540*/  NOP ;  /* 0x0000000000007918 */ /* 0x000fc00000000000 */
        /* <DEDUP_REMOVED lines=11> */
.L_x_3460:


//--------------------- .text._ZN2at6native27unrolled_elementwise_kernelIZZZNS0_17atanh_kernel_cudaERNS_18TensorIteratorBaseEENKUlvE0_clEvENKUlvE2_clEvEUlN3c108BFloat16EE_St5arrayIPcLm2EELi4E23TrivialOffsetCalculatorILi1EjESD_NS0_6memory12LoadWithCastILi1EEENSE_13StoreWithCastILi1EEEEEviT_T0_T2_T3_T4_T5_ --------------------------
	.section	.text._ZN2at6native27unrolled_elementwise_kernelIZZZNS0_17atanh_kernel_cudaERNS_18TensorIteratorBaseEENKUlvE0_clEvENKUlvE2_clEvEUlN3c108BFloat16EE_St5arrayIPcLm2EELi4E23TrivialOffsetCalculatorILi1EjESD_NS0_6memory12LoadWithCastILi1EEENSE_13StoreWithCastILi1EEEEEviT_T0_T2_T3_T4_T5_,"ax",@progbits
	.align	128
        .global         _ZN2at6native27unrolled_elementwise_kernelIZZZNS0_17atanh_kernel_cudaERNS_18TensorIteratorBaseEENKUlvE0_clEvENKUlvE2_clEvEUlN3c108BFloat16EE_St5arrayIPcLm2EELi4E23TrivialOffsetCalculatorILi1EjESD_NS0_6memory12LoadWithCastILi1EEENSE_13StoreWithCastILi1EEEEEviT_T0_T2_T3_T4_T5_
        .type           _ZN2at6native27unrolled_elementwise_kernelIZZZNS0_17atanh_kernel_cudaERNS_18TensorIteratorBaseEENKUlvE0_clEvENKUlvE2_clEvEUlN3c108BFloat16EE_St5arrayIPcLm2EELi4E23TrivialOffsetCalculatorILi1EjESD_NS0_6memory12LoadWithCastILi1EEENSE_13StoreWithCastILi1EEEEEviT_T0_T2_T3_T4_T5_,@function
        .size           _ZN2at6native27unrolled_elementwise_kernelIZZZNS0_17atanh_kernel_cudaERNS_18TensorIteratorBaseEENKUlvE0_clEvENKUlvE2_clEvEUlN3c108BFloat16EE_St5arrayIPcLm2EELi4E23TrivialOffsetCalculatorILi1EjESD_NS0_6memory12LoadWithCastILi1EEENSE_13StoreWithCastILi1EEEEEviT_T0_T2_T3_T4_T5_,(.L_x_3461 - _ZN2at6native27unrolled_elementwise_kernelIZZZNS0_17atanh_kernel_cudaERNS_18TensorIteratorBaseEENKUlvE0_clEvENKUlvE2_clEvEUlN3c108BFloat16EE_St5arrayIPcLm2EELi4E23TrivialOffsetCalculatorILi1EjESD_NS0_6memory12LoadWithCastILi1EEENSE_13StoreWithCastILi1EEEEEviT_T0_T2_T3_T4_T5_)
        .other          _ZN2at6native27unrolled_elementwise_kernelIZZZNS0_17atanh_kernel_cudaERNS_18TensorIteratorBaseEENKUlvE0_clEvENKUlvE2_clEvEUlN3c108BFloat16EE_St5arrayIPcLm2EELi4E23TrivialOffsetCalculatorILi1EjESD_NS0_6memory12LoadWithCastILi1EEENSE_13StoreWithCastILi1EEEEEviT_T0_T2_T3_T4_T5_,@"STO_CUDA_ENTRY STV_DEFAULT"
_ZN2at6native27unrolled_elementwise_kernelIZZZNS0_17atanh_kernel_cudaERNS_18TensorIteratorBaseEENKUlvE0_clEvENKUlvE2_clEvEUlN3c108BFloat16EE_St5arrayIPcLm2EELi4E23TrivialOffsetCalculatorILi1EjESD_NS0_6memory12LoadWithCastILi1EEENSE_13StoreWithCastILi1EEEEEviT_T0_T2_T3_T4_T5_:
.text._ZN2at6native27unrolled_elementwise_kernelIZZZNS0_17atanh_kernel_cudaERNS_18TensorIteratorBaseEENKUlvE0_clEvENKUlvE2_clEvEUlN3c108BFloat16EE_St5arrayIPcLm2EELi4E23TrivialOffsetCalculatorILi1EjESD_NS0_6memory12LoadWithCastILi1EEENSE_13StoreWithCastILi1EEEEEviT_T0_T2_T3_T4_T5_:
[----:B------:R-:W0:Y:S01]  /*0000*/  LDC R1, c[0x0][0x28] ;  /* 0x00000a00ff017b82 */ /* 0x000e220000000800 */
[----:B------:R-:W1:Y:S07]  /*0010*/  S2R R2, SR_CTAID.X ;  /* 0x0000000000027919 */ /* 0x000e6e0000002500 */
[----:B------:R-:W1:Y:S01]  /*0020*/  LDC R3, c[0x0][0x210] ;  /* 0x00008400ff037b82 */ /* 0x000e620000000800 */
[----:B------:R-:W-:Y:S01]  /*0030*/  ULDC.64 UR36, c[0x0][0x208] ;  /* 0x0000820000247ab9 */ /* 0x000fe20000000a00 */
[----:B------:R-:W-:Y:S01]  /*0040*/  BSSY B6, `(.L_x_286) ;  /* 0x0000118000067945 */ /* 0x000fe20003800000 */
[----:B------:R-:W2:Y:S01]  /*0050*/  S2R R23, SR_TID.X ;  /* 0x0000000000177919 */ /* 0x000ea20000002100 */
[----:B------:R-:W-:-:S02]  /*0060*/  PRMT R17, RZ, 0x7610, R17 ;  /* 0x00007610ff117816 */ /* 0x000fc40000000011 */
[----:B------:R-:W-:Y:S02]  /*0070*/  PRMT R19, RZ, 0x7610, R19 ;  /* 0x00007610ff137816 */ /* 0x000fe40000000013 */
[----:B------:R-:W3:Y:S01]  /*0080*/  LDC.U8 R22, c[0x0][0x22c] ;  /* 0x00008b00ff167b82 */ /* 0x000ee20000000000 */
[----:B-1----:R-:W-:-:S05]  /*0090*/  IMAD R16, R2, -0x200, R3 ;  /* 0xfffffe0002107824 */ /* 0x002fca00078e0203 */
[----:B--2---:R-:W-:-:S13]  /*00a0*/  ISETP.GE.AND P0, PT, R23, R16, PT ;  /* 0x000000101700720c */ /* 0x004fda0003f06270 */
[----:B0--3--:R-:W-:Y:S05]  /*00b0*/  @P0 BRA `(.L_x_287) ;  /* 0x0000001000400947 */ /* 0x009fea0003800000 */
[----:B------:R-:W0:Y:S01]  /*00c0*/  LDC.64 R4, c[0x0][0x220] ;  /* 0x00008800ff047b82 */ /* 0x000e220000000a00 */
[----:B------:R-:W-:Y:S01]  /*00d0*/  PRMT R0, R22, 0x9910, RZ ;  /* 0x0000991016007816 */ /* 0x000fe200000000ff */
[----:B------:R-:W-:Y:S01]  /*00e0*/  IMAD R23, R2, 0x200, R23 ;  /* 0x0000020002177824 */ /* 0x000fe200078e0217 */
[----:B------:R-:W-:Y:S02]  /*00f0*/  ULDC UR4, c[0x0][0x230] ;  /* 0x00008c0000047ab9 */ /* 0x000fe40000000800 */
[----:B------:R-:W-:Y:S01]  /*0100*/  ISETP.GT.AND P0, PT, R0, 0x9, PT ;  /* 0x000000090000780c */ /* 0x000fe20003f04270 */
[----:B------:R-:W-:-:S05]  /*0110*/  IMAD R23, R23, UR4, RZ ;  /* 0x0000000417177c24 */ /* 0x000fca000f8e02ff */
[----:B0-----:R-:W-:-:S05]  /*0120*/  IADD3 R4, P1, R23, R4, RZ ;  /* 0x0000000417047210 */ /* 0x001fca0007f3e0ff */
[----:B------:R-:W-:Y:S02]  /*0130*/  IMAD.X R5, RZ, RZ, R5, P1 ;  /* 0x000000ffff057224 */ /* 0x000fe400008e0605 */
[----:B------:R-:W-:Y:S06]  /*0140*/  @P0 BRA `(.L_x_288) ;  /* 0x0000000400300947 */ /* 0x000fec0003800000 */
        /* <DEDUP_REMOVED lines=10> */
[----:B0-----:R-:W-:-:S04]  /*01f0*/  F2FP.BF16.F32.PACK_AB R0, RZ, R0 ;  /* 0x00000000ff00723e */ /* 0x001fc800000010ff */
[----:B------:R-:W-:Y:S01]  /*0200*/  PRMT R19, R0, 0x7610, R19 ;  /* 0x0000761000137816 */ /* 0x000fe20000000013 */
[----:B------:R-:W-:Y:S06]  /*0210*/  BRA `(.L_x_293) ;  /* 0x0000000c00e07947 */ /* 0x000fec0003800000 */
.L_x_291:
[----:B------:R-:W2:Y:S02]  /*0220*/  LDG.E.U8 R4, desc[UR36][R4.64] ;  /* 0x0000002404047981 */ /* 0x000ea4000c1e1100 */
[----:B--2---:R-:W-:-:S04]  /*0230*/  I2FP.F32.U32 R0, R4 ;  /* 0x0000000400007245 */ /* 0x004fc80000201000 */
[----:B------:R-:W-:-:S04]  /*0240*/  F2FP.BF16.F32.PACK_AB R0, RZ, R0 ;  /* 0x00000000ff00723e */ /* 0x000fc800000010ff */
[----:B------:R-:W-:Y:S01]  /*0250*/  PRMT R19, R0, 0x7610, R19 ;  /* 0x0000761000137816 */ /* 0x000fe20000000013 */
[----:B------:R-:W-:Y:S06]  /*0260*/  BRA `(.L_x_293) ;  /* 0x0000000c00cc7947 */ /* 0x000fec0003800000 */
.L_x_290:
        /* <DEDUP_REMOVED lines=8> */
[----:B0-----:R-:W-:-:S04]  /*02f0*/  F2FP.BF16.F32.PACK_AB R0, RZ, R0 ;  /* 0x00000000ff00723e */ /* 0x001fc800000010ff */
[----:B------:R-:W-:Y:S01]  /*0300*/  PRMT R19, R0, 0x7610, R19 ;  /* 0x0000761000137816 */ /* 0x000fe20000000013 */
[----:B------:R-:W-:Y:S06]  /*0310*/  BRA `(.L_x_293) ;  /* 0x0000000c00a07947 */ /* 0x000fec0003800000 */
.L_x_295:
[----:B------:R-:W2:Y:S02]  /*0320*/  LDG.E R4, desc[UR36][R4.64] ;  /* 0x0000002404047981 */ /* 0x000ea4000c1e1900 */
[----:B--2---:R-:W-:-:S04]  /*0330*/  I2FP.F32.S32 R0, R4 ;  /* 0x0000000400007245 */ /* 0x004fc80000201400 */
[----:B------:R-:W-:-:S04]  /*0340*/  F2FP.BF16.F32.PACK_AB R0, RZ, R0 ;  /* 0x00000000ff00723e */ /* 0x000fc800000010ff */
[----:B------:R-:W-:Y:S01]  /*0350*/  PRMT R19, R0, 0x7610, R19 ;  /* 0x0000761000137816 */ /* 0x000fe20000000013 */
[----:B------:R-:W-:Y:S06]  /*0360*/  BRA `(.L_x_293) ;  /* 0x0000000c008c7947 */ /* 0x000fec0003800000 */
.L_x_294:
[----:B------:R-:W2:Y:S02]  /*0370*/  LDG.E.U16 R4, desc[UR36][R4.64] ;  /* 0x0000002404047981 */ /* 0x000ea4000c1e1500 */
[----:B--2---:R-:W0:Y:S02]  /*0380*/  I2F.S16 R0, R4 ;  /* 0x0000000400007306 */ /* 0x004e240000101400 */
[----:B0-----:R-:W-:-:S04]  /*0390*/  F2FP.BF16.F32.PACK_AB R0, RZ, R0 ;  /* 0x00000000ff00723e */ /* 0x001fc800000010ff */
[----:B------:R-:W-:Y:S01]  /*03a0*/  PRMT R19, R0, 0x7610, R19 ;  /* 0x0000761000137816 */ /* 0x000fe20000000013 */
[----:B------:R-:W-:Y:S06]  /*03b0*/  BRA `(.L_x_293) ;  /* 0x0000000c00787947 */ /* 0x000fec0003800000 */
.L_x_289:
        /* <DEDUP_REMOVED lines=9> */
.L_x_297:
[----:B------:R-:W2:Y:S02]  /*0450*/  LDG.E.U16 R0, desc[UR36][R4.64] ;  /* 0x0000002404007981 */ /* 0x000ea4000c1e1500 */
[----:B--2---:R-:W-:-:S05]  /*0460*/  HADD2.F32 R0, -RZ, R0.H0_H0 ;  /* 0x20000000ff007230 */ /* 0x004fca0000004100 */
[----:B------:R-:W-:-:S04]  /*0470*/  F2FP.BF16.F32.PACK_AB R0, RZ, R0 ;  /* 0x00000000ff00723e */ /* 0x000fc800000010ff */
[----:B------:R-:W-:Y:S01]  /*0480*/  PRMT R19, R0, 0x7610, R19 ;  /* 0x0000761000137816 */ /* 0x000fe20000000013 */
[----:B------:R-:W-:Y:S06]  /*0490*/  BRA `(.L_x_293) ;  /* 0x0000000c00407947 */ /* 0x000fec0003800000 */
.L_x_296:
        /* <DEDUP_REMOVED lines=9> */
.L_x_299:
[----:B------:R-:W2:Y:S02]  /*0530*/  LDG.E.U16 R4, desc[UR36][R4.64] ;  /* 0x0000002404047981 */ /* 0x000ea4000c1e1500 */
[----:B--2---:R-:W-:-:S05]  /*0540*/  HADD2.F32 R0, -RZ, R4.H0_H0 ;  /* 0x20000004ff007230 */ /* 0x004fca0000004100 */
[----:B------:R-:W-:-:S04]  /*0550*/  F2FP.BF16.F32.PACK_AB R0, RZ, R0 ;  /* 0x00000000ff00723e */ /* 0x000fc800000010ff */
[----:B------:R-:W-:Y:S01]  /*0560*/  PRMT R19, R0, 0x7610, R19 ;  /* 0x0000761000137816 */ /* 0x000fe20000000013 */
[----:B------:R-:W-:Y:S06]  /*0570*/  BRA `(.L_x_293) ;  /* 0x0000000c00087947 */ /* 0x000fec0003800000 */
.L_x_298:
[----:B------:R-:W2:Y:S01]  /*0580*/  LDG.E.64 R4, desc[UR36][R4.64] ;  /* 0x0000002404047981 */ /* 0x000ea2000c1e1b00 */
[----:B------:R-:W-:Y:S01]  /*0590*/  UMOV UR4, 0xf0000000 ;  /* 0xf000000000047882 */ /* 0x000fe20000000000 */
[----:B------:R-:W-:Y:S01]  /*05a0*/  UMOV UR5, 0x380fffff ;  /* 0x380fffff00057882 */ /* 0x000fe20000000000 */
[----:B--2---:R-:W0:Y:S01]  /*05b0*/  F2F.F32.F64 R0, R4 ;  /* 0x0000000400007310 */ /* 0x004e220000301000 */
[----:B------:R-:W-:-:S14]  /*05c0*/  DSETP.GEU.AND P0, PT, |R4|, UR4, PT ;  /* 0x0000000404007e2a */ /* 0x000fdc000bf0e200 */
[----:B0-----:R-:W-:-:S05]  /*05d0*/  @!P0 FMUL R0, R0, 1.175494350822287508e-38 ;  /* 0x0080000000008820 */ /* 0x001fca0000400000 */
[----:B------:R-:W-:-:S04]  /*05e0*/  F2FP.BF16.F32.PACK_AB R0, RZ, R0 ;  /* 0x00000000ff00723e */ /* 0x000fc800000010ff */
[----:B------:R-:W-:Y:S01]  /*05f0*/  PRMT R19, R0, 0x7610, R19 ;  /* 0x0000761000137816 */ /* 0x000fe20000000013 */
[----:B------:R-:W-:Y:S06]  /*0600*/  BRA `(.L_x_293) ;  /* 0x0000000800e47947 */ /* 0x000fec0003800000 */
.L_x_288:
        /* <DEDUP_REMOVED lines=11> */
[----:B------:R-:W-:-:S04]  /*06c0*/  F2FP.BF16.F32.PACK_AB R0, RZ, R0 ;  /* 0x00000000ff00723e */ /* 0x000fc800000010ff */
[----:B------:R-:W-:Y:S01]  /*06d0*/  PRMT R19, R0, 0x7610, R19 ;  /* 0x0000761000137816 */ /* 0x000fe20000000013 */
[----:B------:R-:W-:Y:S06]  /*06e0*/  BRA `(.L_x_293) ;  /* 0x0000000800ac7947 */ /* 0x000fec0003800000 */
.L_x_302:
        /* <DEDUP_REMOVED lines=9> */
.L_x_301:
        /* <DEDUP_REMOVED lines=28> */
.L_x_304:
[----:B------:R-:W2:Y:S02]  /*0940*/  LDG.E.U8 R4, desc[UR36][R4.64] ;  /* 0x0000002404047981 */ /* 0x000ea4000c1e1100 */
[----:B--2---:R-:W-:-:S05]  /*0950*/  IMAD.SHL.U32 R0, R4, 0x2000000, RZ ;  /* 0x0200000004007824 */ /* 0x004fca00078e00ff */
[----:B------:R-:W-:-:S13]  /*0960*/  ISETP.GE.U32.AND P0, PT, R0, 0x8000000, PT ;  /* 0x080000000000780c */ /* 0x000fda0003f06070 */
[C---:B------:R-:W-:Y:S02]  /*0970*/  @P0 IMAD.SHL.U32 R3, R4.reuse, 0x200000, RZ ;  /* 0x0020000004030824 */ /* 0x040fe400078e00ff */
[----:B------:R-:W-:-:S03]  /*0980*/  @!P0 IMAD.SHL.U32 R0, R4, 0x100, RZ ;  /* 0x0000010004008824 */ /* 0x000fc600078e00ff */
[----:B------:R-:W-:Y:S02]  /*0990*/  @P0 LOP3.LUT R3, R3, 0xfe00000, RZ, 0xc0, !PT ;  /* 0x0fe0000003030812 */ /* 0x000fe400078ec0ff */
[----:B------:R-:W-:Y:S02]  /*09a0*/  @!P0 LOP3.LUT R0, R0, 0x7f00, RZ, 0xc0, !PT ;  /* 0x00007f0000008812 */ /* 0x000fe400078ec0ff */
[----:B------:R-:W-:Y:S02]  /*09b0*/  @P0 LOP3.LUT R3, R3, 0x70000000, RZ, 0xfc, !PT ;  /* 0x7000000003030812 */ /* 0x000fe400078efcff */
[----:B------:R-:W-:-:S03]  /*09c0*/  @!P0 LOP3.LUT R0, R0, 0x3f000000, RZ, 0xfc, !PT ;  /* 0x3f00000000008812 */ /* 0x000fc600078efcff */
[----:B------:R-:W-:Y:S02]  /*09d0*/  @P0 FMUL.FTZ R3, R3, 1.9259299443872358531e-34 ;  /* 0x0780000003030820 */ /* 0x000fe40000410000 */
[----:B------:R-:W-:Y:S01]  /*09e0*/  @!P0 FADD.FTZ R3, R0, -0.5 ;  /* 0xbf00000000038421 */ /* 0x000fe20000010000 */
[----:B------:R-:W-:-:S05]  /*09f0*/  IMAD.SHL.U32 R0, R4, 0x1000000, RZ ;  /* 0x0100000004007824 */ /* 0x000fca00078e00ff */
[----:B------:R-:W-:-:S04]  /*0a00*/  LOP3.LUT R0, R3, 0x80000000, R0, 0xf8, !PT ;  /* 0x8000000003007812 */ /* 0x000fc800078ef800 */
[----:B------:R-:W-:-:S04]  /*0a10*/  F2FP.BF16.F32.PACK_AB R0, RZ, R0 ;  /* 0x00000000ff00723e */ /* 0x000fc800000010ff */
[----:B------:R-:W-:Y:S01]  /*0a20*/  PRMT R19, R0, 0x7610, R19 ;  /* 0x0000761000137816 */ /* 0x000fe20000000013 */
[----:B------:R-:W-:Y:S06]  /*0a30*/  BRA `(.L_x_293) ;  /* 0x0000000400d87947 */ /* 0x000fec0003800000 */
.L_x_303:
[----:B------:R0:W5:Y:S01]  /*0a40*/  LDG.E.U16 R19, desc[UR36][R4.64] ;  /* 0x0000002404137981 */ /* 0x000162000c1e1500 */
[----:B------:R-:W-:Y:S05]  /*0a50*/  BRA `(.L_x_293) ;  /* 0x0000000400d07947 */ /* 0x000fea0003800000 */
.L_x_300:
        /* <DEDUP_REMOVED lines=10> */
[----:B------:R-:W-:-:S04]  /*0b00*/  F2FP.BF16.F32.PACK_AB R0, RZ, R0 ;  /* 0x00000000ff00723e */ /* 0x000fc800000010ff */
[----:B------:R-:W-:Y:S01]  /*0b10*/  PRMT R19, R0, 0x7610, R19 ;  /* 0x0000761000137816 */ /* 0x000fe20000000013 */
[----:B------:R-:W-:Y:S06]  /*0b20*/  BRA `(.L_x_293) ;  /* 0x00000004009c7947 */ /* 0x000fec0003800000 */
.L_x_307:
        /* <DEDUP_REMOVED lines=21> */
.L_x_311:
[----:B------:R-:W-:Y:S05]  /*0c80*/  BSYNC B1 ;  /* 0x0000000000017941 */ /* 0x000fea0003800000 */
.L_x_310:
[----:B------:R-:W-:Y:S01]  /*0c90*/  LEA R5, R0, 0x3b800000, 0x17 ;  /* 0x3b80000000057811 */ /* 0x000fe200078eb8ff */
[----:B------:R-:W-:-:S05]  /*0ca0*/  IMAD.SHL.U32 R0, R3, 0x100000, RZ ;  /* 0x0010000003007824 */ /* 0x000fca00078e00ff */
[----:B------:R-:W-:-:S07]  /*0cb0*/  LOP3.LUT R0, R5, R0, R6, 0xfe, !PT ;  /* 0x0000000005007212 */ /* 0x000fce00078efe06 */
.L_x_309:
[----:B------:R-:W-:Y:S05]  /*0cc0*/  BSYNC B0 ;  /* 0x0000000000007941 */ /* 0x000fea0003800000 */
.L_x_308:
[----:B------:R-:W-:-:S04]  /*0cd0*/  F2FP.BF16.F32.PACK_AB R0, RZ, R0 ;  /* 0x00000000ff00723e */ /* 0x000fc800000010ff */
[----:B------:R-:W-:Y:S01]  /*0ce0*/  PRMT R19, R0, 0x7610, R19 ;  /* 0x0000761000137816 */ /* 0x000fe20000000013 */
[----:B------:R-:W-:Y:S06]  /*0cf0*/  BRA `(.L_x_293) ;  /* 0x0000000400287947 */ /* 0x000fec0003800000 */
.L_x_306:
        /* <DEDUP_REMOVED lines=21> */
.L_x_315:
[----:B------:R-:W-:Y:S05]  /*0e50*/  BSYNC B1 ;  /* 0x0000000000017941 */ /* 0x000fea0003800000 */
.L_x_314:
[----:B------:R-:W-:Y:S01]  /*0e60*/  LEA R5, R0, 0x37800000, 0x17 ;  /* 0x3780000000057811 */ /* 0x000fe200078eb8ff */
[----:B------:R-:W-:-:S05]  /*0e70*/  IMAD.SHL.U32 R0, R3, 0x200000, RZ ;  /* 0x0020000003007824 */ /* 0x000fca00078e00ff */
[----:B------:R-:W-:-:S07]  /*0e80*/  LOP3.LUT R0, R5, R0, R6, 0xfe, !PT ;  /* 0x0000000005007212 */ /* 0x000fce00078efe06 */
.L_x_313:
[----:B------:R-:W-:Y:S05]  /*0e90*/  BSYNC B0 ;  /* 0x0000000000007941 */ /* 0x000fea0003800000 */
.L_x_312:
[----:B------:R-:W-:-:S04]  /*0ea0*/  F2FP.BF16.F32.PACK_AB R0, RZ, R0 ;  /* 0x00000000ff00723e */ /* 0x000fc800000010ff */
[----:B------:R-:W-:Y:S01]  /*0eb0*/  PRMT R19, R0, 0x7610, R19 ;  /* 0x0000761000137816 */ /* 0x000fe20000000013 */
[----:B------:R-:W-:Y:S06]  /*0ec0*/  BRA `(.L_x_293) ;  /* 0x0000000000b47947 */ /* 0x000fec0003800000 */
.L_x_305:
        /* <DEDUP_REMOVED lines=14> */
.L_x_319:
[----:B------:R-:W-:Y:S05]  /*0fb0*/  BSYNC B0 ;  /* 0x0000000000007941 */ /* 0x000fea0003800000 */
.L_x_318:
[----:B------:R-:W-:-:S04]  /*0fc0*/  F2FP.BF16.F32.PACK_AB R0, RZ, R0 ;  /* 0x00000000ff00723e */ /* 0x000fc800000010ff */
[----:B------:R-:W-:Y:S01]  /*0fd0*/  PRMT R19, R0, 0x7610, R19 ;  /* 0x0000761000137816 */ /* 0x000fe20000000013 */
[----:B------:R-:W-:Y:S06]  /*0fe0*/  BRA `(.L_x_293) ;  /* 0x00000000006c7947 */ /* 0x000fec0003800000 */
.L_x_292:
        /* <DEDUP_REMOVED lines=16> */
.L_x_320:
[----:B------:R-:W-:Y:S01]  /*10f0*/  PRMT R19, RZ, 0x7610, R19 ;  /* 0x00007610ff137816 */ /* 0x000fe20000000013 */
[----:B------:R-:W-:Y:S06]  /*1100*/  BRA `(.L_x_293) ;  /* 0x0000000000247947 */ /* 0x000fec0003800000 */
.L_x_317:
[----:B------:R-:W2:Y:S02]  /*1110*/  LDG.E.64 R4, desc[UR36][R4.64] ;  /* 0x0000002404047981 */ /* 0x000ea4000c1e1b00 */
[----:B--2---:R-:W0:Y:S02]  /*1120*/  I2F.U64 R0, R4 ;  /* 0x0000000400007312 */ /* 0x004e240000301000 */
[----:B0-----:R-:W-:-:S04]  /*1130*/  F2FP.BF16.F32.PACK_AB R0, RZ, R0 ;  /* 0x00000000ff00723e */ /* 0x001fc800000010ff */
[----:B------:R-:W-:Y:S01]  /*1140*/  PRMT R19, R0, 0x7610, R19 ;  /* 0x0000761000137816 */ /* 0x000fe20000000013 */
[----:B------:R-:W-:Y:S06]  /*1150*/  BRA `(.L_x_293) ;  /* 0x0000000000107947 */ /* 0x000fec0003800000 */
.L_x_316:
[----:B------:R-:W2:Y:S02]  /*1160*/  LDG.E R4, desc[UR36][R4.64] ;  /* 0x0000002404047981 */ /* 0x000ea4000c1e1900 */
[----:B--2---:R-:W-:-:S04]  /*1170*/  I2FP.F32.U32 R0, R4 ;  /* 0x0000000400007245 */ /* 0x004fc80000201000 */
[----:B------:R-:W-:-:S04]  /*1180*/  F2FP.BF16.F32.PACK_AB R0, RZ, R0 ;  /* 0x00000000ff00723e */ /* 0x000fc800000010ff */
[----:B------:R-:W-:-:S07]  /*1190*/  PRMT R19, R0, 0x7610, R19 ;  /* 0x0000761000137816 */ /* 0x000fce0000000013 */
.L_x_293:
[----:B------:R-:W1:Y:S02]  /*11a0*/  S2R R23, SR_TID.X ;  /* 0x0000000000177919 */ /* 0x000e640000002100 */
[----:B-1----:R-:W-:-:S07]  /*11b0*/  VIADD R23, R23, 0x80 ;  /* 0x0000008017177836 */ /* 0x002fce0000000000 */
.L_x_287:
[----:B------:R-:W-:Y:S05]  /*11c0*/  BSYNC B6 ;  /* 0x0000000000067941 */ /* 0x000fea0003800000 */
.L_x_286:
[----:B------:R-:W-:Y:S01]  /*11d0*/  ISETP.GE.AND P0, PT, R23, R16, PT ;  /* 0x000000101700720c */ /* 0x000fe20003f06270 */
[----:B------:R-:W-:-:S12]  /*11e0*/  BSSY B6, `(.L_x_321) ;  /* 0x0000111000067945 */ /* 0x000fd80003800000 */
[----:B------:R-:W-:Y:S05]  /*11f0*/  @P0 BRA `(.L_x_322) ;  /* 0x00000010003c0947 */ /* 0x000fea0003800000 */
[----:B0-----:R-:W0:Y:S01]  /*1200*/  LDC.64 R4, c[0x0][0x220] ;  /* 0x00008800ff047b82 */ /* 0x001e220000000a00 */
[----:B------:R-:W-:Y:S01]  /*1210*/  IMAD R0, R2, 0x200, R23 ;  /* 0x0000020002007824 */ /* 0x000fe200078e0217 */
[----:B------:R-:W-:Y:S01]  /*1220*/  PRMT R6, R22, 0x9910, RZ ;  /* 0x0000991016067816 */ /* 0x000fe200000000ff */
[----:B------:R-:W-:Y:S02]  /*1230*/  ULDC UR4, c[0x0][0x230] ;  /* 0x00008c0000047ab9 */ /* 0x000fe40000000800 */
[----:B------:R-:W-:Y:S02]  /*1240*/  IMAD R3, R0, UR4, RZ ;  /* 0x0000000400037c24 */ /* 0x000fe4000f8e02ff */
[----:B------:R-:W-:-:S05]  /*1250*/  IMAD.MOV.U32 R0, RZ, RZ, R6 ;  /* 0x000000ffff007224 */ /* 0x000fca00078e0006 */
[----:B------:R-:W-:Y:S02]  /*1260*/  ISETP.GT.AND P1, PT, R0, 0x9, PT ;  /* 0x000000090000780c */ /* 0x000fe40003f24270 */
[----:B0-----:R-:W-:-:S05]  /*1270*/  IADD3 R4, P0, R3, R4, RZ ;  /* 0x0000000403047210 */ /* 0x001fca0007f1e0ff */
[----:B------:R-:W-:-:S06]  /*1280*/  IMAD.X R5, RZ, RZ, R5, P0 ;  /* 0x000000ffff057224 */ /* 0x000fcc00000e0605 */
        /* <DEDUP_REMOVED lines=14> */
.L_x_326:
[----:B------:R-:W2:Y:S02]  /*1370*/  LDG.E.U8 R4, desc[UR36][R4.64] ;  /* 0x0000002404047981 */ /* 0x000ea4000c1e1100 */
[----:B--2---:R-:W-:-:S04]  /*1380*/  I2FP.F32.U32 R0, R4 ;  /* 0x0000000400007245 */ /* 0x004fc80000201000 */
[----:B------:R-:W-:-:S04]  /*1390*/  F2FP.BF16.F32.PACK_AB R0, RZ, R0 ;  /* 0x00000000ff00723e */ /* 0x000fc800000010ff */
[----:B------:R-:W-:Y:S01]  /*13a0*/  PRMT R17, R0, 0x7610, R17 ;  /* 0x0000761000117816 */ /* 0x000fe20000000011 */
[----:B------:R-:W-:Y:S06]  /*13b0*/  BRA `(.L_x_328) ;  /* 0x0000000c00c87947 */ /* 0x000fec0003800000 */
.L_x_325:
        /* <DEDUP_REMOVED lines=11> */
.L_x_330:
[----:B------:R-:W2:Y:S02]  /*1470*/  LDG.E R4, desc[UR36][R4.64] ;  /* 0x0000002404047981 */ /* 0x000ea4000c1e1900 */
[----:B--2---:R-:W-:-:S04]  /*1480*/  I2FP.F32.S32 R0, R4 ;  /* 0x0000000400007245 */ /* 0x004fc80000201400 */
[----:B------:R-:W-:-:S04]  /*1490*/  F2FP.BF16.F32.PACK_AB R0, RZ, R0 ;  /* 0x00000000ff00723e */ /* 0x000fc800000010ff */
[----:B------:R-:W-:Y:S01]  /*14a0*/  PRMT R17, R0, 0x7610, R17 ;  /* 0x0000761000117816 */ /* 0x000fe20000000011 */
[----:B------:R-:W-:Y:S06]  /*14b0*/  BRA `(.L_x_328) ;  /* 0x0000000c00887947 */ /* 0x000fec0003800000 */
.L_x_329:
[----:B------:R-:W2:Y:S02]  /*14c0*/  LDG.E.U16 R4, desc[UR36][R4.64] ;  /* 0x0000002404047981 */ /* 0x000ea4000c1e1500 */
[----:B--2---:R-:W0:Y:S02]  /*14d0*/  I2F.S16 R0, R4 ;  /* 0x0000000400007306 */ /* 0x004e240000101400 */
[----:B0-----:R-:W-:-:S04]  /*14e0*/  F2FP.BF16.F32.PACK_AB R0, RZ, R0 ;  /* 0x00000000ff00723e */ /* 0x001fc800000010ff */
[----:B------:R-:W-:Y:S01]  /*14f0*/  PRMT R17, R0, 0x7610, R17 ;  /* 0x0000761000117816 */ /* 0x000fe20000000011 */
[----:B------:R-:W-:Y:S06]  /*1500*/  BRA `(.L_x_328) ;  /* 0x0000000c00747947 */ /* 0x000fec0003800000 */
.L_x_324:
        /* <DEDUP_REMOVED lines=9> */
.L_x_332:
[----:B------:R-:W2:Y:S02]  /*15a0*/  LDG.E.U16 R0, desc[UR36][R4.64] ;  /* 0x0000002404007981 */ /* 0x000ea4000c1e1500 */
[----:B--2---:R-:W-:-:S05]  /*15b0*/  HADD2.F32 R0, -RZ, R0.H0_H0 ;  /* 0x20000000ff007230 */ /* 0x004fca0000004100 */
[----:B------:R-:W-:-:S04]  /*15c0*/  F2FP.BF16.F32.PACK_AB R0, RZ, R0 ;  /* 0x00000000ff00723e */ /* 0x000fc800000010ff */
[----:B------:R-:W-:Y:S01]  /*15d0*/  PRMT R17, R0, 0x7610, R17 ;  /* 0x0000761000117816 */ /* 0x000fe20000000011 */
[----:B------:R-:W-:Y:S06]  /*15e0*/  BRA `(.L_x_328) ;  /* 0x0000000c003c7947 */ /* 0x000fec0003800000 */
.L_x_331:
        /* <DEDUP_REMOVED lines=9> */
.L_x_334:
[----:B------:R-:W2:Y:S02]  /*1680*/  LDG.E.U16 R4, desc[UR36][R4.64] ;  /* 0x0000002404047981 */ /* 0x000ea4000c1e1500 */
[----:B--2---:R-:W-:-:S05]  /*1690*/  HADD2.F32 R0, -RZ, R4.H0_H0 ;  /* 0x20000004ff007230 */ /* 0x004fca0000004100 */
[----:B------:R-:W-:-:S04]  /*16a0*/  F2FP.BF16.F32.PACK_AB R0, RZ, R0 ;  /* 0x00000000ff00723e */ /* 0x000fc800000010ff */
[----:B------:R-:W-:Y:S01]  /*16b0*/  PRMT R17, R0, 0x7610, R17 ;  /* 0x0000761000117816 */ /* 0x000fe20000000011 */
[----:B------:R-:W-:Y:S06]  /*16c0*/  BRA `(.L_x_328) ;  /* 0x0000000c00047947 */ /* 0x000fec0003800000 */
.L_x_333:
        /* <DEDUP_REMOVED lines=9> */
.L_x_323:
        /* <DEDUP_REMOVED lines=14> */
.L_x_337:
        /* <DEDUP_REMOVED lines=9> */
.L_x_336:
        /* <DEDUP_REMOVED lines=28> */
.L_x_339:
[----:B------:R-:W2:Y:S02]  /*1a90*/  LDG.E.U8 R4, desc[UR36][R4.64] ;  /* 0x0000002404047981 */ /* 0x000ea4000c1e1100 */
[----:B--2---:R-:W-:-:S05]  /*1aa0*/  IMAD.SHL.U32 R0, R4, 0x2000000, RZ ;  /* 0x0200000004007824 */ /* 0x004fca00078e00ff */
[----:B------:R-:W-:-:S13]  /*1ab0*/  ISETP.GE.U32.AND P0, PT, R0, 0x8000000, PT ;  /* 0x080000000000780c */ /* 0x000fda0003f06070 */
[C---:B------:R-:W-:Y:S02]  /*1ac0*/  @!P0 IMAD.SHL.U32 R0, R4.reuse, 0x100, RZ ;  /* 0x0000010004008824 */ /* 0x040fe400078e00ff */
[----:B------:R-:W-:-:S03]  /*1ad0*/  @P0 IMAD.SHL.U32 R3, R4, 0x200000, RZ ;  /* 0x0020000004030824 */ /* 0x000fc600078e00ff */
        /* <DEDUP_REMOVED lines=10> */
.L_x_338:
[----:B------:R0:W5:Y:S01]  /*1b80*/  LDG.E.U16 R17, desc[UR36][R4.64] ;  /* 0x0000002404117981 */ /* 0x000162000c1e1500 */
[----:B------:R-:W-:Y:S05]  /*1b90*/  BRA `(.L_x_328) ;  /* 0x0000000400d07947 */ /* 0x000fea0003800000 */
.L_x_335:
        /* <DEDUP_REMOVED lines=13> */
.L_x_342:
        /* <DEDUP_REMOVED lines=21> */
.L_x_346:
[----:B------:R-:W-:Y:S05]  /*1dc0*/  BSYNC B1 ;  /* 0x0000000000017941 */ /* 0x000fea0003800000 */
.L_x_345:
[----:B------:R-:W-:Y:S01]  /*1dd0*/  LEA R5, R0, 0x3b800000, 0x17 ;  /* 0x3b80000000057811 */ /* 0x000fe200078eb8ff */
[----:B------:R-:W-:-:S05]  /*1de0*/  IMAD.SHL.U32 R0, R3, 0x100000, RZ ;  /* 0x0010000003007824 */ /* 0x000fca00078e00ff */
[----:B------:R-:W-:-:S07]  /*1df0*/  LOP3.LUT R0, R5, R0, R6, 0xfe, !PT ;  /* 0x0000000005007212 */ /* 0x000fce00078efe06 */
.L_x_344:
[----:B------:R-:W-:Y:S05]  /*1e00*/  BSYNC B0 ;  /* 0x0000000000007941 */ /* 0x000fea0003800000 */
.L_x_343:
[----:B------:R-:W-:-:S04]  /*1e10*/  F2FP.BF16.F32.PACK_AB R0, RZ, R0 ;  /* 0x00000000ff00723e */ /* 0x000fc800000010ff */
[----:B------:R-:W-:Y:S01]  /*1e20*/  PRMT R17, R0, 0x7610, R17 ;  /* 0x0000761000117816 */ /* 0x000fe20000000011 */
[----:B------:R-:W-:Y:S06]  /*1e30*/  BRA `(.L_x_328) ;  /* 0x0000000400287947 */ /* 0x000fec0003800000 */
.L_x_341:
        /* <DEDUP_REMOVED lines=21> */
.L_x_350:
[----:B------:R-:W-:Y:S05]  /*1f90*/  BSYNC B1 ;  /* 0x0000000000017941 */ /* 0x000fea0003800000 */
.L_x_349:
[----:B------:R-:W-:Y:S01]  /*1fa0*/  LEA R5, R0, 0x37800000, 0x17 ;  /* 0x3780000000057811 */ /* 0x000fe200078eb8ff */
[----:B------:R-:W-:-:S05]  /*1fb0*/  IMAD.SHL.U32 R0, R3, 0x200000, RZ ;  /* 0x0020000003007824 */ /* 0x000fca00078e00ff */
[----:B------:R-:W-:-:S07]  /*1fc0*/  LOP3.LUT R0, R5, R0, R6, 0xfe, !PT ;  /* 0x0000000005007212 */ /* 0x000fce00078efe06 */
.L_x_348:
[----:B------:R-:W-:Y:S05]  /*1fd0*/  BSYNC B0 ;  /* 0x0000000000007941 */ /* 0x000fea0003800000 */
.L_x_347:
[----:B------:R-:W-:-:S04]  /*1fe0*/  F2FP.BF16.F32.PACK_AB R0, RZ, R0 ;  /* 0x00000000ff00723e */ /* 0x000fc800000010ff */
[----:B------:R-:W-:Y:S01]  /*1ff0*/  PRMT R17, R0, 0x7610, R17 ;  /* 0x0000761000117816 */ /* 0x000fe20000000011 */
[----:B------:R-:W-:Y:S06]  /*2000*/  BRA `(.L_x_328) ;  /* 0x0000000000b47947 */ /* 0x000fec0003800000 */
.L_x_340:
        /* <DEDUP_REMOVED lines=14> */
.L_x_354:
[----:B------:R-:W-:Y:S05]  /*20f0*/  BSYNC B0 ;  /* 0x0000000000007941 */ /* 0x000fea0003800000 */
.L_x_353:
[----:B------:R-:W-:-:S04]  /*2100*/  F2FP.BF16.F32.PACK_AB R0, RZ, R0 ;  /* 0x00000000ff00723e */ /* 0x000fc800000010ff */
[----:B------:R-:W-:Y:S01]  /*2110*/  PRMT R17, R0, 0x7610, R17 ;  /* 0x0000761000117816 */ /* 0x000fe20000000011 */
[----:B------:R-:W-:Y:S06]  /*2120*/  BRA `(.L_x_328) ;  /* 0x00000000006c7947 */ /* 0x000fec0003800000 */
.L_x_327:
        /* <DEDUP_REMOVED lines=15> */
[----:B0----5:R-:W-:Y:S05]  /*2220*/  CALL.ABS.NOINC R14 ;  /* 0x000000000e007343 */ /* 0x021fea0003c00000 */
.L_x_355:
[----:B------:R-:W-:Y:S01]  /*2230*/  PRMT R17, RZ, 0x7610, R17 ;  /* 0x00007610ff117816 */ /* 0x000fe20000000011 */
[----:B------:R-:W-:Y:S06]  /*2240*/  BRA `(.L_x_328) ;  /* 0x0000000000247947 */ /* 0x000fec0003800000 */
.L_x_352:
[----:B------:R-:W2:Y:S02]  /*2250*/  LDG.E.64 R4, desc[UR36][R4.64] ;  /* 0x0000002404047981 */ /* 0x000ea4000c1e1b00 */
[----:B--2---:R-:W0:Y:S02]  /*2260*/  I2F.U64 R0, R4 ;  /* 0x0000000400007312 */ /* 0x004e240000301000 */
[----:B0-----:R-:W-:-:S04]  /*2270*/  F2FP.BF16.F32.PACK_AB R0, RZ, R0 ;  /* 0x00000000ff00723e */ /* 0x001fc800000010ff */
[----:B------:R-:W-:Y:S01]  /*2280*/  PRMT R17, R0, 0x7610, R17 ;  /* 0x0000761000117816 */ /* 0x000fe20000000011 */
[----:B------:R-:W-:Y:S06]  /*2290*/  BRA `(.L_x_328) ;  /* 0x0000000000107947 */ /* 0x000fec0003800000 */
.L_x_351:
[----:B------:R-:W2:Y:S02]  /*22a0*/  LDG.E R4, desc[UR36][R4.64] ;  /* 0x0000002404047981 */ /* 0x000ea4000c1e1900 */
[----:B--2---:R-:W-:-:S04]  /*22b0*/  I2FP.F32.U32 R0, R4 ;  /* 0x0000000400007245 */ /* 0x004fc80000201000 */
[----:B------:R-:W-:-:S04]  /*22c0*/  F2FP.BF16.F32.PACK_AB R0, RZ, R0 ;  /* 0x00000000ff00723e */ /* 0x000fc800000010ff */
[----:B------:R-:W-:-:S07]  /*22d0*/  PRMT R17, R0, 0x7610, R17 ;  /* 0x0000761000117816 */ /* 0x000fce0000000011 */
.L_x_328:
[----:B------:R-:W-:-:S07]  /*22e0*/  VIADD R23, R23, 0x80 ;  /* 0x0000008017177836 */ /* 0x000fce0000000000 */
.L_x_322:
[----:B------:R-:W-:Y:S05]  /*22f0*/  BSYNC B6 ;  /* 0x0000000000067941 */ /* 0x000fea0003800000 */
.L_x_321:
[----:B------:R-:W-:Y:S01]  /*2300*/  ISETP.GE.AND P0, PT, R23, R16, PT ;  /* 0x000000101700720c */ /* 0x000fe20003f06270 */
[----:B------:R-:W-:Y:S01]  /*2310*/  BSSY B6, `(.L_x_356) ;  /* 0x0000113000067945 */ /* 0x000fe20003800000 */
[----:B------:R-:W-:Y:S02]  /*2320*/  PRMT R18, RZ, 0x7610, R18 ;  /* 0x00007610ff127816 */ /* 0x000fe40000000012 */
[----:B------:R-:W-:-:S09]  /*2330*/  PRMT R24, RZ, 0x7610, R24 ;  /* 0x00007610ff187816 */ /* 0x000fd20000000018 */
        /* <DEDUP_REMOVED lines=24> */
.L_x_361:
[----:B------:R-:W2:Y:S02]  /*24c0*/  LDG.E.U8 R4, desc[UR36][R4.64] ;  /* 0x0000002404047981 */ /* 0x000ea4000c1e1100 */
[----:B--2---:R-:W-:-:S04]  /*24d0*/  I2FP.F32.U32 R0, R4 ;  /* 0x0000000400007245 */ /* 0x004fc80000201000 */
[----:B------:R-:W-:-:S04]  /*24e0*/  F2FP.BF16.F32.PACK_AB R0, RZ, R0 ;  /* 0x00000000ff00723e */ /* 0x000fc800000010ff */
[----:B------:R-:W-:Y:S01]  /*24f0*/  PRMT R24, R0, 0x7610, R24 ;  /* 0x0000761000187816 */ /* 0x000fe20000000018 */
[----:B------:R-:W-:Y:S06]  /*2500*/  BRA `(.L_x_363) ;  /* 0x0000000c00c87947 */ /* 0x000fec0003800000 */
.L_x_360:
        /* <DEDUP_REMOVED lines=11> */
.L_x_365:
[----:B------:R-:W2:Y:S02]  /*25c0*/  LDG.E R4, desc[UR36][R4.64] ;  /* 0x0000002404047981 */ /* 0x000ea4000c1e1900 */
[----:B--2---:R-:W-:-:S04]  /*25d0*/  I2FP.F32.S32 R0, R4 ;  /* 0x0000000400007245 */ /* 0x004fc80000201400 */
[----:B------:R-:W-:-:S04]  /*25e0*/  F2FP.BF16.F32.PACK_AB R0, RZ, R0 ;  /* 0x00000000ff00723e */ /* 0x000fc800000010ff */
[----:B------:R-:W-:Y:S01]  /*25f0*/  PRMT R24, R0, 0x7610, R24 ;  /* 0x0000761000187816 */ /* 0x000fe20000000018 */
[----:B------:R-:W-:Y:S06]  /*2600*/  BRA `(.L_x_363) ;  /* 0x0000000c00887947 */ /* 0x000fec0003800000 */
.L_x_364:
[----:B------:R-:W2:Y:S02]  /*2610*/  LDG.E.U16 R4, desc[UR36][R4.64] ;  /* 0x0000002404047981 */ /* 0x000ea4000c1e1500 */
[----:B--2---:R-:W0:Y:S02]  /*2620*/  I2F.S16 R0, R4 ;  /* 0x0000000400007306 */ /* 0x004e240000101400 */
[----:B0-----:R-:W-:-:S04]  /*2630*/  F2FP.BF16.F32.PACK_AB R0, RZ, R0 ;  /* 0x00000000ff00723e */ /* 0x001fc800000010ff */
[----:B------:R-:W-:Y:S01]  /*2640*/  PRMT R24, R0, 0x7610, R24 ;  /* 0x0000761000187816 */ /* 0x000fe20000000018 */
[----:B------:R-:W-:Y:S06]  /*2650*/  BRA `(.L_x_363) ;  /* 0x0000000c00747947 */ /* 0x000fec0003800000 */
.L_x_359:
        /* <DEDUP_REMOVED lines=9> */
.L_x_367:
[----:B------:R-:W2:Y:S02]  /*26f0*/  LDG.E.U16 R0, desc[UR36][R4.64] ;  /* 0x0000002404007981 */ /* 0x000ea4000c1e1500 */
[----:B--2---:R-:W-:-:S05]  /*2700*/  HADD2.F32 R0, -RZ, R0.H0_H0 ;  /* 0x20000000ff007230 */ /* 0x004fca0000004100 */
[----:B------:R-:W-:-:S04]  /*2710*/  F2FP.BF16.F32.PACK_AB R0, RZ, R0 ;  /* 0x00000000ff00723e */ /* 0x000fc800000010ff */
[----:B------:R-:W-:Y:S01]  /*2720*/  PRMT R24, R0, 0x7610, R24 ;  /* 0x0000761000187816 */ /* 0x000fe20000000018 */
[----:B------:R-:W-:Y:S06]  /*2730*/  BRA `(.L_x_363) ;  /* 0x0000000c003c7947 */ /* 0x000fec0003800000 */
.L_x_366:
        /* <DEDUP_REMOVED lines=9> */
.L_x_369:
[----:B------:R-:W2:Y:S02]  /*27d0*/  LDG.E.U16 R4, desc[UR36][R4.64] ;  /* 0x0000002404047981 */ /* 0x000ea4000c1e1500 */
[----:B--2---:R-:W-:-:S05]  /*27e0*/  HADD2.F32 R0, -RZ, R4.H0_H0 ;  /* 0x20000004ff007230 */ /* 0x004fca0000004100 */
[----:B------:R-:W-:-:S04]  /*27f0*/  F2FP.BF16.F32.PACK_AB R0, RZ, R0 ;  /* 0x00000000ff00723e */ /* 0x000fc800000010ff */
[----:B------:R-:W-:Y:S01]  /*2800*/  PRMT R24, R0, 0x7610, R24 ;  /* 0x0000761000187816 */ /* 0x000fe20000000018 */
[----:B------:R-:W-:Y:S06]  /*2810*/  BRA `(.L_x_363) ;  /* 0x0000000c00047947 */ /* 0x000fec0003800000 */
.L_x_368:
        /* <DEDUP_REMOVED lines=9> */
.L_x_358:
        /* <DEDUP_REMOVED lines=14> */
.L_x_372:
        /* <DEDUP_REMOVED lines=9> */
.L_x_371:
        /* <DEDUP_REMOVED lines=28> */
.L_x_374:
        /* <DEDUP_REMOVED lines=15> */
.L_x_373:
[----:B------:R0:W5:Y:S01]  /*2cd0*/  LDG.E.U16 R24, desc[UR36][R4.64] ;  /* 0x0000002404187981 */ /* 0x000162000c1e1500 */
[----:B------:R-:W-:Y:S05]  /*2ce0*/  BRA `(.L_x_363) ;  /* 0x0000000400d07947 */ /* 0x000fea0003800000 */
.L_x_370:
        /* <DEDUP_REMOVED lines=13> */
.L_x_377:
        /* <DEDUP_REMOVED lines=21> */
.L_x_381:
[----:B------:R-:W-:Y:S05]  /*2f10*/  BSYNC B1 ;  /* 0x0000000000017941 */ /* 0x000fea0003800000 */
.L_x_380:
[----:B------:R-:W-:Y:S01]  /*2f20*/  LEA R5, R0, 0x3b800000, 0x17 ;  /* 0x3b80000000057811 */ /* 0x000fe200078eb8ff */
[----:B------:R-:W-:-:S05]  /*2f30*/  IMAD.SHL.U32 R0, R3, 0x100000, RZ ;  /* 0x0010000003007824 */ /* 0x000fca00078e00ff */
[----:B------:R-:W-:-:S07]  /*2f40*/  LOP3.LUT R0, R5, R0, R6, 0xfe, !PT ;  /* 0x0000000005007212 */ /* 0x000fce00078efe06 */
.L_x_379:
[----:B------:R-:W-:Y:S05]  /*2f50*/  BSYNC B0 ;  /* 0x0000000000007941 */ /* 0x000fea0003800000 */
.L_x_378:
[----:B------:R-:W-:-:S04]  /*2f60*/  F2FP.BF16.F32.PACK_AB R0, RZ, R0 ;  /* 0x00000000ff00723e */ /* 0x000fc800000010ff */
[----:B------:R-:W-:Y:S01]  /*2f70*/  PRMT R24, R0, 0x7610, R24 ;  /* 0x0000761000187816 */ /* 0x000fe20000000018 */
[----:B------:R-:W-:Y:S06]  /*2f80*/  BRA `(.L_x_363) ;  /* 0x0000000400287947 */ /* 0x000fec0003800000 */
.L_x_376:
        /* <DEDUP_REMOVED lines=21> */
.L_x_385:
[----:B------:R-:W-:Y:S05]  /*30e0*/  BSYNC B1 ;  /* 0x0000000000017941 */ /* 0x000fea0003800000 */
.L_x_384:
[----:B------:R-:W-:Y:S01]  /*30f0*/  LEA R5, R0, 0x37800000, 0x17 ;  /* 0x3780000000057811 */ /* 0x000fe200078eb8ff */
[----:B------:R-:W-:-:S05]  /*3100*/  IMAD.SHL.U32 R0, R3, 0x200000, RZ ;  /* 0x0020000003007824 */ /* 0x000fca00078e00ff */
[----:B------:R-:W-:-:S07]  /*3110*/  LOP3.LUT R0, R5, R0, R6, 0xfe, !PT ;  /* 0x0000000005007212 */ /* 0x000fce00078efe06 */
.L_x_383:
[----:B------:R-:W-:Y:S05]  /*3120*/  BSYNC B0 ;  /* 0x0000000000007941 */ /* 0x000fea0003800000 */
.L_x_382:
[----:B------:R-:W-:-:S04]  /*3130*/  F2FP.BF16.F32.PACK_AB R0, RZ, R0 ;  /* 0x00000000ff00723e */ /* 0x000fc800000010ff */
[----:B------:R-:W-:Y:S01]  /*3140*/  PRMT R24, R0, 0x7610, R24 ;  /* 0x0000761000187816 */ /* 0x000fe20000000018 */
[----:B------:R-:W-:Y:S06]  /*3150*/  BRA `(.L_x_363) ;  /* 0x0000000000b47947 */ /* 0x000fec0003800000 */
.L_x_375:
        /* <DEDUP_REMOVED lines=14> */
.L_x_389:
[----:B------:R-:W-:Y:S05]  /*3240*/  BSYNC B0 ;  /* 0x0000000000007941 */ /* 0x000fea0003800000 */
.L_x_388:
[----:B------:R-:W-:-:S04]  /*3250*/  F2FP.BF16.F32.PACK_AB R0, RZ, R0 ;  /* 0x00000000ff00723e */ /* 0x000fc800000010ff */
[----:B------:R-:W-:Y:S01]  /*3260*/  PRMT R24, R0, 0x7610, R24 ;  /* 0x0000761000187816 */ /* 0x000fe20000000018 */
[----:B------:R-:W-:Y:S06]  /*3270*/  BRA `(.L_x_363) ;  /* 0x00000000006c7947 */ /* 0x000fec0003800000 */
.L_x_362:
        /* <DEDUP_REMOVED lines=16> */
.L_x_390:
[----:B------:R-:W-:Y:S01]  /*3380*/  PRMT R24, RZ, 0x7610, R24 ;  /* 0x00007610ff187816 */ /* 0x000fe20000000018 */
[----:B------:R-:W-:Y:S06]  /*3390*/  BRA `(.L_x_363) ;  /* 0x0000000000247947 */ /* 0x000fec0003800000 */
.L_x_387:
[----:B------:R-:W2:Y:S02]  /*33a0*/  LDG.E.64 R4, desc[UR36][R4.64] ;  /* 0x0000002404047981 */ /* 0x000ea4000c1e1b00 */
[----:B--2---:R-:W0:Y:S02]  /*33b0*/  I2F.U64 R0, R4 ;  /* 0x0000000400007312 */ /* 0x004e240000301000 */
[----:B0-----:R-:W-:-:S04]  /*33c0*/  F2FP.BF16.F32.PACK_AB R0, RZ, R0 ;  /* 0x00000000ff00723e */ /* 0x001fc800000010ff */
[----:B------:R-:W-:Y:S01]  /*33d0*/  PRMT R24, R0, 0x7610, R24 ;  /* 0x0000761000187816 */ /* 0x000fe20000000018 */
[----:B------:R-:W-:Y:S06]  /*33e0*/  BRA `(.L_x_363) ;  /* 0x0000000000107947 */ /* 0x000fec0003800000 */
.L_x_386:
[----:B------:R-:W2:Y:S02]  /*33f0*/  LDG.E R4, desc[UR36][R4.64] ;  /* 0x0000002404047981 */ /* 0x000ea4000c1e1900 */
[----:B--2---:R-:W-:-:S04]  /*3400*/  I2FP.F32.U32 R0, R4 ;  /* 0x0000000400007245 */ /* 0x004fc80000201000 */
[----:B------:R-:W-:-:S04]  /*3410*/  F2FP.BF16.F32.PACK_AB R0, RZ, R0 ;  /* 0x00000000ff00723e */ /* 0x000fc800000010ff */
[----:B------:R-:W-:-:S07]  /*3420*/  PRMT R24, R0, 0x7610, R24 ;  /* 0x0000761000187816 */ /* 0x000fce0000000018 */
.L_x_363:
[----:B------:R-:W-:-:S07]  /*3430*/  VIADD R23, R23, 0x80 ;  /* 0x0000008017177836 */ /* 0x000fce0000000000 */
.L_x_357:
[----:B------:R-:W-:Y:S05]  /*3440*/  BSYNC B6 ;  /* 0x0000000000067941 */ /* 0x000fea0003800000 */
.L_x_356:
[----:B------:R-:W-:Y:S01]  /*3450*/  ISETP.GE.AND P0, PT, R23, R16, PT ;  /* 0x000000101700720c */ /* 0x000fe20003f06270 */
[----:B------:R-:W-:-:S12]  /*3460*/  BSSY B6, `(.L_x_391) ;  /* 0x000010f000067945 */ /* 0x000fd80003800000 */
[----:B------:R-:W-:Y:S05]  /*3470*/  @P0 BRA `(.L_x_392) ;  /* 0x0000001000340947 */ /* 0x000fea0003800000 */
[----:B0-----:R-:W0:Y:S01]  /*3480*/  LDC.64 R4, c[0x0][0x220] ;  /* 0x00008800ff047b82 */ /* 0x001e220000000a00 */
        /* <DEDUP_REMOVED lines=21> */
.L_x_396:
[----:B------:R-:W2:Y:S02]  /*35e0*/  LDG.E.U8 R4, desc[UR36][R4.64] ;  /* 0x0000002404047981 */ /* 0x000ea4000c1e1100 */
[----:B--2---:R-:W-:-:S04]  /*35f0*/  I2FP.F32.U32 R0, R4 ;  /* 0x0000000400007245 */ /* 0x004fc80000201000 */
[----:B------:R-:W-:-:S04]  /*3600*/  F2FP.BF16.F32.PACK_AB R0, RZ, R0 ;  /* 0x00000000ff00723e */ /* 0x000fc800000010ff */
[----:B------:R-:W-:Y:S01]  /*3610*/  PRMT R18, R0, 0x7610, R18 ;  /* 0x0000761000127816 */ /* 0x000fe20000000012 */
[----:B------:R-:W-:Y:S06]  /*3620*/  BRA `(.L_x_392) ;  /* 0x0000000c00c87947 */ /* 0x000fec0003800000 */
.L_x_395:
        /* <DEDUP_REMOVED lines=11> */
.L_x_399:
[----:B------:R-:W2:Y:S02]  /*36e0*/  LDG.E R4, desc[UR36][R4.64] ;  /* 0x0000002404047981 */ /* 0x000ea4000c1e1900 */
[----:B--2---:R-:W-:-:S04]  /*36f0*/  I2FP.F32.S32 R0, R4 ;  /* 0x0000000400007245 */ /* 0x004fc80000201400 */
[----:B------:R-:W-:-:S04]  /*3700*/  F2FP.BF16.F32.PACK_AB R0, RZ, R0 ;  /* 0x00000000ff00723e */ /* 0x000fc800000010ff */
[----:B------:R-:W-:Y:S01]  /*3710*/  PRMT R18, R0, 0x7610, R18 ;  /* 0x0000761000127816 */ /* 0x000fe20000000012 */
[----:B------:R-:W-:Y:S06]  /*3720*/  BRA `(.L_x_392) ;  /* 0x0000000c00887947 */ /* 0x000fec0003800000 */
.L_x_398:
[----:B------:R-:W2:Y:S02]  /*3730*/  LDG.E.U16 R4, desc[UR36][R4.64] ;  /* 0x0000002404047981 */ /* 0x000ea4000c1e1500 */
[----:B--2---:R-:W0:Y:S02]  /*3740*/  I2F.S16 R0, R4 ;  /* 0x0000000400007306 */ /* 0x004e240000101400 */
[----:B0-----:R-:W-:-:S04]  /*3750*/  F2FP.BF16.F32.PACK_AB R0, RZ, R0 ;  /* 0x00000000ff00723e */ /* 0x001fc800000010ff */
[----:B------:R-:W-:Y:S01]  /*3760*/  PRMT R18, R0, 0x7610, R18 ;  /* 0x0000761000127816 */ /* 0x000fe20000000012 */
[----:B------:R-:W-:Y:S06]  /*3770*/  BRA `(.L_x_392) ;  /* 0x0000000c00747947 */ /* 0x000fec0003800000 */
.L_x_394:
        /* <DEDUP_REMOVED lines=9> */
.L_x_401:
[----:B------:R-:W2:Y:S02]  /*3810*/  LDG.E.U16 R0, desc[UR36][R4.64] ;  /* 0x0000002404007981 */ /* 0x000ea4000c1e1500 */
[----:B--2---:R-:W-:-:S05]  /*3820*/  HADD2.F32 R0, -RZ, R0.H0_H0 ;  /* 0x20000000ff007230 */ /* 0x004fca0000004100 */
[----:B------:R-:W-:-:S04]  /*3830*/  F2FP.BF16.F32.PACK_AB R0, RZ, R0 ;  /* 0x00000000ff00723e */ /* 0x000fc800000010ff */
[----:B------:R-:W-:Y:S01]  /*3840*/  PRMT R18, R0, 0x7610, R18 ;  /* 0x0000761000127816 */ /* 0x000fe20000000012 */
[----:B------:R-:W-:Y:S06]  /*3850*/  BRA `(.L_x_392) ;  /* 0x0000000c003c7947 */ /* 0x000fec0003800000 */
.L_x_400:
        /* <DEDUP_REMOVED lines=9> */
.L_x_403:
[----:B------:R-:W2:Y:S02]  /*38f0*/  LDG.E.U16 R4, desc[UR36][R4.64] ;  /* 0x0000002404047981 */ /* 0x000ea4000c1e1500 */
[----:B--2---:R-:W-:-:S05]  /*3900*/  HADD2.F32 R0, -RZ, R4.H0_H0 ;  /* 0x20000004ff007230 */ /* 0x004fca0000004100 */
[----:B------:R-:W-:-:S04]  /*3910*/  F2FP.BF16.F32.PACK_AB R0, RZ, R0 ;  /* 0x00000000ff00723e */ /* 0x000fc800000010ff */
[----:B------:R-:W-:Y:S01]  /*3920*/  PRMT R18, R0, 0x7610, R18 ;  /* 0x0000761000127816 */ /* 0x000fe20000000012 */
[----:B------:R-:W-:Y:S06]  /*3930*/  BRA `(.L_x_392) ;  /* 0x0000000c00047947 */ /* 0x000fec0003800000 */
.L_x_402:
        /* <DEDUP_REMOVED lines=9> */
.L_x_393:
        /* <DEDUP_REMOVED lines=14> */
.L_x_406:
        /* <DEDUP_REMOVED lines=9> */
.L_x_405:
        /* <DEDUP_REMOVED lines=28> */
.L_x_408:
        /* <DEDUP_REMOVED lines=15> */
.L_x_407:
[----:B------:R1:W5:Y:S01]  /*3df0*/  LDG.E.U16 R18, desc[UR36][R4.64] ;  /* 0x0000002404127981 */ /* 0x000362000c1e1500 */
[----:B------:R-:W-:Y:S05]  /*3e00*/  BRA `(.L_x_392) ;  /* 0x0000000400d07947 */ /* 0x000fea0003800000 */
.L_x_404:
        /* <DEDUP_REMOVED lines=13> */
.L_x_411:
        /* <DEDUP_REMOVED lines=21> */
.L_x_415:
[----:B------:R-:W-:Y:S05]  /*4030*/  BSYNC B1 ;  /* 0x0000000000017941 */ /* 0x000fea0003800000 */
.L_x_414:
[----:B------:R-:W-:Y:S01]  /*4040*/  LEA R5, R0, 0x3b800000, 0x17 ;  /* 0x3b80000000057811 */ /* 0x000fe200078eb8ff */
[----:B------:R-:W-:-:S05]  /*4050*/  IMAD.SHL.U32 R0, R3, 0x100000, RZ ;  /* 0x0010000003007824 */ /* 0x000fca00078e00ff */
[----:B------:R-:W-:-:S07]  /*4060*/  LOP3.LUT R0, R5, R0, R6, 0xfe, !PT ;  /* 0x0000000005007212 */ /* 0x000fce00078efe06 */
.L_x_413:
[----:B------:R-:W-:Y:S05]  /*4070*/  BSYNC B0 ;  /* 0x0000000000007941 */ /* 0x000fea0003800000 */
.L_x_412:
[----:B------:R-:W-:-:S04]  /*4080*/  F2FP.BF16.F32.PACK_AB R0, RZ, R0 ;  /* 0x00000000ff00723e */ /* 0x000fc800000010ff */
[----:B------:R-:W-:Y:S01]  /*4090*/  PRMT R18, R0, 0x7610, R18 ;  /* 0x0000761000127816 */ /* 0x000fe20000000012 */
[----:B------:R-:W-:Y:S06]  /*40a0*/  BRA `(.L_x_392) ;  /* 0x0000000400287947 */ /* 0x000fec0003800000 */
.L_x_410:
        /* <DEDUP_REMOVED lines=21> */
.L_x_419:
[----:B------:R-:W-:Y:S05]  /*4200*/  BSYNC B1 ;  /* 0x0000000000017941 */ /* 0x000fea0003800000 */
.L_x_418:
[----:B------:R-:W-:Y:S01]  /*4210*/  LEA R5, R0, 0x37800000, 0x17 ;  /* 0x3780000000057811 */ /* 0x000fe200078eb8ff */
[----:B------:R-:W-:-:S05]  /*4220*/  IMAD.SHL.U32 R0, R3, 0x200000, RZ ;  /* 0x0020000003007824 */ /* 0x000fca00078e00ff */
[----:B------:R-:W-:-:S07]  /*4230*/  LOP3.LUT R0, R5, R0, R6, 0xfe, !PT ;  /* 0x0000000005007212 */ /* 0x000fce00078efe06 */
.L_x_417:
[----:B------:R-:W-:Y:S05]  /*4240*/  BSYNC B0 ;  /* 0x0000000000007941 */ /* 0x000fea0003800000 */
.L_x_416:
[----:B------:R-:W-:-:S04]  /*4250*/  F2FP.BF16.F32.PACK_AB R0, RZ, R0 ;  /* 0x00000000ff00723e */ /* 0x000fc800000010ff */
[----:B------:R-:W-:Y:S01]  /*4260*/  PRMT R18, R0, 0x7610, R18 ;  /* 0x0000761000127816 */ /* 0x000fe20000000012 */
[----:B------:R-:W-:Y:S06]  /*4270*/  BRA `(.L_x_392) ;  /* 0x0000000000b47947 */ /* 0x000fec0003800000 */
.L_x_409:
        /* <DEDUP_REMOVED lines=14> */
.L_x_423:
[----:B------:R-:W-:Y:S05]  /*4360*/  BSYNC B0 ;  /* 0x0000000000007941 */ /* 0x000fea0003800000 */
.L_x_422:
[----:B------:R-:W-:-:S04]  /*4370*/  F2FP.BF16.F32.PACK_AB R0, RZ, R0 ;  /* 0x00000000ff00723e */ /* 0x000fc800000010ff */
[----:B------:R-:W-:Y:S01]  /*4380*/  PRMT R18, R0, 0x7610, R18 ;  /* 0x0000761000127816 */ /* 0x000fe20000000012 */
[----:B------:R-:W-:Y:S06]  /*4390*/  BRA `(.L_x_392) ;  /* 0x00000000006c7947 */ /* 0x000fec0003800000 */
.L_x_397:
        /* <DEDUP_REMOVED lines=16> */
.L_x_424:
[----:B------:R-:W-:Y:S01]  /*44a0*/  PRMT R18, RZ, 0x7610, R18 ;  /* 0x00007610ff127816 */ /* 0x000fe20000000012 */
[----:B------:R-:W-:Y:S06]  /*44b0*/  BRA `(.L_x_392) ;  /* 0x0000000000247947 */ /* 0x000fec0003800000 */
.L_x_421:
[----:B------:R-:W2:Y:S02]  /*44c0*/  LDG.E.64 R4, desc[UR36][R4.64] ;  /* 0x0000002404047981 */ /* 0x000ea4000c1e1b00 */
[----:B--2---:R-:W0:Y:S02]  /*44d0*/  I2F.U64 R0, R4 ;  /* 0x0000000400007312 */ /* 0x004e240000301000 */
[----:B0-----:R-:W-:-:S04]  /*44e0*/  F2FP.BF16.F32.PACK_AB R0, RZ, R0 ;  /* 0x00000000ff00723e */ /* 0x001fc800000010ff */
[----:B------:R-:W-:Y:S01]  /*44f0*/  PRMT R18, R0, 0x7610, R18 ;  /* 0x0000761000127816 */ /* 0x000fe20000000012 */
[----:B------:R-:W-:Y:S06]  /*4500*/  BRA `(.L_x_392) ;  /* 0x0000000000107947 */ /* 0x000fec0003800000 */
.L_x_420:
[----:B------:R-:W2:Y:S02]  /*4510*/  LDG.E R4, desc[UR36][R4.64] ;  /* 0x0000002404047981 */ /* 0x000ea4000c1e1900 */
[----:B--2---:R-:W-:-:S04]  /*4520*/  I2FP.F32.U32 R0, R4 ;  /* 0x0000000400007245 */ /* 0x004fc80000201000 */
[----:B------:R-:W-:-:S04]  /*4530*/  F2FP.BF16.F32.PACK_AB R0, RZ, R0 ;  /* 0x00000000ff00723e */ /* 0x000fc800000010ff */
[----:B------:R-:W-:-:S07]  /*4540*/  PRMT R18, R0, 0x7610, R18 ;  /* 0x0000761000127816 */ /* 0x000fce0000000012 */
.L_x_392:
[----:B------:R-:W-:Y:S05]  /*4550*/  BSYNC B6 ;  /* 0x0000000000067941 */ /* 0x000fea0003800000 */
.L_x_391:
[----:B------:R-:W2:Y:S01]  /*4560*/  S2R R25, SR_TID.X ;  /* 0x0000000000197919 */ /* 0x000ea20000002100 */
[----:B------:R-:W-:Y:S01]  /*4570*/  BSSY B0, `(.L_x_425) ;  /* 0x000002e000007945 */ /* 0x000fe20003800000 */
[----:B--2---:R-:W-:-:S13]  /*4580*/  ISETP.GE.AND P0, PT, R25, R16, PT ;  /* 0x000000101900720c */ /* 0x004fda0003f06270 */
[----:B------:R-:W-:Y:S05]  /*4590*/  @P0 BRA `(.L_x_426) ;  /* 0x0000000000ac0947 */ /* 0x000fea0003800000 */
[----:B-----5:R-:W-:Y:S01]  /*45a0*/  IMAD.U32 R19, R19, 0x10000, RZ ;  /* 0x0001000013137824 */ /* 0x020fe200078e00ff */
[----:B------:R-:W-:Y:S01]  /*45b0*/  BSSY B1, `(.L_x_427) ;  /* 0x0000027000017945 */ /* 0x000fe20003800000 */
[----:B------:R-:W-:Y:S02]  /*45c0*/  IMAD.MOV.U32 R7, RZ, RZ, 0x3e800000 ;  /* 0x3e800000ff077424 */ /* 0x000fe400078e00ff */
[C---:B------:R-:W-:Y:S01]  /*45d0*/  FADD.FTZ R0, |R19|.reuse, -RZ ;  /* 0x800000ff13007221 */ /* 0x040fe20000010200 */
[----:B------:R-:W-:-:S03]  /*45e0*/  FSETP.GT.FTZ.AND P1, PT, |R19|, 8.50705917302346158658e+37, PT ;  /* 0x7e8000001300780b */ /* 0x000fc60003f34200 */
[----:B------:R-:W-:-:S06]  /*45f0*/  FADD.FTZ R3, -R0, 1 ;  /* 0x3f80000000037421 */ /* 0x000fcc0000010100 */
[----:B------:R-:W2:Y:S02]  /*4600*/  MUFU.RCP R3, R3 ;  /* 0x0000000300037308 */ /* 0x000ea40000001000 */
[----:B--2---:R-:W-:-:S04]  /*4610*/  FADD.FTZ R0, R3, R3 ;  /* 0x0000000303007221 */ /* 0x004fc80000010000 */
[----:B------:R-:W-:-:S05]  /*4620*/  FMUL.FTZ R0, |R19|, R0 ;  /* 0x0000000013007220 */ /* 0x000fca0000410200 */
[----:B------:R-:W-:-:S04]  /*4630*/  FSEL R0, R0, -2, !P1 ;  /* 0xc000000000007808 */ /* 0x000fc80004800000 */
[C---:B------:R-:W-:Y:S01]  /*4640*/  ISETP.GE.U32.AND P1, PT, R0.reuse, 0x7f800000, PT ;  /* 0x7f8000000000780c */ /* 0x040fe20003f26070 */
[----:B01----:R-:W-:-:S04]  /*4650*/  FADD.FTZ.RZ R4, R0, 1 ;  /* 0x3f80000000047421 */ /* 0x003fc8000001c000 */
        /* <DEDUP_REMOVED lines=8> */
[----:B------:R-:W-:-:S04]  /*46e0*/  FADD.FTZ R3, R4, R3 ;  /* 0x0000000304037221 */ /* 0x000fc80000010000 */
[----:B------:R-:W-:Y:S01]  /*46f0*/  FFMA.FTZ R4, R3, -R6, 0.10546888411045074463 ;  /* 0x3dd8001203047423 */ /* 0x000fe20000010806 */
[----:B------:R-:W-:-:S03]  /*4700*/  IMAD.MOV.U32 R6, RZ, RZ, 0x3f000000 ;  /* 0x3f000000ff067424 */ /* 0x000fc600078e00ff */
[C---:B------:R-:W-:Y:S02]  /*4710*/  FFMA.FTZ R4, R3.reuse, R4, -0.13229703903198242188 ;  /* 0xbe0778e003047423 */ /* 0x040fe40000010004 */
[----:B------:R-:W-:Y:S02]  /*4720*/  LOP3.LUT R19, R6, 0x80000000, R19, 0xb8, !PT ;  /* 0x8000000006137812 */ /* 0x000fe400078eb813 */
[----:B------:R-:W-:-:S04]  /*4730*/  FFMA.FTZ R4, R3, R4, 0.14491446316242218018 ;  /* 0x3e14647503047423 */ /* 0x000fc80000010004 */
[----:B------:R-:W-:-:S04]  /*4740*/  FFMA.FTZ R4, R3, R4, -0.16641564667224884033 ;  /* 0xbe2a68dd03047423 */ /* 0x000fc80000010004 */
[----:B------:R-:W-:-:S04]  /*4750*/  FFMA.FTZ R4, R3, R4, 0.19988867640495300293 ;  /* 0x3e4caf9e03047423 */ /* 0x000fc80000010004 */
[----:B------:R-:W-:-:S04]  /*4760*/  FFMA.FTZ R4, R3, R4, -0.25000196695327758789 ;  /* 0xbe80004203047423 */ /* 0x000fc80000010004 */
[----:B------:R-:W-:-:S04]  /*4770*/  FFMA.FTZ R4, R3, R4, 0.33333510160446166992 ;  /* 0x3eaaaae603047423 */ /* 0x000fc80000010004 */
[----:B------:R-:W-:-:S04]  /*4780*/  FFMA.FTZ R4, R3, R4, -0.5 ;  /* 0xbf00000003047423 */ /* 0x000fc80000010004 */
[----:B------:R-:W-:-:S04]  /*4790*/  FMUL.FTZ R4, R3, R4 ;  /* 0x0000000403047220 */ /* 0x000fc80000410000 */
[----:B------:R-:W-:-:S04]  /*47a0*/  FFMA.FTZ R4, R3, R4, R3 ;  /* 0x0000000403047223 */ /* 0x000fc80000010003 */
[----:B------:R-:W-:Y:S01]  /*47b0*/  FFMA.FTZ R4, R5, 0.69314718246459960938, R4 ;  /* 0x3f31721805047823 */ /* 0x000fe20000010004 */
[----:B------:R-:W-:Y:S06]  /*47c0*/  @!P1 BRA `(.L_x_428) ;  /* 0x0000000000149947 */ /* 0x000fec0003800000 */
[C---:B------:R-:W-:Y:S02]  /*47d0*/  ISETP.GE.AND P1, PT, R0.reuse, -0x407fffff, PT ;  /* 0xbf8000010000780c */ /* 0x040fe40003f26270 */
[----:B------:R-:W-:-:S11]  /*47e0*/  FSETP.NEU.FTZ.AND P2, PT, R0, RZ, PT ;  /* 0x000000ff0000720b */ /* 0x000fd60003f5d000 */
[----:B------:R-:W-:-:S04]  /*47f0*/  @P1 IMAD.MOV.U32 R3, RZ, RZ, 0x7f800000 ;  /* 0x7f800000ff031424 */ /* 0x000fc800078e00ff */
[----:B------:R-:W-:-:S05]  /*4800*/  @P1 FFMA.FTZ R4, R0, R3, +INF ;  /* 0x7f80000000041423 */ /* 0x000fca0000010003 */
[----:B------:R-:W-:-:S07]  /*4810*/  FSEL R4, R4, -RZ, P2 ;  /* 0x800000ff04047208 */ /* 0x000fce0001000000 */
.L_x_428:
[----:B------:R-:W-:Y:S05]  /*4820*/  BSYNC B1 ;  /* 0x0000000000017941 */ /* 0x000fea0003800000 */
.L_x_427:
[----:B------:R-:W-:-:S06]  /*4830*/  FMUL.FTZ R3, R19, R4 ;  /* 0x0000000413037220 */ /* 0x000fcc0000410000 */
[----:B------:R-:W2:Y:S02]  /*4840*/  F2F.BF16.F32 R3, R3 ;  /* 0x0000000300037304 */ /* 0x000ea40000202000 */
.L_x_426:
[----:B------:R-:W-:Y:S05]  /*4850*/  BSYNC B0 ;  /* 0x0000000000007941 */ /* 0x000fea0003800000 */
.L_x_425:
[----:B------:R-:W-:Y:S01]  /*4860*/  VIADD R23, R25, 0x80 ;  /* 0x0000008019177836 */ /* 0x000fe20000000000 */
[----:B------:R-:W-:Y:S04]  /*4870*/  BSSY B0, `(.L_x_429) ;  /* 0x000002e000007945 */ /* 0x000fe80003800000 */
[----:B------:R-:W-:-:S13]  /*4880*/  ISETP.GE.AND P1, PT, R23, R16, PT ;  /* 0x000000101700720c */ /* 0x000fda0003f26270 */
[----:B------:R-:W-:Y:S05]  /*4890*/  @P1 BRA `(.L_x_430) ;  /* 0x0000000000ac1947 */ /* 0x000fea0003800000 */
[----:B-----5:R-:W-:Y:S01]  /*48a0*/  IMAD.U32 R17, R17, 0x10000, RZ ;  /* 0x0001000011117824 */ /* 0x020fe200078e00ff */
[----:B------:R-:W-:Y:S01]  /*48b0*/  BSSY B1, `(.L_x_431) ;  /* 0x0000027000017945 */ /* 0x000fe20003800000 */
[----:B------:R-:W-:Y:S02]  /*48c0*/  IMAD.MOV.U32 R8, RZ, RZ, 0x3e800000 ;  /* 0x3e800000ff087424 */ /* 0x000fe400078e00ff */
[C---:B------:R-:W-:Y:S01]  /*48d0*/  FADD.FTZ R0, |R17|.reuse, -RZ ;  /* 0x800000ff11007221 */ /* 0x040fe20000010200 */
[----:B------:R-:W-:Y:S01]  /*48e0*/  FSETP.GT.FTZ.AND P1, PT, |R17|, 8.50705917302346158658e+37, PT ;  /* 0x7e8000001100780b */ /* 0x000fe20003f34200 */
[----:B------:R-:W-:Y:S02]  /*48f0*/  IMAD.MOV.U32 R9, RZ, RZ, 0x3d39bf78 ;  /* 0x3d39bf78ff097424 */ /* 0x000fe400078e00ff */
[----:B01----:R-:W-:-:S06]  /*4900*/  FADD.FTZ R4, -R0, 1 ;  /* 0x3f80000000047421 */ /* 0x003fcc0000010100 */
[----:B------:R-:W0:Y:S02]  /*4910*/  MUFU.RCP R4, R4 ;  /* 0x0000000400047308 */ /* 0x000e240000001000 */
[----:B0-----:R-:W-:Y:S01]  /*4920*/  FADD.FTZ R0, R4, R4 ;  /* 0x0000000404007221 */ /* 0x001fe20000010000 */
[----:B------:R-:W-:-:S03]  /*4930*/  IMAD.MOV.U32 R4, RZ, RZ, 0x3f000000 ;  /* 0x3f000000ff047424 */ /* 0x000fc600078e00ff */
[----:B------:R-:W-:Y:S02]  /*4940*/  FMUL.FTZ R0, |R17|, R0 ;  /* 0x0000000011007220 */ /* 0x000fe40000410200 */
[----:B------:R-:W-:-:S03]  /*4950*/  LOP3.LUT R4, R4, 0x80000000, R17, 0xb8, !PT ;  /* 0x8000000004047812 */ /* 0x000fc600078eb811 */
        /* <DEDUP_REMOVED lines=8> */
[----:B------:R-:W-:Y:S02]  /*49e0*/  FFMA.FTZ R7, R7, R8, -1 ;  /* 0xbf80000007077423 */ /* 0x000fe40000010008 */
[----:B------:R-:W-:Y:S02]  /*49f0*/  FMUL.FTZ R5, R5, 1.1920928955078125e-07 ;  /* 0x3400000005057820 */ /* 0x000fe40000410000 */
[----:B------:R-:W-:-:S04]  /*4a00*/  FADD.FTZ R6, R6, R7 ;  /* 0x0000000706067221 */ /* 0x000fc80000010000 */
[----:B------:R-:W-:-:S04]  /*4a10*/  FFMA.FTZ R7, R6, -R9, 0.10546888411045074463 ;  /* 0x3dd8001206077423 */ /* 0x000fc80000010809 */
        /* <DEDUP_REMOVED lines=16> */
.L_x_432:
[----:B------:R-:W-:Y:S05]  /*4b20*/  BSYNC B1 ;  /* 0x0000000000017941 */ /* 0x000fea0003800000 */
.L_x_431:
[----:B------:R-:W-:-:S04]  /*4b30*/  FMUL.FTZ R4, R4, R5 ;  /* 0x0000000504047220 */ /* 0x000fc80000410000 */
[----:B------:R3:W4:Y:S03]  /*4b40*/  F2F.BF16.F32 R22, R4 ;  /* 0x0000000400167304 */ /* 0x0007260000202000 */
.L_x_430:
[----:B------:R-:W-:Y:S05]  /*4b50*/  BSYNC B0 ;  /* 0x0000000000007941 */ /* 0x000fea0003800000 */
.L_x_429:
[----:B01----:R-:W-:Y:S01]  /*4b60*/  VIADD R5, R25, 0x100 ;  /* 0x0000010019057836 */ /* 0x003fe20000000000 */
        /* <DEDUP_REMOVED lines=9> */
[----:B---3--:R-:W-:-:S06]  /*4c00*/  FADD.FTZ R4, -R0, 1 ;  /* 0x3f80000000047421 */ /* 0x008fcc0000010100 */
        /* <DEDUP_REMOVED lines=24> */
[----:B------:R-:W-:-:S03]  /*4d90*/  IMAD.MOV.U32 R7, RZ, RZ, 0x3f000000 ;  /* 0x3f000000ff077424 */ /* 0x000fc600078e00ff */
[----:B------:R-:W-:Y:S02]  /*4da0*/  FFMA.FTZ R5, R5, 0.69314718246459960938, R6 ;  /* 0x3f31721805057823 */ /* 0x000fe40000010006 */
[----:B------:R-:W-:Y:S01]  /*4db0*/  LOP3.LUT R24, R7, 0x80000000, R24, 0xb8, !PT ;  /* 0x8000000007187812 */ /* 0x000fe200078eb818 */
[----:B------:R-:W-:Y:S06]  /*4dc0*/  @!P1 BRA `(.L_x_436) ;  /* 0x0000000000149947 */ /* 0x000fec0003800000 */
[C---:B------:R-:W-:Y:S02]  /*4dd0*/  ISETP.GE.AND P1, PT, R0.reuse, -0x407fffff, PT ;  /* 0xbf8000010000780c */ /* 0x040fe40003f26270 */
[----:B------:R-:W-:-:S11]  /*4de0*/  FSETP.NEU.FTZ.AND P2, PT, R0, RZ, PT ;  /* 0x000000ff0000720b */ /* 0x000fd60003f5d000 */
[----:B------:R-:W-:-:S04]  /*4df0*/  @P1 IMAD.MOV.U32 R7, RZ, RZ, 0x7f800000 ;  /* 0x7f800000ff071424 */ /* 0x000fc800078e00ff */
[----:B------:R-:W-:-:S05]  /*4e00*/  @P1 FFMA.FTZ R5, R0, R7, +INF ;  /* 0x7f80000000051423 */ /* 0x000fca0000010007 */
[----:B------:R-:W-:-:S07]  /*4e10*/  FSEL R5, R5, -RZ, P2 ;  /* 0x800000ff05057208 */ /* 0x000fce0001000000 */
.L_x_436:
[----:B------:R-:W-:Y:S05]  /*4e20*/  BSYNC B1 ;  /* 0x0000000000017941 */ /* 0x000fea0003800000 */
.L_x_435:
[----:B------:R-:W-:-:S06]  /*4e30*/  FMUL.FTZ R17, R24, R5 ;  /* 0x0000000518117220 */ /* 0x000fcc0000410000 */
[----:B------:R-:W0:Y:S02]  /*4e40*/  F2F.BF16.F32 R17, R17 ;  /* 0x0000001100117304 */ /* 0x000e240000202000 */
.L_x_434:
[----:B------:R-:W-:Y:S05]  /*4e50*/  BSYNC B0 ;  /* 0x0000000000007941 */ /* 0x000fea0003800000 */
.L_x_433:
        /* <DEDUP_REMOVED lines=11> */
[----:B------:R-:W1:Y:S02]  /*4f10*/  MUFU.RCP R4, R4 ;  /* 0x0000000400047308 */ /* 0x000e640000001000 */
[----:B-1----:R-:W-:-:S04]  /*4f20*/  FADD.FTZ R5, R4, R4 ;  /* 0x0000000404057221 */ /* 0x002fc80000010000 */
        /* <DEDUP_REMOVED lines=31> */
.L_x_440:
[----:B------:R-:W-:Y:S05]  /*5120*/  BSYNC B1 ;  /* 0x0000000000017941 */ /* 0x000fea0003800000 */
.L_x_439:
[----:B------:R-:W-:-:S06]  /*5130*/  FMUL.FTZ R18, R18, R5 ;  /* 0x0000000512127220 */ /* 0x000fcc0000410000 */
[----:B------:R-:W1:Y:S02]  /*5140*/  F2F.BF16.F32 R18, R18 ;  /* 0x0000001200127304 */ /* 0x000e640000202000 */
.L_x_438:
[----:B------:R-:W-:Y:S05]  /*5150*/  BSYNC B0 ;  /* 0x0000000000007941 */ /* 0x000fea0003800000 */
.L_x_437:
[----:B-----5:R-:W0:Y:S01]  /*5160*/  LDC.U8 R19, c[0x0][0x234] ;  /* 0x00008d00ff137b82 */ /* 0x020e220000000000 */
[----:B------:R-:W-:Y:S04]  /*5170*/  BSSY B6, `(.L_x_441) ;  /* 0x0000112000067945 */ /* 0x000fe80003800000 */
[----:B------:R-:W-:Y:S05]  /*5180*/  @P0 BRA `(.L_x_442) ;  /* 0x0000001000400947 */ /* 0x000fea0003800000 */
[----:B------:R-:W5:Y:S01]  /*5190*/  LDC.64 R8, c[0x0][0x218] ;  /* 0x00008600ff087b82 */ /* 0x000f620000000a00 */
[----:B0-----:R-:W-:Y:S01]  /*51a0*/  PRMT R0, R19, 0x9910, RZ ;  /* 0x0000991013007816 */ /* 0x001fe200000000ff */
[----:B------:R-:W-:Y:S01]  /*51b0*/  IMAD R25, R2, 0x200, R25 ;  /* 0x0000020002197824 */ /* 0x000fe200078e0219 */
[----:B------:R-:W-:Y:S02]  /*51c0*/  ULDC UR4, c[0x0][0x238] ;  /* 0x00008e0000047ab9 */ /* 0x000fe40000000800 */
[----:B------:R-:W-:Y:S01]  /*51d0*/  ISETP.GT.AND P0, PT, R0, 0x9, PT ;  /* 0x000000090000780c */ /* 0x000fe20003f04270 */
[----:B------:R-:W-:-:S05]  /*51e0*/  IMAD R25, R25, UR4, RZ ;  /* 0x0000000419197c24 */ /* 0x000fca000f8e02ff */
[----:B-----5:R-:W-:-:S05]  /*51f0*/  IADD3 R8, P1, R25, R8, RZ ;  /* 0x0000000819087210 */ /* 0x020fca0007f3e0ff */
        /* <DEDUP_REMOVED lines=10> */
[----:B--2---:R-:W-:Y:S02]  /*52a0*/  IMAD.U32 R3, R3, 0x10000, RZ ;  /* 0x0001000003037824 */ /* 0x004fe400078e00ff */
[----:B------:R-:W-:-:S04]  /*52b0*/  IMAD.MOV.U32 R25, RZ, RZ, R23 ;  /* 0x000000ffff197224 */ /* 0x000fc800078e0017 */
[----:B------:R-:W0:Y:S02]  /*52c0*/  F2I.FTZ.TRUNC.NTZ R3, R3 ;  /* 0x0000000300037305 */ /* 0x000e24000021f100 */
[----:B0-----:R0:W-:Y:S01]  /*52d0*/  STG.E.U8 desc[UR36][R8.64], R3 ;  /* 0x0000000308007986 */ /* 0x0011e2000c101124 */
[----:B------:R-:W-:Y:S05]  /*52e0*/  BRA `(.L_x_442) ;  /* 0x0000000c00e87947 */ /* 0x000fea0003800000 */
.L_x_446:
[----:B--2---:R-:W-:Y:S02]  /*52f0*/  IMAD.U32 R5, R3, 0x10000, RZ ;  /* 0x0001000003057824 */ /* 0x004fe400078e00ff */
[----:B------:R-:W-:-:S04]  /*5300*/  IMAD.MOV.U32 R25, RZ, RZ, R23 ;  /* 0x000000ffff197224 */ /* 0x000fc800078e0017 */
[----:B---3--:R-:W0:Y:S02]  /*5310*/  F2I.S64.TRUNC R4, R5 ;  /* 0x0000000500047311 */ /* 0x008e24000020d900 */
[----:B0-----:R0:W-:Y:S01]  /*5320*/  STG.E.U8 desc[UR36][R8.64], R4 ;  /* 0x0000000408007986 */ /* 0x0011e2000c101124 */
[----:B------:R-:W-:Y:S05]  /*5330*/  BRA `(.L_x_442) ;  /* 0x0000000c00d47947 */ /* 0x000fea0003800000 */
.L_x_445:
[----:B------:R-:W-:-:S13]  /*5340*/  ISETP.NE.AND P0, PT, R0, 0x2, PT ;  /* 0x000000020000780c */ /* 0x000fda0003f05270 */
[----:B------:R-:W-:Y:S05]  /*5350*/  @!P0 BRA `(.L_x_448) ;  /* 0x0000000000388947 */ /* 0x000fea0003800000 */
[----:B------:R-:W-:-:S13]  /*5360*/  ISETP.NE.AND P0, PT, R0, 0x3, PT ;  /* 0x000000030000780c */ /* 0x000fda0003f05270 */
[----:B------:R-:W-:Y:S05]  /*5370*/  @!P0 BRA `(.L_x_449) ;  /* 0x00000000001c8947 */ /* 0x000fea0003800000 */
[----:B------:R-:W-:-:S13]  /*5380*/  ISETP.NE.AND P0, PT, R0, 0x4, PT ;  /* 0x000000040000780c */ /* 0x000fda0003f05270 */
[----:B------:R-:W-:Y:S05]  /*5390*/  @P0 BRA `(.L_x_447) ;  /* 0x0000000c00500947 */ /* 0x000fea0003800000 */
[----:B--23--:R-:W-:Y:S02]  /*53a0*/  IMAD.U32 R4, R3, 0x10000, RZ ;  /* 0x0001000003047824 */ /* 0x00cfe400078e00ff */
[----:B------:R-:W-:-:S04]  /*53b0*/  IMAD.MOV.U32 R25, RZ, RZ, R23 ;  /* 0x000000ffff197224 */ /* 0x000fc800078e0017 */
[----:B------:R-:W0:Y:S02]  /*53c0*/  F2I.S64.TRUNC R4, R4 ;  /* 0x0000000400047311 */ /* 0x000e24000020d900 */
[----:B0-----:R0:W-:Y:S01]  /*53d0*/  STG.E.64 desc[UR36][R8.64], R4 ;  /* 0x0000000408007986 */ /* 0x0011e2000c101b24 */
[----:B------:R-:W-:Y:S05]  /*53e0*/  BRA `(.L_x_442) ;  /* 0x0000000c00a87947 */ /* 0x000fea0003800000 */
.L_x_449:
[----:B--2---:R-:W-:Y:S02]  /*53f0*/  IMAD.U32 R3, R3, 0x10000, RZ ;  /* 0x0001000003037824 */ /* 0x004fe400078e00ff */
[----:B------:R-:W-:-:S04]  /*5400*/  IMAD.MOV.U32 R25, RZ, RZ, R23 ;  /* 0x000000ffff197224 */ /* 0x000fc800078e0017 */
[----:B------:R-:W0:Y:S02]  /*5410*/  F2I.FTZ.TRUNC.NTZ R3, R3 ;  /* 0x0000000300037305 */ /* 0x000e24000021f100 */
[----:B0-----:R0:W-:Y:S01]  /*5420*/  STG.E desc[UR36][R8.64], R3 ;  /* 0x0000000308007986 */ /* 0x0011e2000c101924 */
[----:B------:R-:W-:Y:S05]  /*5430*/  BRA `(.L_x_442) ;  /* 0x0000000c00947947 */ /* 0x000fea0003800000 */
.L_x_448:
[----:B--2---:R-:W-:Y:S02]  /*5440*/  IMAD.U32 R3, R3, 0x10000, RZ ;  /* 0x0001000003037824 */ /* 0x004fe400078e00ff */
[----:B------:R-:W-:-:S04]  /*5450*/  IMAD.MOV.U32 R25, RZ, RZ, R23 ;  /* 0x000000ffff197224 */ /* 0x000fc800078e0017 */
[----:B------:R-:W0:Y:S02]  /*5460*/  F2I.FTZ.TRUNC.NTZ R3, R3 ;  /* 0x0000000300037305 */ /* 0x000e24000021f100 */
[----:B0-----:R0:W-:Y:S01]  /*5470*/  STG.E.U16 desc[UR36][R8.64], R3 ;  /* 0x0000000308007986 */ /* 0x0011e2000c101524 */
[----:B------:R-:W-:Y:S05]  /*5480*/  BRA `(.L_x_442) ;  /* 0x0000000c00807947 */ /* 0x000fea0003800000 */
.L_x_444:
[----:B------:R-:W-:-:S13]  /*5490*/  ISETP.GT.AND P0, PT, R0, 0x6, PT ;  /* 0x000000060000780c */ /* 0x000fda0003f04270 */
[----:B------:R-:W-:Y:S05]  /*54a0*/  @P0 BRA `(.L_x_450) ;  /* 0x0000000000340947 */ /* 0x000fea0003800000 */
[----:B------:R-:W-:-:S13]  /*54b0*/  ISETP.NE.AND P0, PT, R0, 0x5, PT ;  /* 0x000000050000780c */ /* 0x000fda0003f05270 */
[----:B------:R-:W-:Y:S05]  /*54c0*/  @!P0 BRA `(.L_x_451) ;  /* 0x0000000000188947 */ /* 0x000fea0003800000 */
[----:B------:R-:W-:-:S13]  /*54d0*/  ISETP.NE.AND P0, PT, R0, 0x6, PT ;  /* 0x000000060000780c */ /* 0x000fda0003f05270 */
[----:B------:R-:W-:Y:S05]  /*54e0*/  @P0 BRA `(.L_x_447) ;  /* 0x0000000800fc0947 */ /* 0x000fea0003800000 */
[----:B--2---:R-:W-:Y:S02]  /*54f0*/  IMAD.U32 R3, R3, 0x10000, RZ ;  /* 0x0001000003037824 */ /* 0x004fe400078e00ff */
[----:B------:R-:W-:-:S03]  /*5500*/  IMAD.MOV.U32 R25, RZ, RZ, R23 ;  /* 0x000000ffff197224 */ /* 0x000fc600078e0017 */
[----:B------:R0:W-:Y:S01]  /*5510*/  STG.E desc[UR36][R8.64], R3 ;  /* 0x0000000308007986 */ /* 0x0001e2000c101924 */
[----:B------:R-:W-:Y:S05]  /*5520*/  BRA `(.L_x_442) ;  /* 0x0000000c00587947 */ /* 0x000fea0003800000 */
.L_x_451:
[----:B--2---:R-:W-:Y:S02]  /*5530*/  IMAD.U32 R0, R3, 0x10000, RZ ;  /* 0x0001000003007824 */ /* 0x004fe400078e00ff */
[----:B------:R-:W-:-:S03]  /*5540*/  IMAD.MOV.U32 R25, RZ, RZ, R23 ;  /* 0x000000ffff197224 */ /* 0x000fc600078e0017 */
[----:B------:R-:W-:-:S05]  /*5550*/  F2FP.F16.F32.PACK_AB R0, RZ, R0 ;  /* 0x00000000ff00723e */ /* 0x000fca00000000ff */
[----:B------:R0:W-:Y:S01]  /*5560*/  STG.E.U16 desc[UR36][R8.64], R0 ;  /* 0x0000000008007986 */ /* 0x0001e2000c101524 */
[----:B------:R-:W-:Y:S05]  /*5570*/  BRA `(.L_x_442) ;  /* 0x0000000c00447947 */ /* 0x000fea0003800000 */
.L_x_450:
[----:B------:R-:W-:-:S13]  /*5580*/  ISETP.NE.AND P0, PT, R0, 0x7, PT ;  /* 0x000000070000780c */ /* 0x000fda0003f05270 */
[----:B------:R-:W-:Y:S05]  /*5590*/  @!P0 BRA `(.L_x_452) ;  /* 0x00000000003c8947 */ /* 0x000fea0003800000 */
[----:B------:R-:W-:-:S13]  /*55a0*/  ISETP.NE.AND P0, PT, R0, 0x8, PT ;  /* 0x000000080000780c */ /* 0x000fda0003f05270 */
[----:B------:R-:W-:Y:S05]  /*55b0*/  @!P0 BRA `(.L_x_453) ;  /* 0x00000000001c8947 */ /* 0x000fea0003800000 */
[----:B------:R-:W-:-:S13]  /*55c0*/  ISETP.NE.AND P0, PT, R0, 0x9, PT ;  /* 0x000000090000780c */ /* 0x000fda0003f05270 */
[----:B------:R-:W-:Y:S05]  /*55d0*/  @P0 BRA `(.L_x_447) ;  /* 0x0000000800c00947 */ /* 0x000fea0003800000 */
[----:B--23--:R-:W-:Y:S02]  /*55e0*/  IMAD.U32 R4, R3, 0x10000, RZ ;  /* 0x0001000003047824 */ /* 0x00cfe400078e00ff */
[----:B------:R-:W-:Y:S02]  /*55f0*/  IMAD.MOV.U32 R5, RZ, RZ, RZ ;  /* 0x000000ffff057224 */ /* 0x000fe400078e00ff */
[----:B------:R-:W-:-:S03]  /*5600*/  IMAD.MOV.U32 R25, RZ, RZ, R23 ;  /* 0x000000ffff197224 */ /* 0x000fc600078e0017 */
[----:B------:R0:W-:Y:S01]  /*5610*/  STG.E.64 desc[UR36][R8.64], R4 ;  /* 0x0000000408007986 */ /* 0x0001e2000c101b24 */
[----:B------:R-:W-:Y:S05]  /*5620*/  BRA `(.L_x_442) ;  /* 0x0000000c00187947 */ /* 0x000fea0003800000 */
.L_x_453:
[----:B--2---:R-:W-:Y:S02]  /*5630*/  IMAD.U32 R3, R3, 0x10000, RZ ;  /* 0x0001000003037824 */ /* 0x004fe400078e00ff */
[----:B------:R-:W-:-:S03]  /*5640*/  IMAD.MOV.U32 R25, RZ, RZ, R23 ;  /* 0x000000ffff197224 */ /* 0x000fc600078e0017 */
[----:B------:R-:W-:-:S04]  /*5650*/  F2FP.F16.F32.PACK_AB R3, RZ, R3 ;  /* 0x00000003ff03723e */ /* 0x000fc800000000ff */
[----:B------:R-:W-:-:S05]  /*5660*/  PRMT R3, R3, 0x5410, RZ ;  /* 0x0000541003037816 */ /* 0x000fca00000000ff */
[----:B------:R0:W-:Y:S01]  /*5670*/  STG.E desc[UR36][R8.64], R3 ;  /* 0x0000000308007986 */ /* 0x0001e2000c101924 */
[----:B------:R-:W-:Y:S05]  /*5680*/  BRA `(.L_x_442) ;  /* 0x0000000c00007947 */ /* 0x000fea0003800000 */
.L_x_452:
[----:B--23--:R-:W-:Y:S02]  /*5690*/  IMAD.U32 R4, R3, 0x10000, RZ ;  /* 0x0001000003047824 */ /* 0x00cfe400078e00ff */
[----:B------:R-:W-:Y:S02]  /*56a0*/  IMAD.MOV.U32 R25, RZ, RZ, R23 ;  /* 0x000000ffff197224 */ /* 0x000fe400078e0017 */
[----:B------:R-:W-:-:S06]  /*56b0*/  FMUL.FTZ R4, R4, 1 ;  /* 0x3f80000004047820 */ /* 0x000fcc0000410000 */
[----:B------:R-:W0:Y:S02]  /*56c0*/  F2F.F64.F32 R4, R4 ;  /* 0x0000000400047310 */ /* 0x000e240000201800 */
[----:B0-----:R0:W-:Y:S01]  /*56d0*/  STG.E.64 desc[UR36][R8.64], R4 ;  /* 0x0000000408007986 */ /* 0x0011e2000c101b24 */
[----:B------:R-:W-:Y:S05]  /*56e0*/  BRA `(.L_x_442) ;  /* 0x0000000800e87947 */ /* 0x000fea0003800000 */
.L_x_443:
        /* <DEDUP_REMOVED lines=10> */
[----:B------:R-:W-:-:S04]  /*5790*/  FSETP.NEU.FTZ.AND P0, PT, R3, RZ, PT ;  /* 0x000000ff0300720b */ /* 0x000fc80003f1d000 */
[----:B------:R-:W-:-:S05]  /*57a0*/  SEL R3, RZ, 0x1, !P0 ;  /* 0x00000001ff037807 */ /* 0x000fca0004000000 */
[----:B------:R0:W-:Y:S01]  /*57b0*/  STG.E.U8 desc[UR36][R8.64], R3 ;  /* 0x0000000308007986 */ /* 0x0001e2000c101124 */
[----:B------:R-:W-:Y:S05]  /*57c0*/  BRA `(.L_x_442) ;  /* 0x0000000800b07947 */ /* 0x000fea0003800000 */
.L_x_456:
[----:B--2---:R-:W-:Y:S01]  /*57d0*/  IMAD.U32 R3, R3, 0x10000, RZ ;  /* 0x0001000003037824 */ /* 0x004fe200078e00ff */
[----:B------:R-:W-:Y:S01]  /*57e0*/  CS2R R6, SRZ ;  /* 0x0000000000067805 */ /* 0x000fe2000001ff00 */
[----:B------:R-:W-:Y:S02]  /*57f0*/  IMAD.MOV.U32 R25, RZ, RZ, R23 ;  /* 0x000000ffff197224 */ /* 0x000fe400078e0017 */
[----:B------:R-:W-:-:S04]  /*5800*/  FMUL.FTZ R3, R3, 1 ;  /* 0x3f80000003037820 */ /* 0x000fc80000410000 */
[----:B---3--:R-:W0:Y:S02]  /*5810*/  F2F.F64.F32 R4, R3 ;  /* 0x0000000300047310 */ /* 0x008e240000201800 */
[----:B0-----:R0:W-:Y:S01]  /*5820*/  STG.E.128 desc[UR36][R8.64], R4 ;  /* 0x0000000408007986 */ /* 0x0011e2000c101d24 */
[----:B------:R-:W-:Y:S05]  /*5830*/  BRA `(.L_x_442) ;  /* 0x0000000800947947 */ /* 0x000fea0003800000 */
.L_x_455:
[----:B------:R-:W-:-:S13]  /*5840*/  ISETP.NE.AND P0, PT, R0, 0xf, PT ;  /* 0x0000000f0000780c */ /* 0x000fda0003f05270 */
[----:B------:R-:W-:Y:S05]  /*5850*/  @!P0 BRA `(.L_x_457) ;  /* 0x0000000000bc8947 */ /* 0x000fea0003800000 */
[----:B------:R-:W-:-:S13]  /*5860*/  ISETP.NE.AND P0, PT, R0, 0x17, PT ;  /* 0x000000170000780c */ /* 0x000fda0003f05270 */
[----:B------:R-:W-:Y:S05]  /*5870*/  @!P0 BRA `(.L_x_458) ;  /* 0x0000000000588947 */ /* 0x000fea0003800000 */
[----:B------:R-:W-:-:S13]  /*5880*/  ISETP.NE.AND P0, PT, R0, 0x18, PT ;  /* 0x000000180000780c */ /* 0x000fda0003f05270 */
[----:B------:R-:W-:Y:S05]  /*5890*/  @P0 BRA `(.L_x_447) ;  /* 0x0000000800100947 */ /* 0x000fea0003800000 */
[----:B--2---:R-:W-:Y:S01]  /*58a0*/  IMAD.U32 R7, R3, 0x10000, RZ ;  /* 0x0001000003077824 */ /* 0x004fe200078e00ff */
        /* <DEDUP_REMOVED lines=14> */
.L_x_460:
[----:B------:R-:W-:Y:S05]  /*5990*/  BSYNC B0 ;  /* 0x0000000000007941 */ /* 0x000fea0003800000 */
.L_x_459:
[----:B------:R-:W-:Y:S01]  /*59a0*/  LOP3.LUT R5, R0, R5, RZ, 0xfc, !PT ;  /* 0x0000000500057212 */ /* 0x000fe200078efcff */
[----:B------:R-:W-:-:S04]  /*59b0*/  IMAD.MOV.U32 R25, RZ, RZ, R23 ;  /* 0x000000ffff197224 */ /* 0x000fc800078e0017 */
[----:B------:R0:W-:Y:S01]  /*59c0*/  STG.E.U8 desc[UR36][R8.64], R5 ;  /* 0x0000000508007986 */ /* 0x0001e2000c101124 */
[----:B------:R-:W-:Y:S05]  /*59d0*/  BRA `(.L_x_442) ;  /* 0x00000008002c7947 */ /* 0x000fea0003800000 */
.L_x_458:
[----:B--2---:R-:W-:Y:S01]  /*59e0*/  IMAD.U32 R5, R3, 0x10000, RZ ;  /* 0x0001000003057824 */ /* 0x004fe200078e00ff */
        /* <DEDUP_REMOVED lines=12> */
.L_x_462:
[----:B------:R-:W-:Y:S01]  /*5ab0*/  IMAD.MOV.U32 R0, RZ, RZ, 0x7f ;  /* 0x0000007fff007424 */ /* 0x000fe200078e00ff */
[----:B------:R-:W-:-:S04]  /*5ac0*/  ISETP.GT.U32.AND P0, PT, R3, 0x7f800000, PT ;  /* 0x7f8000000300780c */ /* 0x000fc80003f04070 */
[----:B------:R-:W-:-:S09]  /*5ad0*/  SEL R0, R0, 0x7c, P0 ;  /* 0x0000007c00007807 */ /* 0x000fd20000000000 */
.L_x_463:
[----:B------:R-:W-:Y:S05]  /*5ae0*/  BSYNC B0 ;  /* 0x0000000000007941 */ /* 0x000fea0003800000 */
.L_x_461:
[----:B------:R-:W-:Y:S01]  /*5af0*/  LOP3.LUT R3, R5, 0x80000000, RZ, 0xc0, !PT ;  /* 0x8000000005037812 */ /* 0x000fe200078ec0ff */
[----:B------:R-:W-:-:S03]  /*5b00*/  IMAD.MOV.U32 R25, RZ, RZ, R23 ;  /* 0x000000ffff197224 */ /* 0x000fc600078e0017 */
[----:B------:R-:W-:-:S04]  /*5b10*/  SHF.R.U32.HI R3, RZ, 0x18, R3 ;  /* 0x00000018ff037819 */ /* 0x000fc80000011603 */
[----:B------:R-:W-:-:S05]  /*5b20*/  LOP3.LUT R3, R0, R3, RZ, 0xfc, !PT ;  /* 0x0000000300037212 */ /* 0x000fca00078efcff */
[----:B------:R0:W-:Y:S01]  /*5b30*/  STG.E.U8 desc[UR36][R8.64], R3 ;  /* 0x0000000308007986 */ /* 0x0001e2000c101124 */
[----:B------:R-:W-:Y:S05]  /*5b40*/  BRA `(.L_x_442) ;  /* 0x0000000400d07947 */ /* 0x000fea0003800000 */
.L_x_457:
[----:B--2---:R0:W-:Y:S01]  /*5b50*/  STG.E.U16 desc[UR36][R8.64], R3 ;  /* 0x0000000308007986 */ /* 0x0041e2000c101524 */
[----:B------:R-:W-:Y:S01]  /*5b60*/  IMAD.MOV.U32 R25, RZ, RZ, R23 ;  /* 0x000000ffff197224 */ /* 0x000fe200078e0017 */
[----:B------:R-:W-:Y:S06]  /*5b70*/  BRA `(.L_x_442) ;  /* 0x0000000400c47947 */ /* 0x000fec0003800000 */
.L_x_454:
        /* <DEDUP_REMOVED lines=8> */
[----:B--2---:R-:W-:Y:S02]  /*5c00*/  IMAD.U32 R3, R3, 0x10000, RZ ;  /* 0x0001000003037824 */ /* 0x004fe400078e00ff */
[----:B------:R-:W-:-:S04]  /*5c10*/  IMAD.MOV.U32 R25, RZ, RZ, R23 ;  /* 0x000000ffff197224 */ /* 0x000fc800078e0017 */
[----:B------:R-:W0:Y:S02]  /*5c20*/  F2I.FTZ.U32.TRUNC.NTZ R3, R3 ;  /* 0x0000000300037305 */ /* 0x000e24000021f000 */
[----:B0-----:R0:W-:Y:S01]  /*5c30*/  STG.E.U16 desc[UR36][R8.64], R3 ;  /* 0x0000000308007986 */ /* 0x0011e2000c101524 */
[----:B------:R-:W-:Y:S05]  /*5c40*/  BRA `(.L_x_442) ;  /* 0x0000000400907947 */ /* 0x000fea0003800000 */
.L_x_466:
[----:B--2---:R-:W-:Y:S01]  /*5c50*/  IMAD.U32 R5, R3, 0x10000, RZ ;  /* 0x0001000003057824 */ /* 0x004fe200078e00ff */
[----:B------:R-:W-:Y:S01]  /*5c60*/  BSSY B0, `(.L_x_467) ;  /* 0x0000014000007945 */ /* 0x000fe20003800000 */
[----:B---3--:R-:W-:-:S03]  /*5c70*/  IMAD.MOV.U32 R4, RZ, RZ, 0x80 ;  /* 0x00000080ff047424 */ /* 0x008fc600078e00ff */
        /* <DEDUP_REMOVED lines=14> */
.L_x_469:
[----:B------:R-:W-:-:S04]  /*5d60*/  LOP3.LUT R3, R5, 0x80000000, RZ, 0xc0, !PT ;  /* 0x8000000005037812 */ /* 0x000fc800078ec0ff */
[----:B------:R-:W-:-:S04]  /*5d70*/  SHF.R.U32.HI R3, RZ, 0x18, R3 ;  /* 0x00000018ff037819 */ /* 0x000fc80000011603 */
[----:B------:R-:W-:-:S04]  /*5d80*/  LOP3.LUT R0, R0, R3, RZ, 0xfc, !PT ;  /* 0x0000000300007212 */ /* 0x000fc800078efcff */
[----:B------:R-:W-:-:S07]  /*5d90*/  PRMT R4, R0, 0x7610, R4 ;  /* 0x0000761000047816 */ /* 0x000fce0000000004 */
.L_x_468:
[----:B------:R-:W-:Y:S05]  /*5da0*/  BSYNC B0 ;  /* 0x0000000000007941 */ /* 0x000fea0003800000 */
.L_x_467:
[----:B------:R0:W-:Y:S01]  /*5db0*/  STG.E.U8 desc[UR36][R8.64], R4 ;  /* 0x0000000408007986 */ /* 0x0001e2000c101124 */
[----:B------:R-:W-:Y:S01]  /*5dc0*/  IMAD.MOV.U32 R25, RZ, RZ, R23 ;  /* 0x000000ffff197224 */ /* 0x000fe200078e0017 */
[----:B------:R-:W-:Y:S06]  /*5dd0*/  BRA `(.L_x_442) ;  /* 0x00000004002c7947 */ /* 0x000fec0003800000 */
.L_x_465:
        /* <DEDUP_REMOVED lines=17> */
.L_x_472:
[----:B------:R-:W-:-:S04]  /*5ef0*/  LOP3.LUT R3, R5, 0x80000000, RZ, 0xc0, !PT ;  /* 0x8000000005037812 */ /* 0x000fc800078ec0ff */
[----:B------:R-:W-:-:S04]  /*5f00*/  SHF.R.U32.HI R3, RZ, 0x18, R3 ;  /* 0x00000018ff037819 */ /* 0x000fc80000011603 */
[----:B------:R-:W-:-:S04]  /*5f10*/  LOP3.LUT R0, R0, R3, RZ, 0xfc, !PT ;  /* 0x0000000300007212 */ /* 0x000fc800078efcff */
[----:B------:R-:W-:-:S07]  /*5f20*/  PRMT R4, R0, 0x7610, R4 ;  /* 0x0000761000047816 */ /* 0x000fce0000000004 */
.L_x_471:
[----:B------:R-:W-:Y:S05]  /*5f30*/  BSYNC B0 ;  /* 0x0000000000007941 */ /* 0x000fea0003800000 */
.L_x_470:
[----:B------:R0:W-:Y:S01]  /*5f40*/  STG.E.U8 desc[UR36][R8.64], R4 ;  /* 0x0000000408007986 */ /* 0x0001e2000c101124 */
[----:B------:R-:W-:Y:S01]  /*5f50*/  IMAD.MOV.U32 R25, RZ, RZ, R23 ;  /* 0x000000ffff197224 */ /* 0x000fe200078e0017 */
[----:B------:R-:W-:Y:S06]  /*5f60*/  BRA `(.L_x_442) ;  /* 0x0000000000c87947 */ /* 0x000fec0003800000 */
.L_x_464:
[----:B------:R-:W-:-:S13]  /*5f70*/  ISETP.NE.AND P0, PT, R0, 0x1c, PT ;  /* 0x0000001c0000780c */ /* 0x000fda0003f05270 */
[----:B------:R-:W-:Y:S05]  /*5f80*/  @!P0 BRA `(.L_x_473) ;  /* 0x0000000000b08947 */ /* 0x000fea0003800000 */
[----:B------:R-:W-:-:S13]  /*5f90*/  ISETP.NE.AND P0, PT, R0, 0x1d, PT ;  /* 0x0000001d0000780c */ /* 0x000fda0003f05270 */
[----:B------:R-:W-:Y:S05]  /*5fa0*/  @!P0 BRA `(.L_x_474) ;  /* 0x0000000000948947 */ /* 0x000fea0003800000 */
[----:B------:R-:W-:-:S13]  /*5fb0*/  ISETP.NE.AND P0, PT, R0, 0x2c, PT ;  /* 0x0000002c0000780c */ /* 0x000fda0003f05270 */
[----:B------:R-:W-:Y:S05]  /*5fc0*/  @P0 BRA `(.L_x_447) ;  /* 0x0000000000440947 */ /* 0x000fea0003800000 */
[----:B--23--:R-:W-:Y:S02]  /*5fd0*/  IMAD.U32 R4, R3, 0x10000, RZ ;  /* 0x0001000003047824 */ /* 0x00cfe400078e00ff */
[----:B------:R-:W-:-:S03]  /*5fe0*/  IMAD.MOV.U32 R25, RZ, RZ, R23 ;  /* 0x000000ffff197224 */ /* 0x000fc600078e0017 */
        /* <DEDUP_REMOVED lines=15> */
.L_x_447:
[----:B------:R-:W-:Y:S01]  /*60e0*/  MOV R14, 0x0 ;  /* 0x00000000000e7802 */ /* 0x000fe20000000f00 */
[----:B------:R-:W-:Y:S01]  /*60f0*/  ULDC.64 UR4, c[0x4][0x128] ;  /* 0x01004a0000047ab9 */ /* 0x000fe20000000a00 */
[----:B------:R-:W-:Y:S01]  /*6100*/  ULDC.64 UR6, c[0x4][0x130] ;  /* 0x01004c0000067ab9 */ /* 0x000fe20000000a00 */
[----:B---3--:R-:W-:Y:S02]  /*6110*/  IMAD.U32 R4, RZ, RZ, UR4 ;  /* 0x00000004ff047e24 */ /* 0x008fe4000f8e00ff */
        /* <DEDUP_REMOVED lines=11> */
[----:B012-4-:R-:W-:Y:S05]  /*61d0*/  CALL.ABS.NOINC R14 ;  /* 0x000000000e007343 */ /* 0x017fea0003c00000 */
.L_x_475:
[----:B------:R-:W-:Y:S01]  /*61e0*/  IMAD.MOV.U32 R25, RZ, RZ, R23 ;  /* 0x000000ffff197224 */ /* 0x000fe200078e0017 */
[----:B------:R-:W-:Y:S06]  /*61f0*/  BRA `(.L_x_442) ;  /* 0x0000000000247947 */ /* 0x000fec0003800000 */
.L_x_474:
[----:B--23--:R-:W-:Y:S02]  /*6200*/  IMAD.U32 R4, R3, 0x10000, RZ ;  /* 0x0001000003047824 */ /* 0x00cfe400078e00ff */
[----:B------:R-:W-:-:S04]  /*6210*/  IMAD.MOV.U32 R25, RZ, RZ, R23 ;  /* 0x000000ffff197224 */ /* 0x000fc800078e0017 */
[----:B------:R-:W0:Y:S02]  /*6220*/  F2I.U64.TRUNC R4, R4 ;  /* 0x0000000400047311 */ /* 0x000e24000020d800 */
[----:B0-----:R0:W-:Y:S01]  /*6230*/  STG.E.64 desc[UR36][R8.64], R4 ;  /* 0x0000000408007986 */ /* 0x0011e2000c101b24 */
[----:B------:R-:W-:Y:S05]  /*6240*/  BRA `(.L_x_442) ;  /* 0x0000000000107947 */ /* 0x000fea0003800000 */
.L_x_473:
[----:B--2---:R-:W-:Y:S02]  /*6250*/  IMAD.U32 R3, R3, 0x10000, RZ ;  /* 0x0001000003037824 */ /* 0x004fe400078e00ff */
[----:B------:R-:W-:-:S04]  /*6260*/  IMAD.MOV.U32 R25, RZ, RZ, R23 ;  /* 0x000000ffff197224 */ /* 0x000fc800078e0017 */
[----:B------:R-:W0:Y:S02]  /*6270*/  F2I.FTZ.U32.TRUNC.NTZ R3, R3 ;  /* 0x0000000300037305 */ /* 0x000e24000021f000 */
[----:B0-----:R0:W-:Y:S02]  /*6280*/  STG.E desc[UR36][R8.64], R3 ;  /* 0x0000000308007986 */ /* 0x0011e4000c101924 */
.L_x_442:
[----:B------:R-:W-:Y:S05]  /*6290*/  BSYNC B6 ;  /* 0x0000000000067941 */ /* 0x000fea0003800000 */
.L_x_441:
[----:B------:R-:W-:Y:S01]  /*62a0*/  ISETP.GE.AND P0, PT, R25, R16, PT ;  /* 0x000000101900720c */ /* 0x000fe20003f06270 */
[----:B------:R-:W-:-:S12]  /*62b0*/  BSSY B6, `(.L_x_476) ;  /* 0x00001fc000067945 */ /* 0x000fd80003800000 */
[----:B------:R-:W-:Y:S05]  /*62c0*/  @P0 BRA `(.L_x_477) ;  /* 0x0000001c00e80947 */ /* 0x000fea0003800000 */
[----:B0-----:R-:W0:Y:S01]  /*62d0*/  LDC.64 R8, c[0x0][0x218] ;  /* 0x00008600ff087b82 */ /* 0x001e220000000a00 */
[----:B------:R-:W-:Y:S01]  /*62e0*/  IMAD R0, R2, 0x200, R25 ;  /* 0x0000020002007824 */ /* 0x000fe200078e0219 */
[----:B---3--:R-:W-:Y:S01]  /*62f0*/  PRMT R4, R19, 0x9910, RZ ;  /* 0x0000991013047816 */ /* 0x008fe200000000ff */
[----:B------:R-:W-:Y:S02]  /*6300*/  ULDC UR4, c[0x0][0x238] ;  /* 0x00008e0000047ab9 */ /* 0x000fe40000000800 */
[----:B--2---:R-:W-:Y:S02]  /*6310*/  IMAD R3, R0, UR4, RZ ;  /* 0x0000000400037c24 */ /* 0x004fe4000f8e02ff */
        /* <DEDUP_REMOVED lines=13> */
[----:B----4-:R-:W-:-:S04]  /*63f0*/  IMAD.U32 R22, R22, 0x10000, RZ ;  /* 0x0001000016167824 */ /* 0x010fc800078e00ff */
[----:B------:R-:W0:Y:S02]  /*6400*/  F2I.FTZ.TRUNC.NTZ R3, R22 ;  /* 0x0000001600037305 */ /* 0x000e24000021f100 */
[----:B0-----:R0:W-:Y:S01]  /*6410*/  STG.E.U8 desc[UR36][R8.64], R3 ;  /* 0x0000000308007986 */ /* 0x0011e2000c101124 */
[----:B------:R-:W-:Y:S05]  /*6420*/  BRA `(.L_x_483) ;  /* 0x0000000c00947947 */ /* 0x000fea0003800000 */
.L_x_481:
[----:B----4-:R-:W-:-:S06]  /*6430*/  IMAD.U32 R5, R22, 0x10000, RZ ;  /* 0x0001000016057824 */ /* 0x010fcc00078e00ff */
[----:B------:R-:W0:Y:S02]  /*6440*/  F2I.S64.TRUNC R4, R5 ;  /* 0x0000000500047311 */ /* 0x000e24000020d900 */
[----:B0-----:R0:W-:Y:S01]  /*6450*/  STG.E.U8 desc[UR36][R8.64], R4 ;  /* 0x0000000408007986 */ /* 0x0011e2000c101124 */
[----:B------:R-:W-:Y:S05]  /*6460*/  BRA `(.L_x_483) ;  /* 0x0000000c00847947 */ /* 0x000fea0003800000 */
.L_x_480:
[----:B------:R-:W-:-:S13]  /*6470*/  ISETP.NE.AND P0, PT, R0, 0x2, PT ;  /* 0x000000020000780c */ /* 0x000fda0003f05270 */
[----:B------:R-:W-:Y:S05]  /*6480*/  @!P0 BRA `(.L_x_484) ;  /* 0x0000000000308947 */ /* 0x000fea0003800000 */
[----:B------:R-:W-:-:S13]  /*6490*/  ISETP.NE.AND P0, PT, R0, 0x3, PT ;  /* 0x000000030000780c */ /* 0x000fda0003f05270 */
[----:B------:R-:W-:Y:S05]  /*64a0*/  @!P0 BRA `(.L_x_485) ;  /* 0x0000000000188947 */ /* 0x000fea0003800000 */
[----:B------:R-:W-:-:S13]  /*64b0*/  ISETP.NE.AND P0, PT, R0, 0x4, PT ;  /* 0x000000040000780c */ /* 0x000fda0003f05270 */
[----:B------:R-:W-:Y:S05]  /*64c0*/  @P0 BRA `(.L_x_482) ;  /* 0x0000000c000c0947 */ /* 0x000fea0003800000 */
[----:B----4-:R-:W-:-:S06]  /*64d0*/  IMAD.U32 R4, R22, 0x10000, RZ ;  /* 0x0001000016047824 */ /* 0x010fcc00078e00ff */
[----:B------:R-:W0:Y:S02]  /*64e0*/  F2I.S64.TRUNC R4, R4 ;  /* 0x0000000400047311 */ /* 0x000e24000020d900 */
[----:B0-----:R0:W-:Y:S01]  /*64f0*/  STG.E.64 desc[UR36][R8.64], R4 ;  /* 0x0000000408007986 */ /* 0x0011e2000c101b24 */
[----:B------:R-:W-:Y:S05]  /*6500*/  BRA `(.L_x_483) ;  /* 0x0000000c005c7947 */ /* 0x000fea0003800000 */
.L_x_485:
[----:B----4-:R-:W-:-:S04]  /*6510*/  IMAD.U32 R22, R22, 0x10000, RZ ;  /* 0x0001000016167824 */ /* 0x010fc800078e00ff */
[----:B------:R-:W0:Y:S02]  /*6520*/  F2I.FTZ.TRUNC.NTZ R3, R22 ;  /* 0x0000001600037305 */ /* 0x000e24000021f100 */
[----:B0-----:R0:W-:Y:S01]  /*6530*/  STG.E desc[UR36][R8.64], R3 ;  /* 0x0000000308007986 */ /* 0x0011e2000c101924 */
[----:B------:R-:W-:Y:S05]  /*6540*/  BRA `(.L_x_483) ;  /* 0x0000000c004c7947 */ /* 0x000fea0003800000 */
.L_x_484:
[----:B----4-:R-:W-:-:S04]  /*6550*/  IMAD.U32 R22, R22, 0x10000, RZ ;  /* 0x0001000016167824 */ /* 0x010fc800078e00ff */
[----:B------:R-:W0:Y:S02]  /*6560*/  F2I.FTZ.TRUNC.NTZ R3, R22 ;  /* 0x0000001600037305 */ /* 0x000e24000021f100 */
[----:B0-----:R0:W-:Y:S01]  /*6570*/  STG.E.U16 desc[UR36][R8.64], R3 ;  /* 0x0000000308007986 */ /* 0x0011e2000c101524 */
[----:B------:R-:W-:Y:S05]  /*6580*/  BRA `(.L_x_483) ;  /* 0x0000000c003c7947 */ /* 0x000fea0003800000 */
.L_x_479:
[----:B------:R-:W-:-:S13]  /*6590*/  ISETP.GT.AND P0, PT, R0, 0x6, PT ;  /* 0x000000060000780c */ /* 0x000fda0003f04270 */
[----:B------:R-:W-:Y:S05]  /*65a0*/  @P0 BRA `(.L_x_486) ;  /* 0x00000000002c0947 */ /* 0x000fea0003800000 */
[----:B------:R-:W-:-:S13]  /*65b0*/  ISETP.NE.AND P0, PT, R0, 0x5, PT ;  /* 0x000000050000780c */ /* 0x000fda0003f05270 */
[----:B------:R-:W-:Y:S05]  /*65c0*/  @!P0 BRA `(.L_x_487) ;  /* 0x0000000000148947 */ /* 0x000fea0003800000 */
[----:B------:R-:W-:-:S13]  /*65d0*/  ISETP.NE.AND P0, PT, R0, 0x6, PT ;  /* 0x000000060000780c */ /* 0x000fda0003f05270 */
[----:B------:R-:W-:Y:S05]  /*65e0*/  @P0 BRA `(.L_x_482) ;  /* 0x0000000800c40947 */ /* 0x000fea0003800000 */
[----:B----4-:R-:W-:-:S05]  /*65f0*/  IMAD.U32 R3, R22, 0x10000, RZ ;  /* 0x0001000016037824 */ /* 0x010fca00078e00ff */
[----:B------:R0:W-:Y:S01]  /*6600*/  STG.E desc[UR36][R8.64], R3 ;  /* 0x0000000308007986 */ /* 0x0001e2000c101924 */
[----:B------:R-:W-:Y:S05]  /*6610*/  BRA `(.L_x_483) ;  /* 0x0000000c00187947 */ /* 0x000fea0003800000 */
.L_x_487:
[----:B----4-:R-:W-:-:S05]  /*6620*/  IMAD.U32 R0, R22, 0x10000, RZ ;  /* 0x0001000016007824 */ /* 0x010fca00078e00ff */
[----:B------:R-:W-:-:S05]  /*6630*/  F2FP.F16.F32.PACK_AB R0, RZ, R0 ;  /* 0x00000000ff00723e */ /* 0x000fca00000000ff */
[----:B------:R0:W-:Y:S01]  /*6640*/  STG.E.U16 desc[UR36][R8.64], R0 ;  /* 0x0000000008007986 */ /* 0x0001e2000c101524 */
[----:B------:R-:W-:Y:S05]  /*6650*/  BRA `(.L_x_483) ;  /* 0x0000000c00087947 */ /* 0x000fea0003800000 */
.L_x_486:
[----:B------:R-:W-:-:S13]  /*6660*/  ISETP.NE.AND P0, PT, R0, 0x7, PT ;  /* 0x000000070000780c */ /* 0x000fda0003f05270 */
[----:B------:R-:W-:Y:S05]  /*6670*/  @!P0 BRA `(.L_x_488) ;  /* 0x0000000000348947 */ /* 0x000fea0003800000 */
[----:B------:R-:W-:-:S13]  /*6680*/  ISETP.NE.AND P0, PT, R0, 0x8, PT ;  /* 0x000000080000780c */ /* 0x000fda0003f05270 */
[----:B------:R-:W-:Y:S05]  /*6690*/  @!P0 BRA `(.L_x_489) ;  /* 0x0000000000188947 */ /* 0x000fea0003800000 */
[----:B------:R-:W-:-:S13]  /*66a0*/  ISETP.NE.AND P0, PT, R0, 0x9, PT ;  /* 0x000000090000780c */ /* 0x000fda0003f05270 */
[----:B------:R-:W-:Y:S05]  /*66b0*/  @P0 BRA `(.L_x_482) ;  /* 0x0000000800900947 */ /* 0x000fea0003800000 */
[----:B----4-:R-:W-:Y:S02]  /*66c0*/  IMAD.U32 R22, R22, 0x10000, RZ ;  /* 0x0001000016167824 */ /* 0x010fe400078e00ff */
[----:B------:R-:W-:-:S05]  /*66d0*/  IMAD.MOV.U32 R23, RZ, RZ, RZ ;  /* 0x000000ffff177224 */ /* 0x000fca00078e00ff */
[----:B------:R0:W-:Y:S01]  /*66e0*/  STG.E.64 desc[UR36][R8.64], R22 ;  /* 0x0000001608007986 */ /* 0x0001e2000c101b24 */
[----:B------:R-:W-:Y:S05]  /*66f0*/  BRA `(.L_x_483) ;  /* 0x0000000800e07947 */ /* 0x000fea0003800000 */
.L_x_489:
[----:B----4-:R-:W-:-:S05]  /*6700*/  IMAD.U32 R22, R22, 0x10000, RZ ;  /* 0x0001000016167824 */ /* 0x010fca00078e00ff */
[----:B------:R-:W-:-:S04]  /*6710*/  F2FP.F16.F32.PACK_AB R3, RZ, R22 ;  /* 0x00000016ff03723e */ /* 0x000fc800000000ff */
[----:B------:R-:W-:-:S05]  /*6720*/  PRMT R3, R3, 0x5410, RZ ;  /* 0x0000541003037816 */ /* 0x000fca00000000ff */
[----:B------:R0:W-:Y:S01]  /*6730*/  STG.E desc[UR36][R8.64], R3 ;  /* 0x0000000308007986 */ /* 0x0001e2000c101924 */
[----:B------:R-:W-:Y:S05]  /*6740*/  BRA `(.L_x_483) ;  /* 0x0000000800cc7947 */ /* 0x000fea0003800000 */
.L_x_488:
[----:B----4-:R-:W-:-:S04]  /*6750*/  IMAD.U32 R4, R22, 0x10000, RZ ;  /* 0x0001000016047824 */ /* 0x010fc800078e00ff */
[----:B------:R-:W-:-:S06]  /*6760*/  FMUL.FTZ R4, R4, 1 ;  /* 0x3f80000004047820 */ /* 0x000fcc0000410000 */
[----:B------:R-:W0:Y:S02]  /*6770*/  F2F.F64.F32 R4, R4 ;  /* 0x0000000400047310 */ /* 0x000e240000201800 */
[----:B0-----:R0:W-:Y:S01]  /*6780*/  STG.E.64 desc[UR36][R8.64], R4 ;  /* 0x0000000408007986 */ /* 0x0011e2000c101b24 */
[----:B------:R-:W-:Y:S05]  /*6790*/  BRA `(.L_x_483) ;  /* 0x0000000800b87947 */ /* 0x000fea0003800000 */
.L_x_478:
        /* <DEDUP_REMOVED lines=8> */
[----:B----4-:R-:W-:-:S05]  /*6820*/  IMAD.U32 R22, R22, 0x10000, RZ ;  /* 0x0001000016167824 */ /* 0x010fca00078e00ff */
[----:B------:R-:W-:-:S04]  /*6830*/  FSETP.NEU.FTZ.AND P0, PT, R22, RZ, PT ;  /* 0x000000ff1600720b */ /* 0x000fc80003f1d000 */
[----:B------:R-:W-:-:S05]  /*6840*/  SEL R3, RZ, 0x1, !P0 ;  /* 0x00000001ff037807 */ /* 0x000fca0004000000 */
[----:B------:R0:W-:Y:S01]  /*6850*/  STG.E.U8 desc[UR36][R8.64], R3 ;  /* 0x0000000308007986 */ /* 0x0001e2000c101124 */
[----:B------:R-:W-:Y:S05]  /*6860*/  BRA `(.L_x_483) ;  /* 0x0000000800847947 */ /* 0x000fea0003800000 */
.L_x_492:
[----:B----4-:R-:W-:Y:S01]  /*6870*/  IMAD.U32 R22, R22, 0x10000, RZ ;  /* 0x0001000016167824 */ /* 0x010fe200078e00ff */
[----:B------:R-:W-:-:S03]  /*6880*/  CS2R R6, SRZ ;  /* 0x0000000000067805 */ /* 0x000fc6000001ff00 */
[----:B------:R-:W-:-:S06]  /*6890*/  FMUL.FTZ R4, R22, 1 ;  /* 0x3f80000016047820 */ /* 0x000fcc0000410000 */
[----:B------:R-:W0:Y:S02]  /*68a0*/  F2F.F64.F32 R4, R4 ;  /* 0x0000000400047310 */ /* 0x000e240000201800 */
[----:B0-----:R0:W-:Y:S01]  /*68b0*/  STG.E.128 desc[UR36][R8.64], R4 ;  /* 0x0000000408007986 */ /* 0x0011e2000c101d24 */
[----:B------:R-:W-:Y:S05]  /*68c0*/  BRA `(.L_x_483) ;  /* 0x00000008006c7947 */ /* 0x000fea0003800000 */
.L_x_491:
[----:B------:R-:W-:-:S13]  /*68d0*/  ISETP.NE.AND P0, PT, R0, 0xf, PT ;  /* 0x0000000f0000780c */ /* 0x000fda0003f05270 */
[----:B------:R-:W-:Y:S05]  /*68e0*/  @!P0 BRA `(.L_x_493) ;  /* 0x0000000000b48947 */ /* 0x000fea0003800000 */
[----:B------:R-:W-:-:S13]  /*68f0*/  ISETP.NE.AND P0, PT, R0, 0x17, PT ;  /* 0x000000170000780c */ /* 0x000fda0003f05270 */
[----:B------:R-:W-:Y:S05]  /*6900*/  @!P0 BRA `(.L_x_494) ;  /* 0x0000000000548947 */ /* 0x000fea0003800000 */
[----:B------:R-:W-:-:S13]  /*6910*/  ISETP.NE.AND P0, PT, R0, 0x18, PT ;  /* 0x000000180000780c */ /* 0x000fda0003f05270 */
[----:B------:R-:W-:Y:S05]  /*6920*/  @P0 BRA `(.L_x_482) ;  /* 0x0000000400f40947 */ /* 0x000fea0003800000 */
[----:B----4-:R-:W-:Y:S01]  /*6930*/  IMAD.U32 R7, R22, 0x10000, RZ ;  /* 0x0001000016077824 */ /* 0x010fe200078e00ff */
        /* <DEDUP_REMOVED lines=14> */
.L_x_496:
[----:B------:R-:W-:Y:S05]  /*6a20*/  BSYNC B0 ;  /* 0x0000000000007941 */ /* 0x000fea0003800000 */
.L_x_495:
[----:B------:R-:W-:-:S05]  /*6a30*/  LOP3.LUT R5, R0, R5, RZ, 0xfc, !PT ;  /* 0x0000000500057212 */ /* 0x000fca00078efcff */
[----:B------:R0:W-:Y:S01]  /*6a40*/  STG.E.U8 desc[UR36][R8.64], R5 ;  /* 0x0000000508007986 */ /* 0x0001e2000c101124 */
[----:B------:R-:W-:Y:S05]  /*6a50*/  BRA `(.L_x_483) ;  /* 0x0000000800087947 */ /* 0x000fea0003800000 */
.L_x_494:
[----:B----4-:R-:W-:Y:S01]  /*6a60*/  IMAD.U32 R5, R22, 0x10000, RZ ;  /* 0x0001000016057824 */ /* 0x010fe200078e00ff */
        /* <DEDUP_REMOVED lines=12> */
.L_x_498:
[----:B------:R-:W-:Y:S01]  /*6b30*/  IMAD.MOV.U32 R0, RZ, RZ, 0x7f ;  /* 0x0000007fff007424 */ /* 0x000fe200078e00ff */
[----:B------:R-:W-:-:S04]  /*6b40*/  ISETP.GT.U32.AND P0, PT, R3, 0x7f800000, PT ;  /* 0x7f8000000300780c */ /* 0x000fc80003f04070 */
[----:B------:R-:W-:-:S09]  /*6b50*/  SEL R0, R0, 0x7c, P0 ;  /* 0x0000007c00007807 */ /* 0x000fd20000000000 */
.L_x_499:
[----:B------:R-:W-:Y:S05]  /*6b60*/  BSYNC B0 ;  /* 0x0000000000007941 */ /* 0x000fea0003800000 */
.L_x_497:
[----:B------:R-:W-:-:S04]  /*6b70*/  LOP3.LUT R3, R5, 0x80000000, RZ, 0xc0, !PT ;  /* 0x8000000005037812 */ /* 0x000fc800078ec0ff */
[----:B------:R-:W-:-:S04]  /*6b80*/  SHF.R.U32.HI R3, RZ, 0x18, R3 ;  /* 0x00000018ff037819 */ /* 0x000fc80000011603 */
[----:B------:R-:W-:-:S05]  /*6b90*/  LOP3.LUT R3, R0, R3, RZ, 0xfc, !PT ;  /* 0x0000000300037212 */ /* 0x000fca00078efcff */
[----:B------:R0:W-:Y:S01]  /*6ba0*/  STG.E.U8 desc[UR36][R8.64], R3 ;  /* 0x0000000308007986 */ /* 0x0001e2000c101124 */
[----:B------:R-:W-:Y:S05]  /*6bb0*/  BRA `(.L_x_483) ;  /* 0x0000000400b07947 */ /* 0x000fea0003800000 */
.L_x_493:
[----:B----4-:R0:W-:Y:S01]  /*6bc0*/  STG.E.U16 desc[UR36][R8.64], R22 ;  /* 0x0000001608007986 */ /* 0x0101e2000c101524 */
[----:B------:R-:W-:Y:S05]  /*6bd0*/  BRA `(.L_x_483) ;  /* 0x0000000400a87947 */ /* 0x000fea0003800000 */
.L_x_490:
        /* <DEDUP_REMOVED lines=8> */
[----:B----4-:R-:W-:-:S06]  /*6c60*/  IMAD.U32 R3, R22, 0x10000, RZ ;  /* 0x0001000016037824 */ /* 0x010fcc00078e00ff */
[----:B------:R-:W0:Y:S02]  /*6c70*/  F2I.FTZ.U32.TRUNC.NTZ R3, R3 ;  /* 0x0000000300037305 */ /* 0x000e24000021f000 */
[----:B0-----:R0:W-:Y:S01]  /*6c80*/  STG.E.U16 desc[UR36][R8.64], R3 ;  /* 0x0000000308007986 */ /* 0x0011e2000c101524 */
[----:B------:R-:W-:Y:S05]  /*6c90*/  BRA `(.L_x_483) ;  /* 0x0000000400787947 */ /* 0x000fea0003800000 */
.L_x_502:
[----:B----4-:R-:W-:Y:S01]  /*6ca0*/  IMAD.U32 R5, R22, 0x10000, RZ ;  /* 0x0001000016057824 */ /* 0x010fe200078e00ff */
        /* <DEDUP_REMOVED lines=16> */
.L_x_505:
[----:B------:R-:W-:-:S04]  /*6db0*/  LOP3.LUT R3, R5, 0x80000000, RZ, 0xc0, !PT ;  /* 0x8000000005037812 */ /* 0x000fc800078ec0ff */
[----:B------:R-:W-:-:S04]  /*6dc0*/  SHF.R.U32.HI R3, RZ, 0x18, R3 ;  /* 0x00000018ff037819 */ /* 0x000fc80000011603 */
[----:B------:R-:W-:-:S04]  /*6dd0*/  LOP3.LUT R0, R0, R3, RZ, 0xfc, !PT ;  /* 0x0000000300007212 */ /* 0x000fc800078efcff */
[----:B------:R-:W-:-:S07]  /*6de0*/  PRMT R4, R0, 0x7610, R4 ;  /* 0x0000761000047816 */ /* 0x000fce0000000004 */
.L_x_504:
[----:B------:R-:W-:Y:S05]  /*6df0*/  BSYNC B0 ;  /* 0x0000000000007941 */ /* 0x000fea0003800000 */
.L_x_503:
[----:B------:R4:W-:Y:S01]  /*6e00*/  STG.E.U8 desc[UR36][R8.64], R4 ;  /* 0x0000000408007986 */ /* 0x0009e2000c101124 */
[----:B------:R-:W-:Y:S05]  /*6e10*/  BRA `(.L_x_483) ;  /* 0x0000000400187947 */ /* 0x000fea0003800000 */
.L_x_501:
        /* <DEDUP_REMOVED lines=17> */
.L_x_508:
[----:B------:R-:W-:-:S04]  /*6f30*/  LOP3.LUT R3, R5, 0x80000000, RZ, 0xc0, !PT ;  /* 0x8000000005037812 */ /* 0x000fc800078ec0ff */
[----:B------:R-:W-:-:S04]  /*6f40*/  SHF.R.U32.HI R3, RZ, 0x18, R3 ;  /* 0x00000018ff037819 */ /* 0x000fc80000011603 */
[----:B------:R-:W-:-:S04]  /*6f50*/  LOP3.LUT R0, R0, R3, RZ, 0xfc, !PT ;  /* 0x0000000300007212 */ /* 0x000fc800078efcff */
[----:B------:R-:W-:-:S07]  /*6f60*/  PRMT R4, R0, 0x7610, R4 ;  /* 0x0000761000047816 */ /* 0x000fce0000000004 */
.L_x_507:
[----:B------:R-:W-:Y:S05]  /*6f70*/  BSYNC B0 ;  /* 0x0000000000007941 */ /* 0x000fea0003800000 */
.L_x_506:
[----:B------:R0:W-:Y:S01]  /*6f80*/  STG.E.U8 desc[UR36][R8.64], R4 ;  /* 0x0000000408007986 */ /* 0x0001e2000c101124 */
[----:B------:R-:W-:Y:S05]  /*6f90*/  BRA `(.L_x_483) ;  /* 0x0000000000b87947 */ /* 0x000fea0003800000 */
.L_x_500:
[----:B------:R-:W-:-:S13]  /*6fa0*/  ISETP.NE.AND P0, PT, R0, 0x1c, PT ;  /* 0x0000001c0000780c */ /* 0x000fda0003f05270 */
[----:B------:R-:W-:Y:S05]  /*6fb0*/  @!P0 BRA `(.L_x_509) ;  /* 0x0000000000a48947 */ /* 0x000fea0003800000 */
[----:B------:R-:W-:-:S13]  /*6fc0*/  ISETP.NE.AND P0, PT, R0, 0x1d, PT ;  /* 0x0000001d0000780c */ /* 0x000fda0003f05270 */
[----:B------:R-:W-:Y:S05]  /*6fd0*/  @!P0 BRA `(.L_x_510) ;  /* 0x00000000008c8947 */ /* 0x000fea0003800000 */
[----:B------:R-:W-:-:S13]  /*6fe0*/  ISETP.NE.AND P0, PT, R0, 0x2c, PT ;  /* 0x0000002c0000780c */ /* 0x000fda0003f05270 */
[----:B------:R-:W-:Y:S05]  /*6ff0*/  @P0 BRA `(.L_x_482) ;  /* 0x0000000000400947 */ /* 0x000fea0003800000 */
[----:B----4-:R-:W-:-:S05]  /*7000*/  IMAD.U32 R22, R22, 0x10000, RZ ;  /* 0x0001000016167824 */ /* 0x010fca00078e00ff */
        /* <DEDUP_REMOVED lines=15> */
.L_x_482:
        /* <DEDUP_REMOVED lines=15> */
[----:B01--4-:R-:W-:Y:S05]  /*71f0*/  CALL.ABS.NOINC R14 ;  /* 0x000000000e007343 */ /* 0x013fea0003c00000 */
.L_x_511:
[----:B------:R-:W-:Y:S05]  /*7200*/  BRA `(.L_x_483) ;  /* 0x00000000001c7947 */ /* 0x000fea0003800000 */
.L_x_510:
[----:B----4-:R-:W-:-:S06]  /*7210*/  IMAD.U32 R4, R22, 0x10000, RZ ;  /* 0x0001000016047824 */ /* 0x010fcc00078e00ff */
[----:B------:R-:W0:Y:S02]  /*7220*/  F2I.U64.TRUNC R4, R4 ;  /* 0x0000000400047311 */ /* 0x000e24000020d800 */
[----:B0-----:R3:W-:Y:S01]  /*7230*/  STG.E.64 desc[UR36][R8.64], R4 ;  /* 0x0000000408007986 */ /* 0x0017e2000c101b24 */
[----:B------:R-:W-:Y:S05]  /*7240*/  BRA `(.L_x_483) ;  /* 0x00000000000c7947 */ /* 0x000fea0003800000 */
.L_x_509:
[----:B----4-:R-:W-:-:S04]  /*7250*/  IMAD.U32 R22, R22, 0x10000, RZ ;  /* 0x0001000016167824 */ /* 0x010fc800078e00ff */
[----:B------:R-:W0:Y:S02]  /*7260*/  F2I.FTZ.U32.TRUNC.NTZ R3, R22 ;  /* 0x0000001600037305 */ /* 0x000e24000021f000 */
[----:B0-----:R0:W-:Y:S02]  /*7270*/  STG.E desc[UR36][R8.64], R3 ;  /* 0x0000000308007986 */ /* 0x0011e4000c101924 */
.L_x_483:
[----:B------:R-:W-:-:S05]  /*7280*/  VIADD R25, R25, 0x80 ;  /* 0x0000008019197836 */ /* 0x000fca0000000000 */
[----:B------:R-:W-:-:S13]  /*7290*/  ISETP.GE.AND P0, PT, R25, R16, PT ;  /* 0x000000101900720c */ /* 0x000fda0003f06270 */
[----:B------:R-:W-:Y:S05]  /*72a0*/  @P0 BRA `(.L_x_477) ;  /* 0x0000000c00f00947 */ /* 0x000fea0003800000 */
[----:B0-234-:R-:W0:Y:S01]  /*72b0*/  LDC.64 R8, c[0x0][0x218] ;  /* 0x00008600ff087b82 */ /* 0x01de220000000a00 */
        /* <DEDUP_REMOVED lines=17> */
[----:B------:R-:W-:-:S06]  /*73d0*/  IMAD.U32 R17, R17, 0x10000, RZ ;  /* 0x0001000011117824 */ /* 0x000fcc00078e00ff */
[----:B------:R-:W0:Y:S02]  /*73e0*/  F2I.FTZ.TRUNC.NTZ R17, R17 ;  /* 0x0000001100117305 */ /* 0x000e24000021f100 */
[----:B0-----:R0:W-:Y:S01]  /*73f0*/  STG.E.U8 desc[UR36][R8.64], R17 ;  /* 0x0000001108007986 */ /* 0x0011e2000c101124 */
[----:B------:R-:W-:Y:S05]  /*7400*/  BRA `(.L_x_517) ;  /* 0x0000000c00947947 */ /* 0x000fea0003800000 */
.L_x_515:
[----:B------:R-:W-:-:S06]  /*7410*/  IMAD.U32 R5, R17, 0x10000, RZ ;  /* 0x0001000011057824 */ /* 0x000fcc00078e00ff */
[----:B------:R-:W0:Y:S02]  /*7420*/  F2I.S64.TRUNC R4, R5 ;  /* 0x0000000500047311 */ /* 0x000e24000020d900 */
[----:B0-----:R4:W-:Y:S01]  /*7430*/  STG.E.U8 desc[UR36][R8.64], R4 ;  /* 0x0000000408007986 */ /* 0x0019e2000c101124 */
[----:B------:R-:W-:Y:S05]  /*7440*/  BRA `(.L_x_517) ;  /* 0x0000000c00847947 */ /* 0x000fea0003800000 */
.L_x_514:
[----:B------:R-:W-:-:S13]  /*7450*/  ISETP.NE.AND P0, PT, R0, 0x2, PT ;  /* 0x000000020000780c */ /* 0x000fda0003f05270 */
[----:B------:R-:W-:Y:S05]  /*7460*/  @!P0 BRA `(.L_x_518) ;  /* 0x0000000000308947 */ /* 0x000fea0003800000 */
[----:B------:R-:W-:-:S13]  /*7470*/  ISETP.NE.AND P0, PT, R0, 0x3, PT ;  /* 0x000000030000780c */ /* 0x000fda0003f05270 */
[----:B------:R-:W-:Y:S05]  /*7480*/  @!P0 BRA `(.L_x_519) ;  /* 0x0000000000188947 */ /* 0x000fea0003800000 */
[----:B------:R-:W-:-:S13]  /*7490*/  ISETP.NE.AND P0, PT, R0, 0x4, PT ;  /* 0x000000040000780c */ /* 0x000fda0003f05270 */
[----:B------:R-:W-:Y:S05]  /*74a0*/  @P0 BRA `(.L_x_516) ;  /* 0x0000000c000c0947 */ /* 0x000fea0003800000 */
[----:B------:R-:W-:-:S06]  /*74b0*/  IMAD.U32 R4, R17, 0x10000, RZ ;  /* 0x0001000011047824 */ /* 0x000fcc00078e00ff */
[----:B------:R-:W0:Y:S02]  /*74c0*/  F2I.S64.TRUNC R4, R4 ;  /* 0x0000000400047311 */ /* 0x000e24000020d900 */
[----:B0-----:R2:W-:Y:S01]  /*74d0*/  STG.E.64 desc[UR36][R8.64], R4 ;  /* 0x0000000408007986 */ /* 0x0015e2000c101b24 */
[----:B------:R-:W-:Y:S05]  /*74e0*/  BRA `(.L_x_517) ;  /* 0x0000000c005c7947 */ /* 0x000fea0003800000 */
.L_x_519:
[----:B------:R-:W-:-:S06]  /*74f0*/  IMAD.U32 R17, R17, 0x10000, RZ ;  /* 0x0001000011117824 */ /* 0x000fcc00078e00ff */
[----:B------:R-:W0:Y:S02]  /*7500*/  F2I.FTZ.TRUNC.NTZ R17, R17 ;  /* 0x0000001100117305 */ /* 0x000e24000021f100 */
[----:B0-----:R3:W-:Y:S01]  /*7510*/  STG.E desc[UR36][R8.64], R17 ;  /* 0x0000001108007986 */ /* 0x0017e2000c101924 */
[----:B------:R-:W-:Y:S05]  /*7520*/  BRA `(.L_x_517) ;  /* 0x0000000c004c7947 */ /* 0x000fea0003800000 */
.L_x_518:
[----:B------:R-:W-:-:S06]  /*7530*/  IMAD.U32 R17, R17, 0x10000, RZ ;  /* 0x0001000011117824 */ /* 0x000fcc00078e00ff */
[----:B------:R-:W0:Y:S02]  /*7540*/  F2I.FTZ.TRUNC.NTZ R17, R17 ;  /* 0x0000001100117305 */ /* 0x000e24000021f100 */
[----:B0-----:R0:W-:Y:S01]  /*7550*/  STG.E.U16 desc[UR36][R8.64], R17 ;  /* 0x0000001108007986 */ /* 0x0011e2000c101524 */
[----:B------:R-:W-:Y:S05]  /*7560*/  BRA `(.L_x_517) ;  /* 0x0000000c003c7947 */ /* 0x000fea0003800000 */
.L_x_513:
[----:B------:R-:W-:-:S13]  /*7570*/  ISETP.GT.AND P0, PT, R0, 0x6, PT ;  /* 0x000000060000780c */ /* 0x000fda0003f04270 */
[----:B------:R-:W-:Y:S05]  /*7580*/  @P0 BRA `(.L_x_520) ;  /* 0x00000000002c0947 */ /* 0x000fea0003800000 */
[----:B------:R-:W-:-:S13]  /*7590*/  ISETP.NE.AND P0, PT, R0, 0x5, PT ;  /* 0x000000050000780c */ /* 0x000fda0003f05270 */
[----:B------:R-:W-:Y:S05]  /*75a0*/  @!P0 BRA `(.L_x_521) ;  /* 0x0000000000148947 */ /* 0x000fea0003800000 */
[----:B------:R-:W-:-:S13]  /*75b0*/  ISETP.NE.AND P0, PT, R0, 0x6, PT ;  /* 0x000000060000780c */ /* 0x000fda0003f05270 */
[----:B------:R-:W-:Y:S05]  /*75c0*/  @P0 BRA `(.L_x_516) ;  /* 0x0000000800c40947 */ /* 0x000fea0003800000 */
[----:B------:R-:W-:-:S05]  /*75d0*/  IMAD.U32 R17, R17, 0x10000, RZ ;  /* 0x0001000011117824 */ /* 0x000fca00078e00ff */
[----:B------:R0:W-:Y:S01]  /*75e0*/  STG.E desc[UR36][R8.64], R17 ;  /* 0x0000001108007986 */ /* 0x0001e2000c101924 */
[----:B------:R-:W-:Y:S05]  /*75f0*/  BRA `(.L_x_517) ;  /* 0x0000000c00187947 */ /* 0x000fea0003800000 */
.L_x_521:
[----:B------:R-:W-:-:S05]  /*7600*/  IMAD.U32 R0, R17, 0x10000, RZ ;  /* 0x0001000011007824 */ /* 0x000fca00078e00ff */
[----:B------:R-:W-:-:S05]  /*7610*/  F2FP.F16.F32.PACK_AB R0, RZ, R0 ;  /* 0x00000000ff00723e */ /* 0x000fca00000000ff */
[----:B------:R0:W-:Y:S01]  /*7620*/  STG.E.U16 desc[UR36][R8.64], R0 ;  /* 0x0000000008007986 */ /* 0x0001e2000c101524 */
[----:B------:R-:W-:Y:S05]  /*7630*/  BRA `(.L_x_517) ;  /* 0x0000000c00087947 */ /* 0x000fea0003800000 */
.L_x_520:
[----:B------:R-:W-:-:S13]  /*7640*/  ISETP.NE.AND P0, PT, R0, 0x7, PT ;  /* 0x000000070000780c */ /* 0x000fda0003f05270 */
[----:B------:R-:W-:Y:S05]  /*7650*/  @!P0 BRA `(.L_x_522) ;  /* 0x0000000000348947 */ /* 0x000fea0003800000 */
[----:B------:R-:W-:-:S13]  /*7660*/  ISETP.NE.AND P0, PT, R0, 0x8, PT ;  /* 0x000000080000780c */ /* 0x000fda0003f05270 */
[----:B------:R-:W-:Y:S05]  /*7670*/  @!P0 BRA `(.L_x_523) ;  /* 0x0000000000188947 */ /* 0x000fea0003800000 */
[----:B------:R-:W-:-:S13]  /*7680*/  ISETP.NE.AND P0, PT, R0, 0x9, PT ;  /* 0x000000090000780c */ /* 0x000fda0003f05270 */
[----:B------:R-:W-:Y:S05]  /*7690*/  @P0 BRA `(.L_x_516) ;  /* 0x0000000800900947 */ /* 0x000fea0003800000 */
[----:B------:R-:W-:Y:S02]  /*76a0*/  IMAD.U32 R4, R17, 0x10000, RZ ;  /* 0x0001000011047824 */ /* 0x000fe400078e00ff */
[----:B------:R-:W-:-:S05]  /*76b0*/  IMAD.MOV.U32 R5, RZ, RZ, RZ ;  /* 0x000000ffff057224 */ /* 0x000fca00078e00ff */
[----:B------:R0:W-:Y:S01]  /*76c0*/  STG.E.64 desc[UR36][R8.64], R4 ;  /* 0x0000000408007986 */ /* 0x0001e2000c101b24 */
[----:B------:R-:W-:Y:S05]  /*76d0*/  BRA `(.L_x_517) ;  /* 0x0000000800e07947 */ /* 0x000fea0003800000 */
.L_x_523:
[----:B------:R-:W-:-:S05]  /*76e0*/  IMAD.U32 R17, R17, 0x10000, RZ ;  /* 0x0001000011117824 */ /* 0x000fca00078e00ff */
[----:B------:R-:W-:-:S04]  /*76f0*/  F2FP.F16.F32.PACK_AB R3, RZ, R17 ;  /* 0x00000011ff03723e */ /* 0x000fc800000000ff */
[----:B------:R-:W-:-:S05]  /*7700*/  PRMT R3, R3, 0x5410, RZ ;  /* 0x0000541003037816 */ /* 0x000fca00000000ff */
[----:B------:R0:W-:Y:S01]  /*7710*/  STG.E desc[UR36][R8.64], R3 ;  /* 0x0000000308007986 */ /* 0x0001e2000c101924 */
[----:B------:R-:W-:Y:S05]  /*7720*/  BRA `(.L_x_517) ;  /* 0x0000000800cc7947 */ /* 0x000fea0003800000 */
.L_x_522:
[----:B------:R-:W-:-:S04]  /*7730*/  IMAD.U32 R4, R17, 0x10000, RZ ;  /* 0x0001000011047824 */ /* 0x000fc800078e00ff */
[----:B------:R-:W-:-:S06]  /*7740*/  FMUL.FTZ R4, R4, 1 ;  /* 0x3f80000004047820 */ /* 0x000fcc0000410000 */
[----:B------:R-:W0:Y:S02]  /*7750*/  F2F.F64.F32 R4, R4 ;  /* 0x0000000400047310 */ /* 0x000e240000201800 */
[----:B0-----:R0:W-:Y:S01]  /*7760*/  STG.E.64 desc[UR36][R8.64], R4 ;  /* 0x0000000408007986 */ /* 0x0011e2000c101b24 */
[----:B------:R-:W-:Y:S05]  /*7770*/  BRA `(.L_x_517) ;  /* 0x0000000800b87947 */ /* 0x000fea0003800000 */
.L_x_512:
        /* <DEDUP_REMOVED lines=8> */
[----:B------:R-:W-:-:S05]  /*7800*/  IMAD.U32 R17, R17, 0x10000, RZ ;  /* 0x0001000011117824 */ /* 0x000fca00078e00ff */
[----:B------:R-:W-:-:S04]  /*7810*/  FSETP.NEU.FTZ.AND P0, PT, R17, RZ, PT ;  /* 0x000000ff1100720b */ /* 0x000fc80003f1d000 */
[----:B------:R-:W-:-:S05]  /*7820*/  SEL R3, RZ, 0x1, !P0 ;  /* 0x00000001ff037807 */ /* 0x000fca0004000000 */
[----:B------:R0:W-:Y:S01]  /*7830*/  STG.E.U8 desc[UR36][R8.64], R3 ;  /* 0x0000000308007986 */ /* 0x0001e2000c101124 */
[----:B------:R-:W-:Y:S05]  /*7840*/  BRA `(.L_x_517) ;  /* 0x0000000800847947 */ /* 0x000fea0003800000 */
.L_x_526:
[----:B------:R-:W-:Y:S01]  /*7850*/  IMAD.U32 R17, R17, 0x10000, RZ ;  /* 0x0001000011117824 */ /* 0x000fe200078e00ff */
[----:B------:R-:W-:-:S03]  /*7860*/  CS2R R6, SRZ ;  /* 0x0000000000067805 */ /* 0x000fc6000001ff00 */
[----:B------:R-:W-:-:S06]  /*7870*/  FMUL.FTZ R4, R17, 1 ;  /* 0x3f80000011047820 */ /* 0x000fcc0000410000 */
[----:B------:R-:W0:Y:S02]  /*7880*/  F2F.F64.F32 R4, R4 ;  /* 0x0000000400047310 */ /* 0x000e240000201800 */
[----:B0-----:R0:W-:Y:S01]  /*7890*/  STG.E.128 desc[UR36][R8.64], R4 ;  /* 0x0000000408007986 */ /* 0x0011e2000c101d24 */
[----:B------:R-:W-:Y:S05]  /*78a0*/  BRA `(.L_x_517) ;  /* 0x00000008006c7947 */ /* 0x000fea0003800000 */
.L_x_525:
[----:B------:R-:W-:-:S13]  /*78b0*/  ISETP.NE.AND P0, PT, R0, 0xf, PT ;  /* 0x0000000f0000780c */ /* 0x000fda0003f05270 */
[----:B------:R-:W-:Y:S05]  /*78c0*/  @!P0 BRA `(.L_x_527) ;  /* 0x0000000000b48947 */ /* 0x000fea0003800000 */
[----:B------:R-:W-:-:S13]  /*78d0*/  ISETP.NE.AND P0, PT, R0, 0x17, PT ;  /* 0x000000170000780c */ /* 0x000fda0003f05270 */
[----:B------:R-:W-:Y:S05]  /*78e0*/  @!P0 BRA `(.L_x_528) ;  /* 0x0000000000548947 */ /* 0x000fea0003800000 */
[----:B------:R-:W-:-:S13]  /*78f0*/  ISETP.NE.AND P0, PT, R0, 0x18, PT ;  /* 0x000000180000780c */ /* 0x000fda0003f05270 */
[----:B------:R-:W-:Y:S05]  /*7900*/  @P0 BRA `(.L_x_516) ;  /* 0x0000000400f40947 */ /* 0x000fea0003800000 */
[----:B------:R-:W-:Y:S01]  /*7910*/  IMAD.U32 R17, R17, 0x10000, RZ ;  /* 0x0001000011117824 */ /* 0x000fe200078e00ff */
        /* <DEDUP_REMOVED lines=14> */
.L_x_530:
[----:B------:R-:W-:Y:S05]  /*7a00*/  BSYNC B0 ;  /* 0x0000000000007941 */ /* 0x000fea0003800000 */
.L_x_529:
[----:B------:R-:W-:-:S05]  /*7a10*/  LOP3.LUT R5, R0, R5, RZ, 0xfc, !PT ;  /* 0x0000000500057212 */ /* 0x000fca00078efcff */
[----:B------:R0:W-:Y:S01]  /*7a20*/  STG.E.U8 desc[UR36][R8.64], R5 ;  /* 0x0000000508007986 */ /* 0x0001e2000c101124 */
[----:B------:R-:W-:Y:S05]  /*7a30*/  BRA `(.L_x_517) ;  /* 0x0000000800087947 */ /* 0x000fea0003800000 */
.L_x_528:
[----:B------:R-:W-:Y:S01]  /*7a40*/  IMAD.U32 R17, R17, 0x10000, RZ ;  /* 0x0001000011117824 */ /* 0x000fe200078e00ff */
        /* <DEDUP_REMOVED lines=12> */
.L_x_532:
[----:B------:R-:W-:Y:S01]  /*7b10*/  IMAD.MOV.U32 R0, RZ, RZ, 0x7f ;  /* 0x0000007fff007424 */ /* 0x000fe200078e00ff */
[----:B------:R-:W-:-:S04]  /*7b20*/  ISETP.GT.U32.AND P0, PT, R3, 0x7f800000, PT ;  /* 0x7f8000000300780c */ /* 0x000fc80003f04070 */
[----:B------:R-:W-:-:S09]  /*7b30*/  SEL R0, R0, 0x7c, P0 ;  /* 0x0000007c00007807 */ /* 0x000fd20000000000 */
.L_x_533:
[----:B------:R-:W-:Y:S05]  /*7b40*/  BSYNC B0 ;  /* 0x0000000000007941 */ /* 0x000fea0003800000 */
.L_x_531:
[----:B------:R-:W-:-:S04]  /*7b50*/  LOP3.LUT R3, R17, 0x80000000, RZ, 0xc0, !PT ;  /* 0x8000000011037812 */ /* 0x000fc800078ec0ff */
[----:B------:R-:W-:-:S04]  /*7b60*/  SHF.R.U32.HI R3, RZ, 0x18, R3 ;  /* 0x00000018ff037819 */ /* 0x000fc80000011603 */
[----:B------:R-:W-:-:S05]  /*7b70*/  LOP3.LUT R3, R0, R3, RZ, 0xfc, !PT ;  /* 0x0000000300037212 */ /* 0x000fca00078efcff */
[----:B------:R0:W-:Y:S01]  /*7b80*/  STG.E.U8 desc[UR36][R8.64], R3 ;  /* 0x0000000308007986 */ /* 0x0001e2000c101124 */
[----:B------:R-:W-:Y:S05]  /*7b90*/  BRA `(.L_x_517) ;  /* 0x0000000400b07947 */ /* 0x000fea0003800000 */
.L_x_527:
[----:B------:R0:W-:Y:S01]  /*7ba0*/  STG.E.U16 desc[UR36][R8.64], R17 ;  /* 0x0000001108007986 */ /* 0x0001e2000c101524 */
[----:B------:R-:W-:Y:S05]  /*7bb0*/  BRA `(.L_x_517) ;  /* 0x0000000400a87947 */ /* 0x000fea0003800000 */
.L_x_524:
        /* <DEDUP_REMOVED lines=8> */
[----:B------:R-:W-:-:S06]  /*7c40*/  IMAD.U32 R3, R17, 0x10000, RZ ;  /* 0x0001000011037824 */ /* 0x000fcc00078e00ff */
[----:B------:R-:W0:Y:S02]  /*7c50*/  F2I.FTZ.U32.TRUNC.NTZ R3, R3 ;  /* 0x0000000300037305 */ /* 0x000e24000021f000 */
[----:B0-----:R0:W-:Y:S01]  /*7c60*/  STG.E.U16 desc[UR36][R8.64], R3 ;  /* 0x0000000308007986 */ /* 0x0011e2000c101524 */
[----:B------:R-:W-:Y:S05]  /*7c70*/  BRA `(.L_x_517) ;  /* 0x0000000400787947 */ /* 0x000fea0003800000 */
.L_x_536:
[----:B------:R-:W-:Y:S01]  /*7c80*/  IMAD.U32 R17, R17, 0x10000, RZ ;  /* 0x0001000011117824 */ /* 0x000fe200078e00ff */
        /* <DEDUP_REMOVED lines=16> */
.L_x_539:
[----:B------:R-:W-:-:S04]  /*7d90*/  LOP3.LUT R3, R17, 0x80000000, RZ, 0xc0, !PT ;  /* 0x8000000011037812 */ /* 0x000fc800078ec0ff */
[----:B------:R-:W-:-:S04]  /*7da0*/  SHF.R.U32.HI R3, RZ, 0x18, R3 ;  /* 0x00000018ff037819 */ /* 0x000fc80000011603 */
[----:B------:R-:W-:-:S04]  /*7db0*/  LOP3.LUT R0, R0, R3, RZ, 0xfc, !PT ;  /* 0x0000000300007212 */ /* 0x000fc800078efcff */
[----:B------:R-:W-:-:S07]  /*7dc0*/  PRMT R4, R0, 0x7610, R4 ;  /* 0x0000761000047816 */ /* 0x000fce0000000004 */
.L_x_538:
[----:B------:R-:W-:Y:S05]  /*7dd0*/  BSYNC B0 ;  /* 0x0000000000007941 */ /* 0x000fea0003800000 */
.L_x_537:
[----:B------:R0:W-:Y:S01]  /*7de0*/  STG.E.U8 desc[UR36][R8.64], R4 ;  /* 0x0000000408007986 */ /* 0x0001e2000c101124 */
[----:B------:R-:W-:Y:S05]  /*7df0*/  BRA `(.L_x_517) ;  /* 0x0000000400187947 */ /* 0x000fea0003800000 */
.L_x_535:
        /* <DEDUP_REMOVED lines=17> */
.L_x_542:
[----:B------:R-:W-:-:S04]  /*7f10*/  LOP3.LUT R3, R17, 0x80000000, RZ, 0xc0, !PT ;  /* 0x8000000011037812 */ /* 0x000fc800078ec0ff */
[----:B------:R-:W-:-:S04]  /*7f20*/  SHF.R.U32.HI R3, RZ, 0x18, R3 ;  /* 0x00000018ff037819 */ /* 0x000fc80000011603 */
[----:B------:R-:W-:-:S04]  /*7f30*/  LOP3.LUT R0, R0, R3, RZ, 0xfc, !PT ;  /* 0x0000000300007212 */ /* 0x000fc800078efcff */
[----:B------:R-:W-:-:S07]  /*7f40*/  PRMT R4, R0, 0x7610, R4 ;  /* 0x0000761000047816 */ /* 0x000fce0000000004 */
.L_x_541:
[----:B------:R-:W-:Y:S05]  /*7f50*/  BSYNC B0 ;  /* 0x0000000000007941 */ /* 0x000fea0003800000 */
.L_x_540:
[----:B------:R0:W-:Y:S01]  /*7f60*/  STG.E.U8 desc[UR36][R8.64], R4 ;  /* 0x0000000408007986 */ /* 0x0001e2000c101124 */
[----:B------:R-:W-:Y:S05]  /*7f70*/  BRA `(.L_x_517) ;  /* 0x0000000000b87947 */ /* 0x000fea0003800000 */
.L_x_534:
[----:B------:R-:W-:-:S13]  /*7f80*/  ISETP.NE.AND P0, PT, R0, 0x1c, PT ;  /* 0x0000001c0000780c */ /* 0x000fda0003f05270 */
[----:B------:R-:W-:Y:S05]  /*7f90*/  @!P0 BRA `(.L_x_543) ;  /* 0x0000000000a48947 */ /* 0x000fea0003800000 */
[----:B------:R-:W-:-:S13]  /*7fa0*/  ISETP.NE.AND P0, PT, R0, 0x1d, PT ;  /* 0x0000001d0000780c */ /* 0x000fda0003f05270 */
[----:B------:R-:W-:Y:S05]  /*7fb0*/  @!P0 BRA `(.L_x_544) ;  /* 0x00000000008c8947 */ /* 0x000fea0003800000 */
[----:B------:R-:W-:-:S13]  /*7fc0*/  ISETP.NE.AND P0, PT, R0, 0x2c, PT ;  /* 0x0000002c0000780c */ /* 0x000fda0003f05270 */
[----:B------:R-:W-:Y:S05]  /*7fd0*/  @P0 BRA `(.L_x_516) ;  /* 0x0000000000400947 */ /* 0x000fea0003800000 */
[----:B------:R-:W-:-:S05]  /*7fe0*/  IMAD.U32 R4, R17, 0x10000, RZ ;  /* 0x0001000011047824 */ /* 0x000fca00078e00ff */
        /* <DEDUP_REMOVED lines=15> */
.L_x_516:
        /* <DEDUP_REMOVED lines=15> */
[----:B01----:R-:W-:Y:S05]  /*81d0*/  CALL.ABS.NOINC R14 ;  /* 0x000000000e007343 */ /* 0x003fea0003c00000 */
.L_x_545:
[----:B------:R-:W-:Y:S05]  /*81e0*/  BRA `(.L_x_517) ;  /* 0x00000000001c7947 */ /* 0x000fea0003800000 */
.L_x_544:
[----:B------:R-:W-:-:S06]  /*81f0*/  IMAD.U32 R4, R17, 0x10000, RZ ;  /* 0x0001000011047824 */ /* 0x000fcc00078e00ff */
[----:B------:R-:W0:Y:S02]  /*8200*/  F2I.U64.TRUNC R4, R4 ;  /* 0x0000000400047311 */ /* 0x000e24000020d800 */
[----:B0-----:R0:W-:Y:S01]  /*8210*/  STG.E.64 desc[UR36][R8.64], R4 ;  /* 0x0000000408007986 */ /* 0x0011e2000c101b24 */
[----:B------:R-:W-:Y:S05]  /*8220*/  BRA `(.L_x_517) ;  /* 0x00000000000c7947 */ /* 0x000fea0003800000 */
.L_x_543:
[----:B------:R-:W-:-:S06]  /*8230*/  IMAD.U32 R17, R17, 0x10000, RZ ;  /* 0x0001000011117824 */ /* 0x000fcc00078e00ff */
[----:B------:R-:W0:Y:S02]  /*8240*/  F2I.FTZ.U32.TRUNC.NTZ R17, R17 ;  /* 0x0000001100117305 */ /* 0x000e24000021f000 */
[----:B0-----:R0:W-:Y:S02]  /*8250*/  STG.E desc[UR36][R8.64], R17 ;  /* 0x0000001108007986 */ /* 0x0011e4000c101924 */
.L_x_517:
[----:B------:R-:W-:-:S07]  /*8260*/  VIADD R25, R25, 0x80 ;  /* 0x0000008019197836 */ /* 0x000fce0000000000 */
.L_x_477:
[----:B------:R-:W-:Y:S05]  /*8270*/  BSYNC B6 ;  /* 0x0000000000067941 */ /* 0x000fea0003800000 */
.L_x_476:
[----:B------:R-:W-:-:S13]  /*8280*/  ISETP.GE.AND P0, PT, R25, R16, PT ;  /* 0x000000101900720c */ /* 0x000fda0003f06270 */
[----:B------:R-:W-:Y:S05]  /*8290*/  @P0 EXIT ;  /* 0x000000000000094d */ /* 0x000fea0003800000 */
[----:B0-234-:R-:W0:Y:S01]  /*82a0*/  LDC.64 R4, c[0x0][0x218] ;  /* 0x00008600ff047b82 */ /* 0x01de220000000a00 */
        /* <DEDUP_REMOVED lines=16> */
[----:B-1----:R-:W-:-:S04]  /*83b0*/  IMAD.U32 R18, R18, 0x10000, RZ ;  /* 0x0001000012127824 */ /* 0x002fc800078e00ff */
[----:B------:R-:W0:Y:S02]  /*83c0*/  F2I.FTZ.TRUNC.NTZ R5, R18 ;  /* 0x0000001200057305 */ /* 0x000e24000021f100 */
[----:B0-----:R-:W-:Y:S01]  /*83d0*/  STG.E.U8 desc[UR36][R2.64], R5 ;  /* 0x0000000502007986 */ /* 0x001fe2000c101124 */
[----:B------:R-:W-:Y:S05]  /*83e0*/  EXIT ;  /* 0x000000000000794d */ /* 0x000fea0003800000 */
.L_x_549:
[----:B-1----:R-:W-:-:S06]  /*83f0*/  IMAD.U32 R5, R18, 0x10000, RZ ;  /* 0x0001000012057824 */ /* 0x002fcc00078e00ff */
[----:B------:R-:W0:Y:S02]  /*8400*/  F2I.S64.TRUNC R4, R5 ;  /* 0x0000000500047311 */ /* 0x000e24000020d900 */
[----:B0-----:R-:W-:Y:S01]  /*8410*/  STG.E.U8 desc[UR36][R2.64], R4 ;  /* 0x0000000402007986 */ /* 0x001fe2000c101124 */
[----:B------:R-:W-:Y:S05]  /*8420*/  EXIT ;  /* 0x000000000000794d */ /* 0x000fea0003800000 */
.L_x_548:
[----:B------:R-:W-:-:S13]  /*8430*/  ISETP.NE.AND P0, PT, R0, 0x2, PT ;  /* 0x000000020000780c */ /* 0x000fda0003f05270 */
[----:B------:R-:W-:Y:S05]  /*8440*/  @!P0 BRA `(.L_x_551) ;  /* 0x0000000000308947 */ /* 0x000fea0003800000 */
[----:B------:R-:W-:-:S13]  /*8450*/  ISETP.NE.AND P0, PT, R0, 0x3, PT ;  /* 0x000000030000780c */ /* 0x000fda0003f05270 */
[----:B------:R-:W-:Y:S05]  /*8460*/  @!P0 BRA `(.L_x_552) ;  /* 0x0000000000188947 */ /* 0x000fea0003800000 */
[----:B------:R-:W-:-:S13]  /*8470*/  ISETP.NE.AND P0, PT, R0, 0x4, PT ;  /* 0x000000040000780c */ /* 0x000fda0003f05270 */
[----:B------:R-:W-:Y:S05]  /*8480*/  @P0 BRA `(.L_x_550) ;  /* 0x0000000c000c0947 */ /* 0x000fea0003800000 */
[----:B-1----:R-:W-:-:S06]  /*8490*/  IMAD.U32 R4, R18, 0x10000, RZ ;  /* 0x0001000012047824 */ /* 0x002fcc00078e00ff */
[----:B------:R-:W0:Y:S02]  /*84a0*/  F2I.S64.TRUNC R4, R4 ;  /* 0x0000000400047311 */ /* 0x000e24000020d900 */
[----:B0-----:R-:W-:Y:S01]  /*84b0*/  STG.E.64 desc[UR36][R2.64], R4 ;  /* 0x0000000402007986 */ /* 0x001fe2000c101b24 */
[----:B------:R-:W-:Y:S05]  /*84c0*/  EXIT ;  /* 0x000000000000794d */ /* 0x000fea0003800000 */
.L_x_552:
[----:B-1----:R-:W-:-:S04]  /*84d0*/  IMAD.U32 R18, R18, 0x10000, RZ ;  /* 0x0001000012127824 */ /* 0x002fc800078e00ff */
[----:B------:R-:W0:Y:S02]  /*84e0*/  F2I.FTZ.TRUNC.NTZ R5, R18 ;  /* 0x0000001200057305 */ /* 0x000e24000021f100 */
[----:B0-----:R-:W-:Y:S01]  /*84f0*/  STG.E desc[UR36][R2.64], R5 ;  /* 0x0000000502007986 */ /* 0x001fe2000c101924 */
[----:B------:R-:W-:Y:S05]  /*8500*/  EXIT ;  /* 0x000000000000794d */ /* 0x000fea0003800000 */
.L_x_551:
[----:B-1----:R-:W-:-:S04]  /*8510*/  IMAD.U32 R18, R18, 0x10000, RZ ;  /* 0x0001000012127824 */ /* 0x002fc800078e00ff */
[----:B------:R-:W0:Y:S02]  /*8520*/  F2I.FTZ.TRUNC.NTZ R5, R18 ;  /* 0x0000001200057305 */ /* 0x000e24000021f100 */
[----:B0-----:R-:W-:Y:S01]  /*8530*/  STG.E.U16 desc[UR36][R2.64], R5 ;  /* 0x0000000502007986 */ /* 0x001fe2000c101524 */
[----:B------:R-:W-:Y:S05]  /*8540*/  EXIT ;  /* 0x000000000000794d */ /* 0x000fea0003800000 */
.L_x_547:
[----:B------:R-:W-:-:S13]  /*8550*/  ISETP.GT.AND P0, PT, R0, 0x6, PT ;  /* 0x000000060000780c */ /* 0x000fda0003f04270 */
[----:B------:R-:W-:Y:S05]  /*8560*/  @P0 BRA `(.L_x_553) ;  /* 0x00000000002c0947 */ /* 0x000fea0003800000 */
[----:B------:R-:W-:-:S13]  /*8570*/  ISETP.NE.AND P0, PT, R0, 0x5, PT ;  /* 0x000000050000780c */ /* 0x000fda0003f05270 */
[----:B------:R-:W-:Y:S05]  /*8580*/  @!P0 BRA `(.L_x_554) ;  /* 0x0000000000148947 */ /* 0x000fea0003800000 */
[----:B------:R-:W-:-:S13]  /*8590*/  ISETP.NE.AND P0, PT, R0, 0x6, PT ;  /* 0x000000060000780c */ /* 0x000fda0003f05270 */
[----:B------:R-:W-:Y:S05]  /*85a0*/  @P0 BRA `(.L_x_550) ;  /* 0x0000000800c40947 */ /* 0x000fea0003800000 */
[----:B-1----:R-:W-:-:S05]  /*85b0*/  IMAD.U32 R5, R18, 0x10000, RZ ;  /* 0x0001000012057824 */ /* 0x002fca00078e00ff */
[----:B------:R-:W-:Y:S01]  /*85c0*/  STG.E desc[UR36][R2.64], R5 ;  /* 0x0000000502007986 */ /* 0x000fe2000c101924 */
[----:B------:R-:W-:Y:S05]  /*85d0*/  EXIT ;  /* 0x000000000000794d */ /* 0x000fea0003800000 */
.L_x_554:
[----:B-1----:R-:W-:-:S05]  /*85e0*/  IMAD.U32 R0, R18, 0x10000, RZ ;  /* 0x0001000012007824 */ /* 0x002fca00078e00ff */
[----:B------:R-:W-:-:S05]  /*85f0*/  F2FP.F16.F32.PACK_AB R0, RZ, R0 ;  /* 0x00000000ff00723e */ /* 0x000fca00000000ff */
[----:B------:R-:W-:Y:S01]  /*8600*/  STG.E.U16 desc[UR36][R2.64], R0 ;  /* 0x0000000002007986 */ /* 0x000fe2000c101524 */
[----:B------:R-:W-:Y:S05]  /*8610*/  EXIT ;  /* 0x000000000000794d */ /* 0x000fea0003800000 */
.L_x_553:
[----:B------:R-:W-:-:S13]  /*8620*/  ISETP.NE.AND P0, PT, R0, 0x7, PT ;  /* 0x000000070000780c */ /* 0x000fda0003f05270 */
[----:B------:R-:W-:Y:S05]  /*8630*/  @!P0 BRA `(.L_x_555) ;  /* 0x0000000000348947 */ /* 0x000fea0003800000 */
[----:B------:R-:W-:-:S13]  /*8640*/  ISETP.NE.AND P0, PT, R0, 0x8, PT ;  /* 0x000000080000780c */ /* 0x000fda0003f05270 */
[----:B------:R-:W-:Y:S05]  /*8650*/  @!P0 BRA `(.L_x_556) ;  /* 0x0000000000188947 */ /* 0x000fea0003800000 */
[----:B------:R-:W-:-:S13]  /*8660*/  ISETP.NE.AND P0, PT, R0, 0x9, PT ;  /* 0x000000090000780c */ /* 0x000fda0003f05270 */
[----:B------:R-:W-:Y:S05]  /*8670*/  @P0 BRA `(.L_x_550) ;  /* 0x0000000800900947 */ /* 0x000fea0003800000 */
[----:B-1----:R-:W-:Y:S02]  /*8680*/  IMAD.U32 R18, R18, 0x10000, RZ ;  /* 0x0001000012127824 */ /* 0x002fe400078e00ff */
[----:B------:R-:W-:-:S05]  /*8690*/  IMAD.MOV.U32 R19, RZ, RZ, RZ ;  /* 0x000000ffff137224 */ /* 0x000fca00078e00ff */
[----:B------:R-:W-:Y:S01]  /*86a0*/  STG.E.64 desc[UR36][R2.64], R18 ;  /* 0x0000001202007986 */ /* 0x000fe2000c101b24 */
[----:B------:R-:W-:Y:S05]  /*86b0*/  EXIT ;  /* 0x000000000000794d */ /* 0x000fea0003800000 */
.L_x_556:
[----:B-1----:R-:W-:-:S05]  /*86c0*/  IMAD.U32 R18, R18, 0x10000, RZ ;  /* 0x0001000012127824 */ /* 0x002fca00078e00ff */
[----:B------:R-:W-:-:S04]  /*86d0*/  F2FP.F16.F32.PACK_AB R5, RZ, R18 ;  /* 0x00000012ff05723e */ /* 0x000fc800000000ff */
[----:B------:R-:W-:-:S05]  /*86e0*/  PRMT R5, R5, 0x5410, RZ ;  /* 0x0000541005057816 */ /* 0x000fca00000000ff */
[----:B------:R-:W-:Y:S01]  /*86f0*/  STG.E desc[UR36][R2.64], R5 ;  /* 0x0000000502007986 */ /* 0x000fe2000c101924 */
[----:B------:R-:W-:Y:S05]  /*8700*/  EXIT ;  /* 0x000000000000794d */ /* 0x000fea0003800000 */
.L_x_555:
[----:B-1----:R-:W-:-:S04]  /*8710*/  IMAD.U32 R4, R18, 0x10000, RZ ;  /* 0x0001000012047824 */ /* 0x002fc800078e00ff */
[----:B------:R-:W-:-:S06]  /*8720*/  FMUL.FTZ R4, R4, 1 ;  /* 0x3f80000004047820 */ /* 0x000fcc0000410000 */
[----:B------:R-:W0:Y:S02]  /*8730*/  F2F.F64.F32 R4, R4 ;  /* 0x0000000400047310 */ /* 0x000e240000201800 */
[----:B0-----:R-:W-:Y:S01]  /*8740*/  STG.E.64 desc[UR36][R2.64], R4 ;  /* 0x0000000402007986 */ /* 0x001fe2000c101b24 */
[----:B------:R-:W-:Y:S05]  /*8750*/  EXIT ;  /* 0x000000000000794d */ /* 0x000fea0003800000 */
.L_x_546:
        /* <DEDUP_REMOVED lines=8> */
[----:B-1----:R-:W-:-:S05]  /*87e0*/  IMAD.U32 R18, R18, 0x10000, RZ ;  /* 0x0001000012127824 */ /* 0x002fca00078e00ff */
[----:B------:R-:W-:-:S04]  /*87f0*/  FSETP.NEU.FTZ.AND P0, PT, R18, RZ, PT ;  /* 0x000000ff1200720b */ /* 0x000fc80003f1d000 */
[----:B------:R-:W-:-:S05]  /*8800*/  SEL R5, RZ, 0x1, !P0 ;  /* 0x00000001ff057807 */ /* 0x000fca0004000000 */
[----:B------:R-:W-:Y:S01]  /*8810*/  STG.E.U8 desc[UR36][R2.64], R5 ;  /* 0x0000000502007986 */ /* 0x000fe2000c101124 */
[----:B------:R-:W-:Y:S05]  /*8820*/  EXIT ;  /* 0x000000000000794d */ /* 0x000fea0003800000 */
.L_x_559:
[----:B-1----:R-:W-:Y:S01]  /*8830*/  IMAD.U32 R18, R18, 0x10000, RZ ;  /* 0x0001000012127824 */ /* 0x002fe200078e00ff */
[----:B------:R-:W-:-:S03]  /*8840*/  CS2R R6, SRZ ;  /* 0x0000000000067805 */ /* 0x000fc6000001ff00 */
[----:B------:R-:W-:-:S06]  /*8850*/  FMUL.FTZ R4, R18, 1 ;  /* 0x3f80000012047820 */ /* 0x000fcc0000410000 */
[----:B------:R-:W0:Y:S02]  /*8860*/  F2F.F64.F32 R4, R4 ;  /* 0x0000000400047310 */ /* 0x000e240000201800 */
[----:B0-----:R-:W-:Y:S01]  /*8870*/  STG.E.128 desc[UR36][R2.64], R4 ;  /* 0x0000000402007986 */ /* 0x001fe2000c101d24 */
[----:B------:R-:W-:Y:S05]  /*8880*/  EXIT ;  /* 0x000000000000794d */ /* 0x000fea0003800000 */
.L_x_558:
[----:B------:R-:W-:-:S13]  /*8890*/  ISETP.NE.AND P0, PT, R0, 0xf, PT ;  /* 0x0000000f0000780c */ /* 0x000fda0003f05270 */
[----:B------:R-:W-:Y:S05]  /*88a0*/  @!P0 BRA `(.L_x_560) ;  /* 0x0000000000b48947 */ /* 0x000fea0003800000 */
[----:B------:R-:W-:-:S13]  /*88b0*/  ISETP.NE.AND P0, PT, R0, 0x17, PT ;  /* 0x000000170000780c */ /* 0x000fda0003f05270 */
[----:B------:R-:W-:Y:S05]  /*88c0*/  @!P0 BRA `(.L_x_561) ;  /* 0x0000000000548947 */ /* 0x000fea0003800000 */
[----:B------:R-:W-:-:S13]  /*88d0*/  ISETP.NE.AND P0, PT, R0, 0x18, PT ;  /* 0x000000180000780c */ /* 0x000fda0003f05270 */
[----:B------:R-:W-:Y:S05]  /*88e0*/  @P0 BRA `(.L_x_550) ;  /* 0x0000000400f40947 */ /* 0x000fea0003800000 */
[----:B-1----:R-:W-:Y:S01]  /*88f0*/  IMAD.U32 R7, R18, 0x10000, RZ ;  /* 0x0001000012077824 */ /* 0x002fe200078e00ff */
        /* <DEDUP_REMOVED lines=14> */
.L_x_563:
[----:B------:R-:W-:Y:S05]  /*89e0*/  BSYNC B0 ;  /* 0x0000000000007941 */ /* 0x000fea0003800000 */
.L_x_562:
[----:B------:R-:W-:-:S05]  /*89f0*/  LOP3.LUT R5, R0, R5, RZ, 0xfc, !PT ;  /* 0x0000000500057212 */ /* 0x000fca00078efcff */
[----:B------:R-:W-:Y:S01]  /*8a00*/  STG.E.U8 desc[UR36][R2.64], R5 ;  /* 0x0000000502007986 */ /* 0x000fe2000c101124 */
[----:B------:R-:W-:Y:S05]  /*8a10*/  EXIT ;  /* 0x000000000000794d */ /* 0x000fea0003800000 */
.L_x_561:
[----:B-1----:R-:W-:Y:S01]  /*8a20*/  IMAD.U32 R5, R18, 0x10000, RZ ;  /* 0x0001000012057824 */ /* 0x002fe200078e00ff */
        /* <DEDUP_REMOVED lines=12> */
.L_x_565:
[----:B------:R-:W-:Y:S01]  /*8af0*/  IMAD.MOV.U32 R0, RZ, RZ, 0x7f ;  /* 0x0000007fff007424 */ /* 0x000fe200078e00ff */
[----:B------:R-:W-:-:S04]  /*8b00*/  ISETP.GT.U32.AND P0, PT, R4, 0x7f800000, PT ;  /* 0x7f8000000400780c */ /* 0x000fc80003f04070 */
[----:B------:R-:W-:-:S09]  /*8b10*/  SEL R0, R0, 0x7c, P0 ;  /* 0x0000007c00007807 */ /* 0x000fd20000000000 */
.L_x_566:
[----:B------:R-:W-:Y:S05]  /*8b20*/  BSYNC B0 ;  /* 0x0000000000007941 */ /* 0x000fea0003800000 */
.L_x_564:
[----:B------:R-:W-:-:S04]  /*8b30*/  LOP3.LUT R4, R5, 0x80000000, RZ, 0xc0, !PT ;  /* 0x8000000005047812 */ /* 0x000fc800078ec0ff */
[----:B------:R-:W-:-:S04]  /*8b40*/  SHF.R.U32.HI R5, RZ, 0x18, R4 ;  /* 0x00000018ff057819 */ /* 0x000fc80000011604 */
[----:B------:R-:W-:-:S05]  /*8b50*/  LOP3.LUT R5, R0, R5, RZ, 0xfc, !PT ;  /* 0x0000000500057212 */ /* 0x000fca00078efcff */
[----:B------:R-:W-:Y:S01]  /*8b60*/  STG.E.U8 desc[UR36][R2.64], R5 ;  /* 0x0000000502007986 */ /* 0x000fe2000c101124 */
[----:B------:R-:W-:Y:S05]  /*8b70*/  EXIT ;  /* 0x000000000000794d */ /* 0x000fea0003800000 */
.L_x_560:
[----:B-1----:R-:W-:Y:S01]  /*8b80*/  STG.E.U16 desc[UR36][R2.64], R18 ;  /* 0x0000001202007986 */ /* 0x002fe2000c101524 */
[----:B------:R-:W-:Y:S05]  /*8b90*/  EXIT ;  /* 0x000000000000794d */ /* 0x000fea0003800000 */
.L_x_557:
        /* <DEDUP_REMOVED lines=8> */
[----:B-1----:R-:W-:-:S06]  /*8c20*/  IMAD.U32 R5, R18, 0x10000, RZ ;  /* 0x0001000012057824 */ /* 0x002fcc00078e00ff */
[----:B------:R-:W0:Y:S02]  /*8c30*/  F2I.FTZ.U32.TRUNC.NTZ R5, R5 ;  /* 0x0000000500057305 */ /* 0x000e24000021f000 */
[----:B0-----:R-:W-:Y:S01]  /*8c40*/  STG.E.U16 desc[UR36][R2.64], R5 ;  /* 0x0000000502007986 */ /* 0x001fe2000c101524 */
[----:B------:R-:W-:Y:S05]  /*8c50*/  EXIT ;  /* 0x000000000000794d */ /* 0x000fea0003800000 */
.L_x_569:
[----:B-1----:R-:W-:Y:S01]  /*8c60*/  IMAD.U32 R7, R18, 0x10000, RZ ;  /* 0x0001000012077824 */ /* 0x002fe200078e00ff */
        /* <DEDUP_REMOVED lines=12> */
[----:B------:R-:W-:-:S05]  /*8d30*/  FADD.FTZ R0, R5, 8192 ;  /* 0x4600000005007421 */ /* 0x000fca0000010000 */
[----:B------:R-:W-:Y:S02]  /*8d40*/  LOP3.LUT P0, R4, R0, 0xff, RZ, 0xc0, !PT ;  /* 0x000000ff00047812 */ /* 0x000fe4000780c0ff */
[----:B------:R-:W-:-:S11]  /*8d50*/  PRMT R0, RZ, 0x7610, R0 ;  /* 0x00007610ff007816 */ /* 0x000fd60000000000 */
[----:B------:R-:W-:Y:S05]  /*8d60*/  @!P0 BRA `(.L_x_571) ;  /* 0x0000000000108947 */ /* 0x000fea0003800000 */
.L_x_572:
[----:B------:R-:W-:-:S04]  /*8d70*/  LOP3.LUT R0, R7, 0x80000000, RZ, 0xc0, !PT ;  /* 0x8000000007007812 */ /* 0x000fc800078ec0ff */
[----:B------:R-:W-:-:S04]  /*8d80*/  SHF.R.U32.HI R5, RZ, 0x18, R0 ;  /* 0x00000018ff057819 */ /* 0x000fc80000011600 */
[----:B------:R-:W-:-:S04]  /*8d90*/  LOP3.LUT R4, R4, R5, RZ, 0xfc, !PT ;  /* 0x0000000504047212 */ /* 0x000fc800078efcff */
[----:B------:R-:W-:-:S07]  /*8da0*/  PRMT R0, R4, 0x7610, R0 ;  /* 0x0000761004007816 */ /* 0x000fce0000000000 */
.L_x_571:
[----:B------:R-:W-:Y:S05]  /*8db0*/  BSYNC B0 ;  /* 0x0000000000007941 */ /* 0x000fea0003800000 */
.L_x_570:
[----:B------:R-:W-:Y:S01]  /*8dc0*/  STG.E.U8 desc[UR36][R2.64], R0 ;  /* 0x0000000002007986 */ /* 0x000fe2000c101124 */
[----:B------:R-:W-:Y:S05]  /*8dd0*/  EXIT ;  /* 0x000000000000794d */ /* 0x000fea0003800000 */
.L_x_568:
        /* <DEDUP_REMOVED lines=17> */
.L_x_575:
[----:B------:R-:W-:-:S04]  /*8ef0*/  LOP3.LUT R0, R7, 0x80000000, RZ, 0xc0, !PT ;  /* 0x8000000007007812 */ /* 0x000fc800078ec0ff */
[----:B------:R-:W-:-:S04]  /*8f00*/  SHF.R.U32.HI R5, RZ, 0x18, R0 ;  /* 0x00000018ff057819 */ /* 0x000fc80000011600 */
[----:B------:R-:W-:-:S04]  /*8f10*/  LOP3.LUT R4, R4, R5, RZ, 0xfc, !PT ;  /* 0x0000000504047212 */ /* 0x000fc800078efcff */
[----:B------:R-:W-:-:S07]  /*8f20*/  PRMT R0, R4, 0x7610, R0 ;  /* 0x0000761004007816 */ /* 0x000fce0000000000 */
.L_x_574:
[----:B------:R-:W-:Y:S05]  /*8f30*/  BSYNC B0 ;  /* 0x0000000000007941 */ /* 0x000fea0003800000 */
.L_x_573:
[----:B------:R-:W-:Y:S01]  /*8f40*/  STG.E.U8 desc[UR36][R2.64], R0 ;  /* 0x0000000002007986 */ /* 0x000fe2000c101124 */
[----:B------:R-:W-:Y:S05]  /*8f50*/  EXIT ;  /* 0x000000000000794d */ /* 0x000fea0003800000 */
.L_x_567:
[----:B------:R-:W-:-:S13]  /*8f60*/  ISETP.NE.AND P0, PT, R0, 0x1c, PT ;  /* 0x0000001c0000780c */ /* 0x000fda0003f05270 */
[----:B------:R-:W-:Y:S05]  /*8f70*/  @!P0 BRA `(.L_x_576) ;  /* 0x0000000000a48947 */ /* 0x000fea0003800000 */
[----:B------:R-:W-:-:S13]  /*8f80*/  ISETP.NE.AND P0, PT, R0, 0x1d, PT ;  /* 0x0000001d0000780c */ /* 0x000fda0003f05270 */
[----:B------:R-:W-:Y:S05]  /*8f90*/  @!P0 BRA `(.L_x_577) ;  /* 0x00000000008c8947 */ /* 0x000fea0003800000 */
[----:B------:R-:W-:-:S13]  /*8fa0*/  ISETP.NE.AND P0, PT, R0, 0x2c, PT ;  /* 0x0000002c0000780c */ /* 0x000fda0003f05270 */
[----:B------:R-:W-:Y:S05]  /*8fb0*/  @P0 BRA `(.L_x_550) ;  /* 0x0000000000400947 */ /* 0x000fea0003800000 */
[----:B-1----:R-:W-:-:S05]  /*8fc0*/  IMAD.U32 R5, R18, 0x10000, RZ ;  /* 0x0001000012057824 */ /* 0x002fca00078e00ff */
        /* <DEDUP_REMOVED lines=15> */
.L_x_550:
[----:B------:R-:W-:Y:S01]  /*90c0*/  MOV R0, 0x0 ;  /* 0x0000000000007802 */ /* 0x000fe20000000f00 */
[----:B------:R-:W-:Y:S01]  /*90d0*/  ULDC.64 UR4, c[0x4][0x128] ;  /* 0x01004a0000047ab9 */ /* 0x000fe20000000a00 */
[----:B------:R-:W-:Y:S01]  /*90e0*/  ULDC.64 UR6, c[0x4][0x40] ;  /* 0x0100100000067ab9 */ /* 0x000fe20000000a00 */
[----:B------:R-:W-:Y:S01]  /*90f0*/  IMAD.U32 R4, RZ, RZ, UR4 ;  /* 0x00000004ff047e24 */ /* 0x000fe2000f8e00ff */
[----:B------:R0:W2:Y:S01]  /*9100*/  LDC.64 R2, c[0x4][R0] ;  /* 0x0100000000027b82 */ /* 0x0000a20000000a00 */
        /* <DEDUP_REMOVED lines=10> */
[----:B-12---:R-:W-:Y:S05]  /*91b0*/  CALL.ABS.NOINC R2 ;  /* 0x0000000002007343 */ /* 0x006fea0003c00000 */
.L_x_578:
[----:B------:R-:W-:Y:S05]  /*91c0*/  EXIT ;  /* 0x000000000000794d */ /* 0x000fea0003800000 */
.L_x_577:
[----:B-1----:R-:W-:-:S06]  /*91d0*/  IMAD.U32 R4, R18, 0x10000, RZ ;  /* 0x0001000012047824 */ /* 0x002fcc00078e00ff */
[----:B------:R-:W0:Y:S02]  /*91e0*/  F2I.U64.TRUNC R4, R4 ;  /* 0x0000000400047311 */ /* 0x000e24000020d800 */
[----:B0-----:R-:W-:Y:S01]  /*91f0*/  STG.E.64 desc[UR36][R2.64], R4 ;  /* 0x0000000402007986 */ /* 0x001fe2000c101b24 */
[----:B------:R-:W-:Y:S05]  /*9200*/  EXIT ;  /* 0x000000000000794d */ /* 0x000fea0003800000 */
.L_x_576:
[----:B-1----:R-:W-:-:S04]  /*9210*/  IMAD.U32 R18, R18, 0x10000, RZ ;  /* 0x0001000012127824 */ /* 0x002fc800078e00ff */
[----:B------:R-:W0:Y:S02]  /*9220*/  F2I.FTZ.U32.TRUNC.NTZ R5, R18 ;  /* 0x0000001200057305 */ /* 0x000e24000021f000 */
[----:B0-----:R-:W-:Y:S01]  /*9230*/  STG.E desc[UR36][R2.64], R5 ;  /* 0x0000000502007986 */ /* 0x001fe2000c101924 */
[----:B------:R-:W-:Y:S05]  /*9240*/  EXIT ;  /* 0x000000000000794d */ /* 0x000fea0003800000 */
.L_x_579:
        /* <DEDUP_REMOVED lines=11> */
.L_x_3461:


//--------------------- .text._ZN2at6native18elementwise_kernelILi128ELi4EZNS0_22gpu_kernel_impl_nocastIZZZNS0_17atanh_kernel_cudaERNS_18TensorIteratorBaseEENKUlvE0_clEvENKUlvE2_clEvEUlN3c108BFloat16EE_EEvS4_RKT_EUliE_EEviT1_ --------------------------
	.section	.text._ZN2at6native18elementwise_kernelILi128ELi4EZNS0_22gpu_kernel_impl_nocastIZZZNS0_17atanh_kernel_cudaERNS_18TensorIteratorBaseEENKUlvE0_clEvENKUlvE2_clEvEUlN3c108BFloat16EE_EEvS4_RKT_EUliE_EEviT1_,"ax",@progbits
	.align	128
        .global         _ZN2at6native18elementwise_kernelILi128ELi4EZNS0_22gpu_kernel_impl_nocastIZZZNS0_17atanh_kernel_cudaERNS_18TensorIteratorBaseEENKUlvE0_clEvENKUlvE2_clEvEUlN3c108BFloat16EE_EEvS4_RKT_EUliE_EEviT1_
        .type           _ZN2at6native18elementwise_kernelILi128ELi4EZNS0_22gpu_kernel_impl_nocastIZZZNS0_17atanh_kernel_cudaERNS_18TensorIteratorBaseEENKUlvE0_clEvENKUlvE2_clEvEUlN3c108BFloat16EE_EEvS4_RKT_EUliE_EEviT1_,@function
        .size           _ZN2at6native18elementwise_kernelILi128ELi4EZNS0_22gpu_kernel_impl_nocastIZZZNS0_17atanh_kernel_cudaERNS_18TensorIteratorBaseEENKUlvE0_clEvENKUlvE2_clEvEUlN3c108BFloat16EE_EEvS4_RKT_EUliE_EEviT1_,(.L_x_3462 - _ZN2at6native18elementwise_kernelILi128ELi4EZNS0_22gpu_kernel_impl_nocastIZZZNS0_17atanh_kernel_cudaERNS_18TensorIteratorBaseEENKUlvE0_clEvENKUlvE2_clEvEUlN3c108BFloat16EE_EEvS4_RKT_EUliE_EEviT1_)
        .other          _ZN2at6native18elementwise_kernelILi128ELi4EZNS0_22gpu_kernel_impl_nocastIZZZNS0_17atanh_kernel_cudaERNS_18TensorIteratorBaseEENKUlvE0_clEvENKUlvE2_clEvEUlN3c108BFloat16EE_EEvS4_RKT_EUliE_EEviT1_,@"STO_CUDA_ENTRY STV_DEFAULT"
_ZN2at6native18elementwise_kernelILi128ELi4EZNS0_22gpu_kernel_impl_nocastIZZZNS0_17atanh_kernel_cudaERNS_18TensorIteratorBaseEENKUlvE0_clEvENKUlvE2_clEvEUlN3c108BFloat16EE_EEvS4_RKT_EUliE_EEviT1_:
.text._ZN2at6native18elementwise_kernelILi128ELi4EZNS0_22gpu_kernel_impl_nocastIZZZNS0_17atanh_kernel_cudaERNS_18TensorIteratorBaseEENKUlvE0_clEvENKUlvE2_clEvEUlN3c108BFloat16EE_EEvS4_RKT_EUliE_EEviT1_:
[----:B------:R-:W-:Y:S01]  /*0000*/  LDC R1, c[0x0][0x28] ;  /* 0x00000a00ff017b82 */ /* 0x000fe20000000800 */
[----:B------:R-:W0:Y:S01]  /*0010*/  S2R R3, SR_CTAID.X ;  /* 0x0000000000037919 */ /* 0x000e220000002500 */
[----:B------:R-:W-:Y:S01]  /*0020*/  ULDC UR6, c[0x0][0x210] ;  /* 0x0000840000067ab9 */ /* 0x000fe20000000800 */
[----:B------:R-:W-:Y:S01]  /*0030*/  ULDC.64 UR4, c[0x0][0x208] ;  /* 0x0000820000047ab9 */ /* 0x000fe20000000a00 */
[----:B------:R-:W-:Y:S01]  /*0040*/  BSSY B0, `(.L_x_580) ;  /* 0x0000168000007945 */ /* 0x000fe20003800000 */
[----:B------:R-:W0:Y:S02]  /*0050*/  S2R R0, SR_TID.X ;  /* 0x0000000000007919 */ /* 0x000e240000002100 */
[----:B0-----:R-:W-:-:S04]  /*0060*/  LEA R3, R3, R0, 0x9 ;  /* 0x0000000003037211 */ /* 0x001fc800078e48ff */
[----:B------:R-:W-:-:S13]  /*0070*/  ISETP.GE.AND P0, PT, R3, UR6, PT ;  /* 0x0000000603007c0c */ /* 0x000fda000bf06270 */
[----:B------:R-:W-:Y:S05]  /*0080*/  @P0 BRA `(.L_x_581) ;  /* 0x00000014008c0947 */ /* 0x000fea0003800000 */
[----:B------:R-:W0:Y:S01]  /*0090*/  LDC R2, c[0x0][0x218] ;  /* 0x00008600ff027b82 */ /* 0x000e220000000800 */
[----:B------:R-:W-:Y:S01]  /*00a0*/  HFMA2.MMA R0, -RZ, RZ, 0, 0 ;  /* 0x00000000ff007435 */ /* 0x000fe200000001ff */
[----:B------:R-:W-:Y:S02]  /*00b0*/  MOV R5, RZ ;  /* 0x000000ff00057202 */ /* 0x000fe40000000f00 */
[----:B0-----:R-:W-:-:S13]  /*00c0*/  ISETP.NE.AND P0, PT, R2, RZ, PT ;  /* 0x000000ff0200720c */ /* 0x001fda0003f05270 */
[----:B------:R-:W-:Y:S05]  /*00d0*/  @!P0 BRA `(.L_x_582) ;  /* 0x0000001000a88947 */ /* 0x000fea0003800000 */
[----:B------:R-:W-:Y:S01]  /*00e0*/  MOV R4, RZ ;  /* 0x000000ff00047202 */ /* 0x000fe20000000f00 */
[----:B------:R-:W-:Y:S01]  /*00f0*/  ULDC.64 UR8, c[0x0][0x220] ;  /* 0x0000880000087ab9 */ /* 0x000fe20000000a00 */
[----:B------:R-:W-:Y:S01]  /*0100*/  MOV R5, R3 ;  /* 0x0000000300057202 */ /* 0x000fe20000000f00 */
[----:B------:R-:W-:Y:S01]  /*0110*/  ULDC UR7, c[0x0][0x21c] ;  /* 0x0000870000077ab9 */ /* 0x000fe20000000800 */
[----:B------:R-:W-:Y:S01]  /*0120*/  ISETP.NE.AND P0, PT, R2, 0x1, PT ;  /* 0x000000010200780c */ /* 0x000fe20003f05270 */
[----:B------:R-:W-:-:S05]  /*0130*/  IMAD.HI.U32 R6, R3, UR8, R4 ;  /* 0x0000000803067c27 */ /* 0x000fca000f8e0004 */
[----:B------:R-:W-:Y:S01]  /*0140*/  SHF.R.U32.HI R7, RZ, UR9, R6 ;  /* 0x00000009ff077c19 */ /* 0x000fe20008011606 */
[----:B------:R-:W-:-:S03]  /*0150*/  ULDC.64 UR8, c[0x0][0x348] ;  /* 0x0000d20000087ab9 */ /* 0x000fc60000000a00 */
[----:B------:R-:W-:-:S05]  /*0160*/  IADD3 R0, -R7, RZ, RZ ;  /* 0x000000ff07007210 */ /* 0x000fca0007ffe1ff */
[----:B------:R-:W-:-:S04]  /*0170*/  IMAD R0, R0, UR7, R3 ;  /* 0x0000000700007c24 */ /* 0x000fc8000f8e0203 */
[C---:B------:R-:W-:Y:S02]  /*0180*/  IMAD R5, R0.reuse, UR8, RZ ;  /* 0x0000000800057c24 */ /* 0x040fe4000f8e02ff */
[----:B------:R-:W-:Y:S01]  /*0190*/  IMAD R0, R0, UR9, RZ ;  /* 0x0000000900007c24 */ /* 0x000fe2000f8e02ff */
[----:B------:R-:W-:Y:S06]  /*01a0*/  @!P0 BRA `(.L_x_582) ;  /* 0x0000001000748947 */ /* 0x000fec0003800000 */
[----:B------:R-:W-:Y:S01]  /*01b0*/  HFMA2.MMA R6, -RZ, RZ, 0, 0 ;  /* 0x00000000ff067435 */ /* 0x000fe200000001ff */
[----:B------:R-:W-:Y:S01]  /*01c0*/  ULDC.64 UR8, c[0x0][0x228] ;  /* 0x00008a0000087ab9 */ /* 0x000fe20000000a00 */
[----:B------:R-:W-:Y:S01]  /*01d0*/  ULDC UR7, c[0x0][0x230] ;  /* 0x00008c0000077ab9 */ /* 0x000fe20000000800 */
[----:B------:R-:W-:-:S07]  /*01e0*/  ISETP.NE.AND P0, PT, R2, 0x2, PT ;  /* 0x000000020200780c */ /* 0x000fce0003f05270 */
[----:B------:R-:W-:-:S05]  /*01f0*/  IMAD.HI.U32 R8, R7, UR9, R6 ;  /* 0x0000000907087c27 */ /* 0x000fca000f8e0006 */
[----:B------:R-:W-:-:S04]  /*0200*/  SHF.R.U32.HI R9, RZ, UR7, R8 ;  /* 0x00000007ff097c19 */ /* 0x000fc80008011608 */
[----:B------:R-:W-:-:S05]  /*0210*/  IADD3 R6, -R9, RZ, RZ ;  /* 0x000000ff09067210 */ /* 0x000fca0007ffe1ff */
[----:B------:R-:W-:Y:S01]  /*0220*/  IMAD R6, R6, UR8, R7 ;  /* 0x0000000806067c24 */ /* 0x000fe2000f8e0207 */
[----:B------:R-:W-:-:S03]  /*0230*/  ULDC.64 UR8, c[0x0][0x350] ;  /* 0x0000d40000087ab9 */ /* 0x000fc60000000a00 */
[C---:B------:R-:W-:Y:S02]  /*0240*/  IMAD R5, R6.reuse, UR8, R5 ;  /* 0x0000000806057c24 */ /* 0x040fe4000f8e0205 */
[----:B------:R-:W-:Y:S01]  /*0250*/  IMAD R0, R6, UR9, R0 ;  /* 0x0000000906007c24 */ /* 0x000fe2000f8e0200 */
[----:B------:R-:W-:Y:S06]  /*0260*/  @!P0 BRA `(.L_x_582) ;  /* 0x0000001000448947 */ /* 0x000fec0003800000 */
[----:B------:R-:W-:Y:S01]  /*0270*/  MOV R8, RZ ;  /* 0x000000ff00087202 */ /* 0x000fe20000000f00 */
[----:B------:R-:W-:Y:S01]  /*0280*/  ULDC.64 UR8, c[0x0][0x238] ;  /* 0x00008e0000087ab9 */ /* 0x000fe20000000a00 */
[----:B------:R-:W-:Y:S01]  /*0290*/  ISETP.NE.AND P0, PT, R2, 0x3, PT ;  /* 0x000000030200780c */ /* 0x000fe20003f05270 */
[----:B------:R-:W-:Y:S02]  /*02a0*/  ULDC UR7, c[0x0][0x234] ;  /* 0x00008d0000077ab9 */ /* 0x000fe40000000800 */
        /* <DEDUP_REMOVED lines=8> */
[----:B------:R-:W-:Y:S01]  /*0330*/  MOV R6, RZ ;  /* 0x000000ff00067202 */ /* 0x000fe20000000f00 */
[----:B------:R-:W-:Y:S01]  /*0340*/  ULDC.64 UR8, c[0x0][0x240] ;  /* 0x0000900000087ab9 */ /* 0x000fe20000000a00 */
[----:B------:R-:W-:Y:S01]  /*0350*/  ULDC UR7, c[0x0][0x248] ;  /* 0x0000920000077ab9 */ /* 0x000fe20000000800 */
[----:B------:R-:W-:Y:S02]  /*0360*/  ISETP.NE.AND P0, PT, R2, 0x4, PT ;  /* 0x000000040200780c */ /* 0x000fe40003f05270 */
        /* <DEDUP_REMOVED lines=8> */
[----:B------:R-:W-:Y:S01]  /*03f0*/  HFMA2.MMA R8, -RZ, RZ, 0, 0 ;  /* 0x00000000ff087435 */ /* 0x000fe200000001ff */
[----:B------:R-:W-:Y:S01]  /*0400*/  ULDC.64 UR8, c[0x0][0x250] ;  /* 0x0000940000087ab9 */ /* 0x000fe20000000a00 */
[----:B------:R-:W-:Y:S01]  /*0410*/  ISETP.NE.AND P0, PT, R2, 0x5, PT ;  /* 0x000000050200780c */ /* 0x000fe20003f05270 */
[----:B------:R-:W-:-:S07]  /*0420*/  ULDC UR7, c[0x0][0x24c] ;  /* 0x0000930000077ab9 */ /* 0x000fce0000000800 */
        /* <DEDUP_REMOVED lines=61> */
[----:B------:R-:W-:-:S05]  /*0800*/  SHF.R.U32.HI R9, RZ, UR7, R8 ;  /* 0x00000007ff097c19 */ /* 0x000fca0008011608 */
[----:B------:R-:W-:-:S04]  /*0810*/  IMAD.MOV R6, RZ, RZ, -R9 ;  /* 0x000000ffff067224 */ /* 0x000fc800078e0a09 */
        /* <DEDUP_REMOVED lines=161> */
[----:B------:R-:W-:Y:S01]  /*1230*/  ISETP.NE.AND P0, PT, R2, 0x18, PT ;  /* 0x000000180200780c */ /* 0x000fe20003f05270 */
[----:B------:R-:W-:Y:S01]  /*1240*/  ULDC.64 UR8, c[0x0][0x330] ;  /* 0x0000cc0000087ab9 */ /* 0x000fe20000000a00 */
[----:B------:R-:W-:Y:S01]  /*1250*/  MOV R6, RZ ;  /* 0x000000ff00067202 */ /* 0x000fe20000000f00 */
[----:B------:R-:W-:-:S04]  /*1260*/  ULDC UR7, c[0x0][0x338] ;  /* 0x0000ce0000077ab9 */ /* 0x000fc80000000800 */
[----:B------:R-:W-:-:S05]  /*1270*/  IMAD.HI.U32 R10, R7, UR9, R6 ;  /* 0x00000009070a7c27 */ /* 0x000fca000f8e0006 */
[----:B------:R-:W-:Y:S01]  /*1280*/  SHF.R.U32.HI R11, RZ, UR7, R10 ;  /* 0x00000007ff0b7c19 */ /* 0x000fe2000801160a */
[----:B------:R-:W0:Y:S01]  /*1290*/  @P0 LDC.64 R12, c[0x0][0x340] ;  /* 0x0000d000ff0c0b82 */ /* 0x000e220000000a00 */
[----:B------:R-:W-:Y:S02]  /*12a0*/  @P0 MOV R10, RZ ;  /* 0x000000ff000a0202 */ /* 0x000fe40000000f00 */
[----:B------:R-:W-:-:S05]  /*12b0*/  IADD3 R6, -R11, RZ, RZ ;  /* 0x000000ff0b067210 */ /* 0x000fca0007ffe1ff */
[----:B------:R-:W1:Y:S01]  /*12c0*/  @P0 LDC R15, c[0x0][0x33c] ;  /* 0x0000cf00ff0f0b82 */ /* 0x000e620000000800 */
[----:B------:R-:W-:Y:S01]  /*12d0*/  IMAD R6, R6, UR8, R7 ;  /* 0x0000000806067c24 */ /* 0x000fe2000f8e0207 */
[----:B------:R-:W-:-:S03]  /*12e0*/  ULDC.64 UR8, c[0x0][0x400] ;  /* 0x0001000000087ab9 */ /* 0x000fc60000000a00 */
[C---:B------:R-:W-:Y:S02]  /*12f0*/  IMAD R5, R6.reuse, UR8, R5 ;  /* 0x0000000806057c24 */ /* 0x040fe4000f8e0205 */
[----:B------:R-:W-:Y:S01]  /*1300*/  IMAD R0, R6, UR9, R0 ;  /* 0x0000000906007c24 */ /* 0x000fe2000f8e0200 */
[----:B------:R-:W2:Y:S01]  /*1310*/  @P0 LDC.64 R8, c[0x0][0x408] ;  /* 0x00010200ff080b82 */ /* 0x000ea20000000a00 */
[----:B0-----:R-:W-:-:S05]  /*1320*/  @P0 IMAD.HI.U32 R2, R11, R12, R10 ;  /* 0x0000000c0b020227 */ /* 0x001fca00078e000a */
[----:B------:R-:W-:-:S04]  /*1330*/  @P0 SHF.R.U32.HI R2, RZ, R13, R2 ;  /* 0x0000000dff020219 */ /* 0x000fc80000011602 */
[----:B------:R-:W-:-:S05]  /*1340*/  @P0 IADD3 R10, -R2, RZ, RZ ;  /* 0x000000ff020a0210 */ /* 0x000fca0007ffe1ff */
[----:B-1----:R-:W-:-:S04]  /*1350*/  @P0 IMAD R10, R10, R15, R11 ;  /* 0x0000000f0a0a0224 */ /* 0x002fc800078e020b */
[C---:B--2---:R-:W-:Y:S02]  /*1360*/  @P0 IMAD R5, R10.reuse, R8, R5 ;  /* 0x000000080a050224 */ /* 0x044fe400078e0205 */
[----:B------:R-:W-:-:S07]  /*1370*/  @P0 IMAD R0, R10, R9, R0 ;  /* 0x000000090a000224 */ /* 0x000fce00078e0200 */
.L_x_582:
[----:B------:R-:W-:Y:S02]  /*1380*/  ULDC.64 UR8, c[0x0][0x418] ;  /* 0x0001060000087ab9 */ /* 0x000fe40000000a00 */
[----:B------:R-:W-:-:S04]  /*1390*/  IADD3 R6, P0, R0, UR8, RZ ;  /* 0x0000000800067c10 */ /* 0x000fc8000ff1e0ff */
[----:B------:R-:W-:Y:S01]  /*13a0*/  IADD3.X R7, RZ, UR9, RZ, P0, !PT ;  /* 0x00000009ff077c10 */ /* 0x000fe200087fe4ff */
[----:B------:R-:W-:-:S04]  /*13b0*/  ULDC.64 UR8, c[0x0][0x410] ;  /* 0x0001040000087ab9 */ /* 0x000fc80000000a00 */
[----:B------:R-:W2:Y:S01]  /*13c0*/  LDG.E.U16 R0, desc[UR4][R6.64] ;  /* 0x0000000406007981 */ /* 0x000ea2000c1e1500 */
[----:B------:R-:W-:Y:S01]  /*13d0*/  MOV R11, 0x3d39bf78 ;  /* 0x3d39bf78000b7802 */ /* 0x000fe20000000f00 */
[----:B------:R-:W-:Y:S01]  /*13e0*/  BSSY B1, `(.L_x_583) ;  /* 0x0000029000017945 */ /* 0x000fe20003800000 */
[----:B--2---:R-:W-:-:S04]  /*13f0*/  SHF.L.U32 R0, R0, 0x10, RZ ;  /* 0x0000001000007819 */ /* 0x004fc800000006ff */
[C---:B------:R-:W-:Y:S01]  /*1400*/  FSETP.GT.FTZ.AND P0, PT, |R0|.reuse, 8.50705917302346158658e+37, PT ;  /* 0x7e8000000000780b */ /* 0x040fe20003f14200 */
[----:B------:R-:W-:-:S04]  /*1410*/  FADD.FTZ R2, |R0|, -RZ ;  /* 0x800000ff00027221 */ /* 0x000fc80000010200 */
[----:B------:R-:W-:-:S06]  /*1420*/  FADD.FTZ R4, -R2, 1 ;  /* 0x3f80000002047421 */ /* 0x000fcc0000010100 */
[----:B------:R-:W0:Y:S02]  /*1430*/  MUFU.RCP R4, R4 ;  /* 0x0000000400047308 */ /* 0x000e240000001000 */
[----:B0-----:R-:W-:Y:S01]  /*1440*/  FADD.FTZ R9, R4, R4 ;  /* 0x0000000404097221 */ /* 0x001fe20000010000 */
[----:B------:R-:W-:-:S03]  /*1450*/  IADD3 R4, P1, R5, UR8, RZ ;  /* 0x0000000805047c10 */ /* 0x000fc6000ff3e0ff */
[----:B------:R-:W-:Y:S01]  /*1460*/  FMUL.FTZ R2, |R0|, R9 ;  /* 0x0000000900027220 */ /* 0x000fe20000410200 */
[----:B------:R-:W-:Y:S02]  /*1470*/  MOV R9, 0x3e800000 ;  /* 0x3e80000000097802 */ /* 0x000fe40000000f00 */
[----:B------:R-:W-:Y:S02]  /*1480*/  IADD3.X R5, RZ, UR9, RZ, P1, !PT ;  /* 0x00000009ff057c10 */ /* 0x000fe40008ffe4ff */
[----:B------:R-:W-:-:S04]  /*1490*/  FSEL R2, R2, -2, !P0 ;  /* 0xc000000002027808 */ /* 0x000fc80004000000 */
[C---:B------:R-:W-:Y:S01]  /*14a0*/  ISETP.GE.U32.AND P0, PT, R2.reuse, 0x7f800000, PT ;  /* 0x7f8000000200780c */ /* 0x040fe20003f06070 */
[----:B------:R-:W-:-:S05]  /*14b0*/  FADD.FTZ.RZ R8, R2, 1 ;  /* 0x3f80000002087421 */ /* 0x000fca000001c000 */
[----:B------:R-:W-:-:S04]  /*14c0*/  IADD3 R8, R8, -0x3f400000, RZ ;  /* 0xc0c0000008087810 */ /* 0x000fc80007ffe0ff */
[----:B------:R-:W-:-:S04]  /*14d0*/  LOP3.LUT R7, R8, 0xff800000, RZ, 0xc0, !PT ;  /* 0xff80000008077812 */ /* 0x000fc800078ec0ff */
[----:B------:R-:W-:Y:S02]  /*14e0*/  IADD3 R8, -R7, 0x40800000, RZ ;  /* 0x4080000007087810 */ /* 0x000fe40007ffe1ff */
[-C--:B------:R-:W-:Y:S02]  /*14f0*/  IADD3 R6, R2, -R7.reuse, RZ ;  /* 0x8000000702067210 */ /* 0x080fe40007ffe0ff */
[----:B------:R-:W-:Y:S01]  /*1500*/  I2FP.F32.S32 R7, R7 ;  /* 0x0000000700077245 */ /* 0x000fe20000201400 */
[----:B------:R-:W-:-:S04]  /*1510*/  FFMA.FTZ R9, R8, R9, -1 ;  /* 0xbf80000008097423 */ /* 0x000fc80000010009 */
[----:B------:R-:W-:Y:S01]  /*1520*/  FADD.FTZ R6, R6, R9 ;  /* 0x0000000906067221 */ /* 0x000fe20000010000 */
[----:B------:R-:W-:-:S03]  /*1530*/  FMUL.FTZ R7, R7, 1.1920928955078125e-07 ;  /* 0x3400000007077820 */ /* 0x000fc60000410000 */
        /* <DEDUP_REMOVED lines=10> */
[----:B------:R-:W-:-:S03]  /*15e0*/  MOV R9, 0x3f000000 ;  /* 0x3f00000000097802 */ /* 0x000fc60000000f00 */
[----:B------:R-:W-:Y:S01]  /*15f0*/  FFMA.FTZ R6, R7, 0.69314718246459960938, R6 ;  /* 0x3f31721807067823 */ /* 0x000fe20000010006 */
[----:B------:R-:W-:Y:S01]  /*1600*/  LOP3.LUT R9, R9, 0x80000000, R0, 0xb8, !PT ;  /* 0x8000000009097812 */ /* 0x000fe200078eb800 */
[----:B------:R-:W-:Y:S06]  /*1610*/  @!P0 BRA `(.L_x_584) ;  /* 0x0000000000148947 */ /* 0x000fec0003800000 */
[C---:B------:R-:W-:Y:S02]  /*1620*/  ISETP.GE.AND P0, PT, R2.reuse, -0x407fffff, PT ;  /* 0xbf8000010200780c */ /* 0x040fe40003f06270 */
[----:B------:R-:W-:-:S11]  /*1630*/  FSETP.NEU.FTZ.AND P1, PT, R2, RZ, PT ;  /* 0x000000ff0200720b */ /* 0x000fd60003f3d000 */
[----:B------:R-:W-:-:S05]  /*1640*/  @P0 MOV R7, 0x7f800000 ;  /* 0x7f80000000070802 */ /* 0x000fca0000000f00 */
[----:B------:R-:W-:-:S05]  /*1650*/  @P0 FFMA.FTZ R6, R2, R7, +INF ;  /* 0x7f80000002060423 */ /* 0x000fca0000010007 */
[----:B------:R-:W-:-:S07]  /*1660*/  FSEL R6, R6, -RZ, P1 ;  /* 0x800000ff06067208 */ /* 0x000fce0000800000 */
.L_x_584:
[----:B------:R-:W-:Y:S05]  /*1670*/  BSYNC B1 ;  /* 0x0000000000017941 */ /* 0x000fea0003800000 */
.L_x_583:
[----:B------:R-:W-:Y:S01]  /*1680*/  FMUL.FTZ R9, R9, R6 ;  /* 0x0000000609097220 */ /* 0x000fe20000410000 */
[----:B------:R-:W-:-:S04]  /*1690*/  IADD3 R3, R3, 0x80, RZ ;  /* 0x0000008003037810 */ /* 0x000fc80007ffe0ff */
[----:B------:R-:W-:-:S05]  /*16a0*/  F2FP.BF16.F32.PACK_AB R9, RZ, R9 ;  /* 0x00000009ff09723e */ /* 0x000fca00000010ff */
[----:B------:R0:W-:Y:S02]  /*16b0*/  STG.E.U16 desc[UR4][R4.64], R9 ;  /* 0x0000000904007986 */ /* 0x0001e4000c101504 */
.L_x_581:
[----:B------:R-:W-:Y:S05]  /*16c0*/  BSYNC B0 ;  /* 0x0000000000007941 */ /* 0x000fea0003800000 */
.L_x_580:
[----:B------:R-:W-:Y:S01]  /*16d0*/  ISETP.GE.AND P0, PT, R3, UR6, PT ;  /* 0x0000000603007c0c */ /* 0x000fe2000bf06270 */
[----:B------:R-:W-:-:S12]  /*16e0*/  BSSY B0, `(.L_x_585) ;  /* 0x00002c8000007945 */ /* 0x000fd80003800000 */
[----:B------:R-:W-:Y:S05]  /*16f0*/  @P0 BRA `(.L_x_586) ;  /* 0x0000002c00180947 */ /* 0x000fea0003800000 */
[----:B0-----:R-:W0:Y:S01]  /*1700*/  LDC R4, c[0x0][0x218] ;  /* 0x00008600ff047b82 */ /* 0x001e220000000800 */
[----:B------:R-:W-:Y:S01]  /*1710*/  HFMA2.MMA R0, -RZ, RZ, 0, 0 ;  /* 0x00000000ff007435 */ /* 0x000fe200000001ff */
[----:B------:R-:W-:Y:S02]  /*1720*/  MOV R5, RZ ;  /* 0x000000ff00057202 */ /* 0x000fe40000000f00 */
[----:B0-----:R-:W-:-:S13]  /*1730*/  ISETP.NE.AND P0, PT, R4, RZ, PT ;  /* 0x000000ff0400720c */ /* 0x001fda0003f05270 */
[----:B------:R-:W-:Y:S05]  /*1740*/  @!P0 BRA `(.L_x_587) ;  /* 0x0000001000a48947 */ /* 0x000fea0003800000 */
        /* <DEDUP_REMOVED lines=297> */
.L_x_587:
        /* <DEDUP_REMOVED lines=47> */
.L_x_589:
[----:B------:R-:W-:Y:S05]  /*2cd0*/  BSYNC B1 ;  /* 0x0000000000017941 */ /* 0x000fea0003800000 */
.L_x_588:
[----:B------:R-:W-:Y:S01]  /*2ce0*/  FMUL.FTZ R9, R9, R6 ;  /* 0x0000000609097220 */ /* 0x000fe20000410000 */
[----:B------:R-:W-:-:S04]  /*2cf0*/  IADD3 R3, R3, 0x80, RZ ;  /* 0x0000008003037810 */ /* 0x000fc80007ffe0ff */
[----:B------:R-:W-:Y:S02]  /*2d00*/  F2FP.BF16.F32.PACK_AB R9, RZ, R9 ;  /* 0x00000009ff09723e */ /* 0x000fe400000010ff */
[----:B------:R-:W-:-:S03]  /*2d10*/  ISETP.GE.AND P0, PT, R3, UR6, PT ;  /* 0x0000000603007c0c */ /* 0x000fc6000bf06270 */
[----:B------:R1:W-:Y:S10]  /*2d20*/  STG.E.U16 desc[UR4][R4.64], R9 ;  /* 0x0000000904007986 */ /* 0x0003f4000c101504 */
[----:B------:R-:W-:Y:S05]  /*2d30*/  @P0 BRA `(.L_x_586) ;  /* 0x0000001400880947 */ /* 0x000fea0003800000 */
[----:B-1----:R-:W0:Y:S01]  /*2d40*/  LDC R4, c[0x0][0x218] ;  /* 0x00008600ff047b82 */ /* 0x002e220000000800 */
        /* <DEDUP_REMOVED lines=281> */
[----:B------:R-:W-:Y:S01]  /*3ee0*/  HFMA2.MMA R6, -RZ, RZ, 0, 0 ;  /* 0x00000000ff067435 */ /* 0x000fe200000001ff */
[----:B------:R-:W-:Y:S01]  /*3ef0*/  ULDC.64 UR8, c[0x0][0x330] ;  /* 0x0000cc0000087ab9 */ /* 0x000fe20000000a00 */
[----:B------:R-:W-:-:S08]  /*3f00*/  ULDC UR7, c[0x0][0x338] ;  /* 0x0000ce0000077ab9 */ /* 0x000fd00000000800 */
[----:B------:R-:W-:Y:S02]  /*3f10*/  IMAD.HI.U32 R10, R7, UR9, R6 ;  /* 0x00000009070a7c27 */ /* 0x000fe4000f8e0006 */
[----:B------:R-:W0:Y:S03]  /*3f20*/  @P0 LDC.64 R12, c[0x0][0x340] ;  /* 0x0000d000ff0c0b82 */ /* 0x000e260000000a00 */
[----:B------:R-:W-:Y:S02]  /*3f30*/  SHF.R.U32.HI R11, RZ, UR7, R10 ;  /* 0x00000007ff0b7c19 */ /* 0x000fe4000801160a */
[----:B------:R-:W-:Y:S02]  /*3f40*/  @P0 MOV R10, RZ ;  /* 0x000000ff000a0202 */ /* 0x000fe40000000f00 */
[----:B------:R-:W-:Y:S01]  /*3f50*/  IADD3 R6, -R11, RZ, RZ ;  /* 0x000000ff0b067210 */ /* 0x000fe20007ffe1ff */
[----:B------:R-:W1:Y:S04]  /*3f60*/  @P0 LDC R15, c[0x0][0x33c] ;  /* 0x0000cf00ff0f0b82 */ /* 0x000e680000000800 */
[----:B------:R-:W-:Y:S01]  /*3f70*/  IMAD R6, R6, UR8, R7 ;  /* 0x0000000806067c24 */ /* 0x000fe2000f8e0207 */
[----:B------:R-:W-:-:S03]  /*3f80*/  ULDC.64 UR8, c[0x0][0x400] ;  /* 0x0001000000087ab9 */ /* 0x000fc60000000a00 */
[----:B------:R-:W2:Y:S01]  /*3f90*/  @P0 LDC.64 R8, c[0x0][0x408] ;  /* 0x00010200ff080b82 */ /* 0x000ea20000000a00 */
[C---:B------:R-:W-:Y:S02]  /*3fa0*/  IMAD R5, R6.reuse, UR8, R5 ;  /* 0x0000000806057c24 */ /* 0x040fe4000f8e0205 */
[----:B------:R-:W-:Y:S02]  /*3fb0*/  IMAD R0, R6, UR9, R0 ;  /* 0x0000000906007c24 */ /* 0x000fe4000f8e0200 */
[----:B0-----:R-:W-:-:S05]  /*3fc0*/  @P0 IMAD.HI.U32 R2, R11, R12, R10 ;  /* 0x0000000c0b020227 */ /* 0x001fca00078e000a */
[----:B------:R-:W-:-:S04]  /*3fd0*/  @P0 SHF.R.U32.HI R2, RZ, R13, R2 ;  /* 0x0000000dff020219 */ /* 0x000fc80000011602 */
[----:B------:R-:W-:-:S05]  /*3fe0*/  @P0 IADD3 R10, -R2, RZ, RZ ;  /* 0x000000ff020a0210 */ /* 0x000fca0007ffe1ff */
[----:B-1----:R-:W-:-:S04]  /*3ff0*/  @P0 IMAD R10, R15, R10, R11 ;  /* 0x0000000a0f0a0224 */ /* 0x002fc800078e020b */
[C---:B--2---:R-:W-:Y:S02]  /*4000*/  @P0 IMAD R5, R10.reuse, R8, R5 ;  /* 0x000000080a050224 */ /* 0x044fe400078e0205 */
[----:B------:R-:W-:-:S07]  /*4010*/  @P0 IMAD R0, R10, R9, R0 ;  /* 0x000000090a000224 */ /* 0x000fce00078e0200 */
.L_x_590:
        /* <DEDUP_REMOVED lines=19> */
[----:B------:R-:W-:-:S04]  /*4150*/  FADD.FTZ.RZ R8, R2, 1 ;  /* 0x3f80000002087421 */ /* 0x000fc8000001c000 */
[----:B------:R-:W-:-:S05]  /*4160*/  VIADD R8, R8, 0xc0c00000 ;  /* 0xc0c0000008087836 */ /* 0x000fca0000000000 */
        /* <DEDUP_REMOVED lines=26> */
.L_x_592:
[----:B------:R-:W-:Y:S05]  /*4310*/  BSYNC B1 ;  /* 0x0000000000017941 */ /* 0x000fea0003800000 */
.L_x_591:
[----:B------:R-:W-:Y:S01]  /*4320*/  FMUL.FTZ R9, R9, R6 ;  /* 0x0000000609097220 */ /* 0x000fe20000410000 */
[----:B------:R-:W-:-:S04]  /*4330*/  IADD3 R3, R3, 0x80, RZ ;  /* 0x0000008003037810 */ /* 0x000fc80007ffe0ff */
[----:B------:R-:W-:-:S05]  /*4340*/  F2FP.BF16.F32.PACK_AB R9, RZ, R9 ;  /* 0x00000009ff09723e */ /* 0x000fca00000010ff */
[----:B------:R2:W-:Y:S02]  /*4350*/  STG.E.U16 desc[UR4][R4.64], R9 ;  /* 0x0000000904007986 */ /* 0x0005e4000c101504 */
.L_x_586:
[----:B------:R-:W-:Y:S05]  /*4360*/  BSYNC B0 ;  /* 0x0000000000007941 */ /* 0x000fea0003800000 */
.L_x_585:
[----:B------:R-:W-:-:S13]  /*4370*/  ISETP.GE.AND P0, PT, R3, UR6, PT ;  /* 0x0000000603007c0c */ /* 0x000fda000bf06270 */
[----:B------:R-:W-:Y:S05]  /*4380*/  @P0 EXIT ;  /* 0x000000000000094d */ /* 0x000fea0003800000 */
[----:B012---:R-:W0:Y:S01]  /*4390*/  LDC R4, c[0x0][0x218] ;  /* 0x00008600ff047b82 */ /* 0x007e220000000800 */
[----:B------:R-:W-:Y:S01]  /*43a0*/  HFMA2.MMA R0, -RZ, RZ, 0, 0 ;  /* 0x00000000ff007435 */ /* 0x000fe200000001ff */
[----:B------:R-:W-:Y:S02]  /*43b0*/  MOV R5, RZ ;  /* 0x000000ff00057202 */ /* 0x000fe40000000f00 */
[----:B0-----:R-:W-:-:S13]  /*43c0*/  ISETP.NE.AND P0, PT, R4, RZ, PT ;  /* 0x000000ff0400720c */ /* 0x001fda0003f05270 */
[----:B------:R-:W-:Y:S05]  /*43d0*/  @!P0 BRA `(.L_x_593) ;  /* 0x0000001000a48947 */ /* 0x000fea0003800000 */
[----:B------:R-:W-:Y:S01]  /*43e0*/  MOV R2, RZ ;  /* 0x000000ff00027202 */ /* 0x000fe20000000f00 */
[----:B------:R-:W-:Y:S01]  /*43f0*/  ULDC.64 UR6, c[0x0][0x220] ;  /* 0x0000880000067ab9 */ /* 0x000fe20000000a00 */
[----:B------:R-:W-:-:S03]  /*4400*/  ISETP.NE.AND P0, PT, R4, 0x1, PT ;  /* 0x000000010400780c */ /* 0x000fc60003f05270 */
[----:B------:R-:W-:Y:S01]  /*4410*/  IMAD.HI.U32 R6, R3, UR6, R2 ;  /* 0x0000000603067c27 */ /* 0x000fe2000f8e0002 */
[----:B------:R-:W-:-:S04]  /*4420*/  ULDC UR6, c[0x0][0x21c] ;  /* 0x0000870000067ab9 */ /* 0x000fc80000000800 */
[----:B------:R-:W-:-:S04]  /*4430*/  SHF.R.U32.HI R7, RZ, UR7, R6 ;  /* 0x00000007ff077c19 */ /* 0x000fc80008011606 */
[----:B------:R-:W-:-:S05]  /*4440*/  IADD3 R0, -R7, RZ, RZ ;  /* 0x000000ff07007210 */ /* 0x000fca0007ffe1ff */
[----:B------:R-:W-:Y:S01]  /*4450*/  IMAD R0, R0, UR6, R3 ;  /* 0x0000000600007c24 */ /* 0x000fe2000f8e0203 */
[----:B------:R-:W-:-:S03]  /*4460*/  ULDC.64 UR6, c[0x0][0x348] ;  /* 0x0000d20000067ab9 */ /* 0x000fc60000000a00 */
        /* <DEDUP_REMOVED lines=41> */
[----:B------:R-:W-:-:S08]  /*4700*/  ISETP.NE.AND P0, PT, R4, 0x5, PT ;  /* 0x000000050400780c */ /* 0x000fd00003f05270 */
        /* <DEDUP_REMOVED lines=231> */
[----:B------:R-:W-:Y:S01]  /*5580*/  SHF.R.U32.HI R7, RZ, UR6, R6 ;  /* 0x00000006ff077c19 */ /* 0x000fe20008011606 */
[----:B------:R-:W-:Y:S01]  /*5590*/  ULDC.64 UR6, c[0x0][0x400] ;  /* 0x0001000000067ab9 */ /* 0x000fe20000000a00 */
[----:B------:R-:W-:Y:S02]  /*55a0*/  @P0 MOV R6, RZ ;  /* 0x000000ff00060202 */ /* 0x000fe40000000f00 */
[C---:B------:R-:W-:Y:S01]  /*55b0*/  IADD3 R9, -R7.reuse, RZ, RZ ;  /* 0x000000ff07097210 */ /* 0x040fe20007ffe1ff */
[----:B------:R-:W1:Y:S08]  /*55c0*/  @P0 LDC R13, c[0x0][0x33c] ;  /* 0x0000cf00ff0d0b82 */ /* 0x000e700000000800 */
[----:B------:R-:W2:Y:S01]  /*55d0*/  @P0 LDC.64 R14, c[0x0][0x408] ;  /* 0x00010200ff0e0b82 */ /* 0x000ea20000000a00 */
[----:B0-----:R-:W-:-:S05]  /*55e0*/  @P0 IMAD.HI.U32 R2, R7, R10, R6 ;  /* 0x0000000a07020227 */ /* 0x001fca00078e0006 */
[----:B------:R-:W-:Y:S01]  /*55f0*/  @P0 SHF.R.U32.HI R4, RZ, R11, R2 ;  /* 0x0000000bff040219 */ /* 0x000fe20000011602 */
[----:B------:R-:W-:-:S03]  /*5600*/  IMAD R2, R9, UR8, R3 ;  /* 0x0000000809027c24 */ /* 0x000fc6000f8e0203 */
[----:B------:R-:W-:Y:S01]  /*5610*/  @P0 IADD3 R6, -R4, RZ, RZ ;  /* 0x000000ff04060210 */ /* 0x000fe20007ffe1ff */
[C---:B------:R-:W-:Y:S02]  /*5620*/  IMAD R5, R2.reuse, UR6, R5 ;  /* 0x0000000602057c24 */ /* 0x040fe4000f8e0205 */
[----:B------:R-:W-:Y:S02]  /*5630*/  IMAD R0, R2, UR7, R0 ;  /* 0x0000000702007c24 */ /* 0x000fe4000f8e0200 */
[----:B-1----:R-:W-:-:S04]  /*5640*/  @P0 IMAD R6, R13, R6, R7 ;  /* 0x000000060d060224 */ /* 0x002fc800078e0207 */
[C---:B--2---:R-:W-:Y:S02]  /*5650*/  @P0 IMAD R5, R6.reuse, R14, R5 ;  /* 0x0000000e06050224 */ /* 0x044fe400078e0205 */
[----:B------:R-:W-:-:S07]  /*5660*/  @P0 IMAD R0, R6, R15, R0 ;  /* 0x0000000f06000224 */ /* 0x000fce00078e0200 */
.L_x_593:
[----:B------:R-:W-:Y:S02]  /*5670*/  ULDC.64 UR6, c[0x0][0x418] ;  /* 0x0001060000067ab9 */ /* 0x000fe40000000a00 */
[----:B------:R-:W-:-:S04]  /*5680*/  IADD3 R6, P0, R0, UR6, RZ ;  /* 0x0000000600067c10 */ /* 0x000fc8000ff1e0ff */
[----:B------:R-:W-:Y:S01]  /*5690*/  IADD3.X R7, RZ, UR7, RZ, P0, !PT ;  /* 0x00000007ff077c10 */ /* 0x000fe200087fe4ff */
[----:B------:R-:W-:-:S04]  /*56a0*/  ULDC.64 UR6, c[0x0][0x410] ;  /* 0x0001040000067ab9 */ /* 0x000fc80000000a00 */
[----:B------:R-:W2:Y:S01]  /*56b0*/  LDG.E.U16 R0, desc[UR4][R6.64] ;  /* 0x0000000406007981 */ /* 0x000ea2000c1e1500 */
[----:B------:R-:W-:Y:S01]  /*56c0*/  BSSY B0, `(.L_x_594) ;  /* 0x000002a000007945 */ /* 0x000fe20003800000 */
[----:B--2---:R-:W-:-:S04]  /*56d0*/  SHF.L.U32 R0, R0, 0x10, RZ ;  /* 0x0000001000007819 */ /* 0x004fc800000006ff */
[C---:B------:R-:W-:Y:S01]  /*56e0*/  FSETP.GT.FTZ.AND P0, PT, |R0|.reuse, 8.50705917302346158658e+37, PT ;  /* 0x7e8000000000780b */ /* 0x040fe20003f14200 */
[----:B------:R-:W-:-:S04]  /*56f0*/  FADD.FTZ R2, |R0|, -RZ ;  /* 0x800000ff00027221 */ /* 0x000fc80000010200 */
[----:B------:R-:W-:-:S06]  /*5700*/  FADD.FTZ R3, -R2, 1 ;  /* 0x3f80000002037421 */ /* 0x000fcc0000010100 */
[----:B------:R-:W0:Y:S02]  /*5710*/  MUFU.RCP R3, R3 ;  /* 0x0000000300037308 */ /* 0x000e240000001000 */
[----:B0-----:R-:W-:-:S04]  /*5720*/  FADD.FTZ R9, R3, R3 ;  /* 0x0000000303097221 */ /* 0x001fc80000010000 */
[----:B------:R-:W-:Y:S01]  /*5730*/  FMUL.FTZ R2, |R0|, R9 ;  /* 0x0000000900027220 */ /* 0x000fe20000410200 */
[----:B------:R-:W-:-:S04]  /*5740*/  MOV R9, 0x3e800000 ;  /* 0x3e80000000097802 */ /* 0x000fc80000000f00 */
        /* <DEDUP_REMOVED lines=8> */
[----:B------:R-:W-:Y:S01]  /*57d0*/  FFMA.FTZ R3, R6, R9, -1 ;  /* 0xbf80000006037423 */ /* 0x000fe20000010009 */
[----:B------:R-:W-:-:S03]  /*57e0*/  MOV R6, 0x3d39bf78 ;  /* 0x3d39bf7800067802 */ /* 0x000fc60000000f00 */
        /* <DEDUP_REMOVED lines=12> */
[----:B------:R-:W-:Y:S02]  /*58b0*/  IADD3 R4, P1, R5, UR6, RZ ;  /* 0x0000000605047c10 */ /* 0x000fe4000ff3e0ff */
[----:B------:R-:W-:Y:S01]  /*58c0*/  MOV R3, 0x3f000000 ;  /* 0x3f00000000037802 */ /* 0x000fe20000000f00 */
[----:B------:R-:W-:Y:S01]  /*58d0*/  FFMA.FTZ R6, R7, 0.69314718246459960938, R6 ;  /* 0x3f31721807067823 */ /* 0x000fe20000010006 */
[----:B------:R-:W-:Y:S02]  /*58e0*/  IADD3.X R5, RZ, UR7, RZ, P1, !PT ;  /* 0x00000007ff057c10 */ /* 0x000fe40008ffe4ff */
[----:B------:R-:W-:Y:S01]  /*58f0*/  LOP3.LUT R3, R3, 0x80000000, R0, 0xb8, !PT ;  /* 0x8000000003037812 */ /* 0x000fe200078eb800 */
[----:B------:R-:W-:Y:S06]  /*5900*/  @!P0 BRA `(.L_x_595) ;  /* 0x0000000000148947 */ /* 0x000fec0003800000 */
[C---:B------:R-:W-:Y:S02]  /*5910*/  ISETP.GE.AND P0, PT, R2.reuse, -0x407fffff, PT ;  /* 0xbf8000010200780c */ /* 0x040fe40003f06270 */
[----:B------:R-:W-:-:S11]  /*5920*/  FSETP.NEU.FTZ.AND P1, PT, R2, RZ, PT ;  /* 0x000000ff0200720b */ /* 0x000fd60003f3d000 */
[----:B------:R-:W-:-:S05]  /*5930*/  @P0 MOV R7, 0x7f800000 ;  /* 0x7f80000000070802 */ /* 0x000fca0000000f00 */
[----:B------:R-:W-:-:S05]  /*5940*/  @P0 FFMA.FTZ R6, R2, R7, +INF ;  /* 0x7f80000002060423 */ /* 0x000fca0000010007 */
[----:B------:R-:W-:-:S07]  /*5950*/  FSEL R6, R6, -RZ, P1 ;  /* 0x800000ff06067208 */ /* 0x000fce0000800000 */
.L_x_595:
[----:B------:R-:W-:Y:S05]  /*5960*/  BSYNC B0 ;  /* 0x0000000000007941 */ /* 0x000fea0003800000 */
.L_x_594:
[----:B------:R-:W-:-:S05]  /*5970*/  FMUL.FTZ R3, R3, R6 ;  /* 0x0000000603037220 */ /* 0x000fca0000410000 */
[----:B------:R-:W-:-:S05]  /*5980*/  F2FP.BF16.F32.PACK_AB R3, RZ, R3 ;  /* 0x00000003ff03723e */ /* 0x000fca00000010ff */
[----:B------:R-:W-:Y:S01]  /*5990*/  STG.E.U16 desc[UR4][R4.64], R3 ;  /* 0x0000000304007986 */ /* 0x000fe2000c101504 */
[----:B------:R-:W-:Y:S05]  /*59a0*/  EXIT ;  /* 0x000000000000794d */ /* 0x000fea0003800000 */
.L_x_596:
        /* <DEDUP_REMOVED lines=13> */
.L_x_3462:


//--------------------- .text._ZN2at6native27unrolled_elementwise_kernelIZZZNS0_17atanh_kernel_cudaERNS_18TensorIteratorBaseEENKUlvE0_clEvENKUlvE2_clEvEUlN3c108BFloat16EE_St5arrayIPcLm2EELi4E23TrivialOffsetCalculatorILi1EjESD_NS0_6memory15LoadWithoutCastENSE_16StoreWithoutCastEEEviT_T0_T2_T3_T4_T5_ --------------------------
	.section	.text._ZN2at6native27unrolled_elementwise_kernelIZZZNS0_17atanh_kernel_cudaERNS_18TensorIteratorBaseEENKUlvE0_clEvENKUlvE2_clEvEUlN3c108BFloat16EE_St5arrayIPcLm2EELi4E23TrivialOffsetCalculatorILi1EjESD_NS0_6memory15LoadWithoutCastENSE_16StoreWithoutCastEEEviT_T0_T2_T3_T4_T5_,"ax",@progbits
	.align	128
        .global         _ZN2at6native27unrolled_elementwise_kernelIZZZNS0_17atanh_kernel_cudaERNS_18TensorIteratorBaseEENKUlvE0_clEvENKUlvE2_clEvEUlN3c108BFloat16EE_St5arrayIPcLm2EELi4E23TrivialOffsetCalculatorILi1EjESD_NS0_6memory15LoadWithoutCastENSE_16StoreWithoutCastEEEviT_T0_T2_T3_T4_T5_
        .type           _ZN2at6native27unrolled_elementwise_kernelIZZZNS0_17atanh_kernel_cudaERNS_18TensorIteratorBaseEENKUlvE0_clEvENKUlvE2_clEvEUlN3c108BFloat16EE_St5arrayIPcLm2EELi4E23TrivialOffsetCalculatorILi1EjESD_NS0_6memory15LoadWithoutCastENSE_16StoreWithoutCastEEEviT_T0_T2_T3_T4_T5_,@function
        .size           _ZN2at6native27unrolled_elementwise_kernelIZZZNS0_17atanh_kernel_cudaERNS_18TensorIteratorBaseEENKUlvE0_clEvENKUlvE2_clEvEUlN3c108BFloat16EE_St5arrayIPcLm2EELi4E23TrivialOffsetCalculatorILi1EjESD_NS0_6memory15LoadWithoutCastENSE_16StoreWithoutCastEEEviT_T0_T2_T3_T4_T5_,(.L_x_3463 - _ZN2at6native27unrolled_elementwise_kernelIZZZNS0_17atanh_kernel_cudaERNS_18TensorIteratorBaseEENKUlvE0_clEvENKUlvE2_clEvEUlN3c108BFloat16EE_St5arrayIPcLm2EELi4E23TrivialOffsetCalculatorILi1EjESD_NS0_6memory15LoadWithoutCastENSE_16StoreWithoutCastEEEviT_T0_T2_T3_T4_T5_)
        .other          _ZN2at6native27unrolled_elementwise_kernelIZZZNS0_17atanh_kernel_cudaERNS_18TensorIteratorBaseEENKUlvE0_clEvENKUlvE2_clEvEUlN3c108BFloat16EE_St5arrayIPcLm2EELi4E23TrivialOffsetCalculatorILi1EjESD_NS0_6memory15LoadWithoutCastENSE_16StoreWithoutCastEEEviT_T0_T2_T3_T4_T5_,@"STO_CUDA_ENTRY STV_DEFAULT"
_ZN2at6native27unrolled_elementwise_kernelIZZZNS0_17atanh_kernel_cudaERNS_18TensorIteratorBaseEENKUlvE0_clEvENKUlvE2_clEvEUlN3c108BFloat16EE_St5arrayIPcLm2EELi4E23TrivialOffsetCalculatorILi1EjESD_NS0_6memory15LoadWithoutCastENSE_16StoreWithoutCastEEEviT_T0_T2_T3_T4_T5_:
.text._ZN2at6native27unrolled_elementwise_kernelIZZZNS0_17atanh_kernel_cudaERNS_18TensorIteratorBaseEENKUlvE0_clEvENKUlvE2_clEvEUlN3c108BFloat16EE_St5arrayIPcLm2EELi4E23TrivialOffsetCalculatorILi1EjESD_NS0_6memory15LoadWithoutCastENSE_16StoreWithoutCastEEEviT_T0_T2_T3_T4_T5_:
[----:B------:R-:W-:Y:S01]  /*0000*/  LDC R1, c[0x0][0x28] ;  /* 0x00000a00ff017b82 */ /* 0x000fe20000000800 */
[----:B------:R-:W0:Y:S07]  /*0010*/  S2R R0, SR_CTAID.X ;  /* 0x0000000000007919 */ /* 0x000e2e0000002500 */
[----:B------:R-:W0:Y:S01]  /*0020*/  LDC R5, c[0x0][0x210] ;  /* 0x00008400ff057b82 */ /* 0x000e220000000800 */
[----:B------:R-:W-:Y:S01]  /*0030*/  ULDC.64 UR4, c[0x0][0x208] ;  /* 0x0000820000047ab9 */ /* 0x000fe20000000a00 */
[----:B------:R-:W1:Y:S01]  /*0040*/  S2R R3, SR_TID.X ;  /* 0x0000000000037919 */ /* 0x000e620000002100 */
[----:B0-----:R-:W-:Y:S01]  /*0050*/  IMAD R2, R0, -0x200, R5 ;  /* 0xfffffe0000027824 */ /* 0x001fe200078e0205 */
[----:B-1----:R-:W-:-:S04]  /*0060*/  MOV R13, R3 ;  /* 0x00000003000d7202 */ /* 0x002fc80000000f00 */
[----:B------:R-:W-:-:S13]  /*0070*/  ISETP.GE.AND P2, PT, R3, R2, PT ;  /* 0x000000020300720c */ /* 0x000fda0003f46270 */
[----:B------:R-:W-:Y:S01]  /*0080*/  @!P2 LEA R15, R0, R13, 0x9 ;  /* 0x0000000d000fa211 */ /* 0x000fe200078e48ff */
[----:B------:R-:W0:Y:S01]  /*0090*/  @!P2 LDC.64 R4, c[0x0][0x220] ;  /* 0x00008800ff04ab82 */ /* 0x000e220000000a00 */
[----:B------:R-:W-:-:S04]  /*00a0*/  @!P2 IADD3 R13, R13, 0x80, RZ ;  /* 0x000000800d0da810 */ /* 0x000fc80007ffe0ff */
[----:B------:R-:W-:-:S13]  /*00b0*/  ISETP.GE.AND P0, PT, R13, R2, PT ;  /* 0x000000020d00720c */ /* 0x000fda0003f06270 */
[----:B------:R-:W-:Y:S01]  /*00c0*/  @!P0 LEA R17, R0, R13, 0x9 ;  /* 0x0000000d00118211 */ /* 0x000fe200078e48ff */
[----:B------:R-:W1:Y:S01]  /*00d0*/  @!P0 LDC.64 R10, c[0x0][0x220] ;  /* 0x00008800ff0a8b82 */ /* 0x000e620000000a00 */
[----:B------:R-:W-:-:S04]  /*00e0*/  @!P0 IADD3 R13, R13, 0x80, RZ ;  /* 0x000000800d0d8810 */ /* 0x000fc80007ffe0ff */
[----:B------:R-:W-:Y:S01]  /*00f0*/  ISETP.GE.AND P3, PT, R13, R2, PT ;  /* 0x000000020d00720c */ /* 0x000fe20003f66270 */
[----:B0-----:R-:W-:-:S12]  /*0100*/  @!P2 IMAD.WIDE.U32 R4, R15, 0x2, R4 ;  /* 0x000000020f04a825 */ /* 0x001fd800078e0004 */
[----:B------:R-:W-:Y:S01]  /*0110*/  @!P3 LEA R19, R0, R13, 0x9 ;  /* 0x0000000d0013b211 */ /* 0x000fe200078e48ff */
[----:B------:R-:W-:Y:S01]  /*0120*/  @!P3 VIADD R13, R13, 0x80 ;  /* 0x000000800d0db836 */ /* 0x000fe20000000000 */
[----:B------:R-:W0:Y:S04]  /*0130*/  @!P3 LDC.64 R8, c[0x0][0x220] ;  /* 0x00008800ff08bb82 */ /* 0x000e280000000a00 */
[----:B------:R-:W-:Y:S01]  /*0140*/  ISETP.GE.AND P1, PT, R13, R2, PT ;  /* 0x000000020d00720c */ /* 0x000fe20003f26270 */
[----:B-1----:R-:W-:-:S12]  /*0150*/  @!P0 IMAD.WIDE.U32 R10, R17, 0x2, R10 ;  /* 0x00000002110a8825 */ /* 0x002fd800078e000a */
[----:B------:R-:W1:Y:S01]  /*0160*/  @!P1 LDC.64 R6, c[0x0][0x220] ;  /* 0x00008800ff069b82 */ /* 0x000e620000000a00 */
[----:B------:R-:W-:Y:S01]  /*0170*/  @!P1 LEA R13, R0, R13, 0x9 ;  /* 0x0000000d000d9211 */ /* 0x000fe200078e48ff */
[--C-:B0-----:R-:W-:Y:S01]  /*0180*/  @!P3 IMAD.WIDE.U32 R14, R19, 0x2, R8.reuse ;  /* 0x00000002130eb825 */ /* 0x101fe200078e0008 */
[----:B------:R-:W-:Y:S02]  /*0190*/  PRMT R9, RZ, 0x7610, R9 ;  /* 0x00007610ff097816 */ /* 0x000fe40000000009 */
[----:B------:R-:W-:-:S04]  /*01a0*/  PRMT R8, RZ, 0x7610, R8 ;  /* 0x00007610ff087816 */ /* 0x000fc80000000008 */
[----:B------:R0:W5:Y:S04]  /*01b0*/  @!P2 LDG.E.U16 R9, desc[UR4][R4.64] ;  /* 0x000000040409a981 */ /* 0x000168000c1e1500 */
[----:B------:R0:W5:Y:S01]  /*01c0*/  @!P0 LDG.E.U16 R8, desc[UR4][R10.64] ;  /* 0x000000040a088981 */ /* 0x000162000c1e1500 */
[--C-:B-1----:R-:W-:Y:S01]  /*01d0*/  @!P1 IMAD.WIDE.U32 R12, R13, 0x2, R6.reuse ;  /* 0x000000020d0c9825 */ /* 0x102fe200078e0006 */
[----:B------:R-:W-:Y:S02]  /*01e0*/  PRMT R7, RZ, 0x7610, R7 ;  /* 0x00007610ff077816 */ /* 0x000fe40000000007 */
[----:B------:R-:W-:-:S04]  /*01f0*/  PRMT R6, RZ, 0x7610, R6 ;  /* 0x00007610ff067816 */ /* 0x000fc80000000006 */
[----:B------:R0:W5:Y:S04]  /*0200*/  @!P3 LDG.E.U16 R7, desc[UR4][R14.64] ;  /* 0x000000040e07b981 */ /* 0x000168000c1e1500 */
[----:B------:R0:W5:Y:S01]  /*0210*/  @!P1 LDG.E.U16 R6, desc[UR4][R12.64] ;  /* 0x000000040c069981 */ /* 0x000162000c1e1500 */
[----:B------:R-:W-:Y:S04]  /*0220*/  BSSY B0, `(.L_x_597) ;  /* 0x000002d000007945 */ /* 0x000fe80003800000 */
[----:B------:R-:W-:Y:S05]  /*0230*/  @P2 BRA `(.L_x_598) ;  /* 0x0000000000ac2947 */ /* 0x000fea0003800000 */
[----:B0----5:R-:W-:Y:S01]  /*0240*/  SHF.L.U32 R4, R9, 0x10, RZ ;  /* 0x0000001009047819 */ /* 0x021fe200000006ff */
[----:B------:R-:W-:Y:S01]  /*0250*/  HFMA2.MMA R13, -RZ, RZ, 1.625, 0 ;  /* 0x3e800000ff0d7435 */ /* 0x000fe200000001ff */
[----:B------:R-:W-:Y:S01]  /*0260*/  IMAD.MOV.U32 R14, RZ, RZ, 0x3d39bf78 ;  /* 0x3d39bf78ff0e7424 */ /* 0x000fe200078e00ff */
[----:B------:R-:W-:Y:S01]  /*0270*/  BSSY B1, `(.L_x_599) ;  /* 0x0000025000017945 */ /* 0x000fe20003800000 */
[C---:B------:R-:W-:Y:S01]  /*0280*/  FSETP.GT.FTZ.AND P0, PT, |R4|.reuse, 8.50705917302346158658e+37, PT ;  /* 0x7e8000000400780b */ /* 0x040fe20003f14200 */
[----:B------:R-:W-:-:S04]  /*0290*/  FADD.FTZ R5, |R4|, -RZ ;  /* 0x800000ff04057221 */ /* 0x000fc80000010200 */
[----:B------:R-:W-:-:S06]  /*02a0*/  FADD.FTZ R9, -R5, 1 ;  /* 0x3f80000005097421 */ /* 0x000fcc0000010100 */
[----:B------:R-:W0:Y:S02]  /*02b0*/  MUFU.RCP R9, R9 ;  /* 0x0000000900097308 */ /* 0x000e240000001000 */
[----:B0-----:R-:W-:Y:S01]  /*02c0*/  FADD.FTZ R5, R9, R9 ;  /* 0x0000000909057221 */ /* 0x001fe20000010000 */
[----:B------:R-:W-:-:S03]  /*02d0*/  MOV R9, 0x3f000000 ;  /* 0x3f00000000097802 */ /* 0x000fc60000000f00 */
[----:B------:R-:W-:Y:S01]  /*02e0*/  FMUL.FTZ R5, |R4|, R5 ;  /* 0x0000000504057220 */ /* 0x000fe20000410200 */
[----:B------:R-:W-:-:S04]  /*02f0*/  LOP3.LUT R9, R9, 0x80000000, R4, 0xb8, !PT ;  /* 0x8000000009097812 */ /* 0x000fc800078eb804 */
        /* <DEDUP_REMOVED lines=25> */
[----:B------:R-:W-:-:S05]  /*0490*/  @P0 MOV R4, 0x7f800000 ;  /* 0x7f80000000040802 */ /* 0x000fca0000000f00 */
[----:B------:R-:W-:-:S05]  /*04a0*/  @P0 FFMA.FTZ R10, R5, R4, +INF ;  /* 0x7f800000050a0423 */ /* 0x000fca0000010004 */
[----:B------:R-:W-:-:S07]  /*04b0*/  FSEL R10, R10, -RZ, P1 ;  /* 0x800000ff0a0a7208 */ /* 0x000fce0000800000 */
.L_x_600:
[----:B------:R-:W-:Y:S05]  /*04c0*/  BSYNC B1 ;  /* 0x0000000000017941 */ /* 0x000fea0003800000 */
.L_x_599:
[----:B------:R-:W-:-:S05]  /*04d0*/  FMUL.FTZ R4, R9, R10 ;  /* 0x0000000a09047220 */ /* 0x000fca0000410000 */
[----:B------:R-:W-:-:S07]  /*04e0*/  F2FP.BF16.F32.PACK_AB R4, RZ, R4 ;  /* 0x00000004ff04723e */ /* 0x000fce00000010ff */
.L_x_598:
[----:B------:R-:W-:Y:S05]  /*04f0*/  BSYNC B0 ;  /* 0x0000000000007941 */ /* 0x000fea0003800000 */
.L_x_597:
[----:B0-----:R-:W-:Y:S01]  /*0500*/  IADD3 R5, R3, 0x80, RZ ;  /* 0x0000008003057810 */ /* 0x001fe20007ffe0ff */
[----:B------:R-:W-:Y:S03]  /*0510*/  BSSY B0, `(.L_x_601) ;  /* 0x000002e000007945 */ /* 0x000fe60003800000 */
[----:B------:R-:W-:-:S13]  /*0520*/  ISETP.GE.AND P0, PT, R5, R2, PT ;  /* 0x000000020500720c */ /* 0x000fda0003f06270 */
[----:B------:R-:W-:Y:S05]  /*0530*/  @P0 BRA `(.L_x_602) ;  /* 0x0000000000ac0947 */ /* 0x000fea0003800000 */
[----:B-----5:R-:W-:Y:S01]  /*0540*/  SHF.L.U32 R8, R8, 0x10, RZ ;  /* 0x0000001008087819 */ /* 0x020fe200000006ff */
[----:B------:R-:W-:Y:S01]  /*0550*/  IMAD.MOV.U32 R14, RZ, RZ, 0x3e800000 ;  /* 0x3e800000ff0e7424 */ /* 0x000fe200078e00ff */
[----:B------:R-:W-:Y:S02]  /*0560*/  BSSY B1, `(.L_x_603) ;  /* 0x0000026000017945 */ /* 0x000fe40003800000 */
[C---:B------:R-:W-:Y:S01]  /*0570*/  FSETP.GT.FTZ.AND P0, PT, |R8|.reuse, 8.50705917302346158658e+37, PT ;  /* 0x7e8000000800780b */ /* 0x040fe20003f14200 */
[----:B------:R-:W-:-:S04]  /*0580*/  FADD.FTZ R9, |R8|, -RZ ;  /* 0x800000ff08097221 */ /* 0x000fc80000010200 */
[----:B------:R-:W-:-:S06]  /*0590*/  FADD.FTZ R10, -R9, 1 ;  /* 0x3f800000090a7421 */ /* 0x000fcc0000010100 */
[----:B------:R-:W0:Y:S02]  /*05a0*/  MUFU.RCP R10, R10 ;  /* 0x0000000a000a7308 */ /* 0x000e240000001000 */
[----:B0-----:R-:W-:-:S04]  /*05b0*/  FADD.FTZ R9, R10, R10 ;  /* 0x0000000a0a097221 */ /* 0x001fc80000010000 */
[----:B------:R-:W-:-:S05]  /*05c0*/  FMUL.FTZ R9, |R8|, R9 ;  /* 0x0000000908097220 */ /* 0x000fca0000410200 */
        /* <DEDUP_REMOVED lines=9> */
[----:B------:R-:W-:-:S03]  /*0660*/  HFMA2.MMA R13, -RZ, RZ, 1.3056640625, -1.8671875 ;  /* 0x3d39bf78ff0d7435 */ /* 0x000fc600000001ff */
[----:B------:R-:W-:Y:S01]  /*0670*/  FADD.FTZ R10, R11, R10 ;  /* 0x0000000a0b0a7221 */ /* 0x000fe20000010000 */
[----:B------:R-:W-:-:S06]  /*0680*/  FMUL.FTZ R12, R12, 1.1920928955078125e-07 ;  /* 0x340000000c0c7820 */ /* 0x000fcc0000410000 */
[----:B------:R-:W-:Y:S01]  /*0690*/  FFMA.FTZ R11, R10, -R13, 0.10546888411045074463 ;  /* 0x3dd800120a0b7423 */ /* 0x000fe2000001080d */
[----:B------:R-:W-:-:S03]  /*06a0*/  MOV R13, 0x3f000000 ;  /* 0x3f000000000d7802 */ /* 0x000fc60000000f00 */
[----:B------:R-:W-:Y:S01]  /*06b0*/  FFMA.FTZ R11, R10, R11, -0.13229703903198242188 ;  /* 0xbe0778e00a0b7423 */ /* 0x000fe2000001000b */
[----:B------:R-:W-:-:S03]  /*06c0*/  LOP3.LUT R8, R13, 0x80000000, R8, 0xb8, !PT ;  /* 0x800000000d087812 */ /* 0x000fc600078eb808 */
        /* <DEDUP_REMOVED lines=15> */
.L_x_604:
[----:B------:R-:W-:Y:S05]  /*07c0*/  BSYNC B1 ;  /* 0x0000000000017941 */ /* 0x000fea0003800000 */
.L_x_603:
[----:B------:R-:W-:-:S05]  /*07d0*/  FMUL.FTZ R8, R8, R11 ;  /* 0x0000000b08087220 */ /* 0x000fca0000410000 */
[----:B------:R-:W-:-:S07]  /*07e0*/  F2FP.BF16.F32.PACK_AB R8, RZ, R8 ;  /* 0x00000008ff08723e */ /* 0x000fce00000010ff */
.L_x_602:
[----:B------:R-:W-:Y:S05]  /*07f0*/  BSYNC B0 ;  /* 0x0000000000007941 */ /* 0x000fea0003800000 */
.L_x_601:
[----:B-----5:R-:W-:Y:S01]  /*0800*/  IADD3 R9, R3, 0x100, RZ ;  /* 0x0000010003097810 */ /* 0x020fe20007ffe0ff */
[----:B------:R-:W-:Y:S03]  /*0810*/  BSSY B0, `(.L_x_605) ;  /* 0x000002e000007945 */ /* 0x000fe60003800000 */
[----:B------:R-:W-:-:S13]  /*0820*/  ISETP.GE.AND P0, PT, R9, R2, PT ;  /* 0x000000020900720c */ /* 0x000fda0003f06270 */
[----:B------:R-:W-:Y:S05]  /*0830*/  @P0 BRA `(.L_x_606) ;  /* 0x0000000000ac0947 */ /* 0x000fea0003800000 */
[----:B------:R-:W-:Y:S01]  /*0840*/  SHF.L.U32 R7, R7, 0x10, RZ ;  /* 0x0000001007077819 */ /* 0x000fe200000006ff */
[----:B------:R-:W-:Y:S01]  /*0850*/  HFMA2.MMA R14, -RZ, RZ, 1.625, 0 ;  /* 0x3e800000ff0e7435 */ /* 0x000fe200000001ff */
        /* <DEDUP_REMOVED lines=29> */
[----:B------:R-:W-:-:S03]  /*0a30*/  HFMA2.MMA R10, -RZ, RZ, 1.75, 0 ;  /* 0x3f000000ff0a7435 */ /* 0x000fc600000001ff */
[----:B------:R-:W-:-:S07]  /*0a40*/  FFMA.FTZ R11, R12, 0.69314718246459960938, R11 ;  /* 0x3f3172180c0b7823 */ /* 0x000fce000001000b */
[----:B------:R-:W-:Y:S01]  /*0a50*/  LOP3.LUT R10, R10, 0x80000000, R7, 0xb8, !PT ;  /* 0x800000000a0a7812 */ /* 0x000fe200078eb807 */
[----:B------:R-:W-:Y:S06]  /*0a60*/  @!P0 BRA `(.L_x_608) ;  /* 0x0000000000148947 */ /* 0x000fec0003800000 */
[C---:B------:R-:W-:Y:S02]  /*0a70*/  ISETP.GE.AND P0, PT, R9.reuse, -0x407fffff, PT ;  /* 0xbf8000010900780c */ /* 0x040fe40003f06270 */
[----:B------:R-:W-:-:S11]  /*0a80*/  FSETP.NEU.FTZ.AND P1, PT, R9, RZ, PT ;  /* 0x000000ff0900720b */ /* 0x000fd60003f3d000 */
[----:B------:R-:W-:-:S05]  /*0a90*/  @P0 MOV R12, 0x7f800000 ;  /* 0x7f800000000c0802 */ /* 0x000fca0000000f00 */
[----:B------:R-:W-:-:S05]  /*0aa0*/  @P0 FFMA.FTZ R11, R9, R12, +INF ;  /* 0x7f800000090b0423 */ /* 0x000fca000001000c */
[----:B------:R-:W-:-:S07]  /*0ab0*/  FSEL R11, R11, -RZ, P1 ;  /* 0x800000ff0b0b7208 */ /* 0x000fce0000800000 */
.L_x_608:
[----:B------:R-:W-:Y:S05]  /*0ac0*/  BSYNC B1 ;  /* 0x0000000000017941 */ /* 0x000fea0003800000 */
.L_x_607:
[----:B------:R-:W-:-:S05]  /*0ad0*/  FMUL.FTZ R7, R10, R11 ;  /* 0x0000000b0a077220 */ /* 0x000fca0000410000 */
[----:B------:R-:W-:-:S07]  /*0ae0*/  F2FP.BF16.F32.PACK_AB R7, RZ, R7 ;  /* 0x00000007ff07723e */ /* 0x000fce00000010ff */
.L_x_606:
[----:B------:R-:W-:Y:S05]  /*0af0*/  BSYNC B0 ;  /* 0x0000000000007941 */ /* 0x000fea0003800000 */
.L_x_605:
[----:B------:R-:W-:Y:S01]  /*0b00*/  IADD3 R9, R3, 0x180, RZ ;  /* 0x0000018003097810 */ /* 0x000fe20007ffe0ff */
[----:B------:R-:W-:Y:S03]  /*0b10*/  BSSY B0, `(.L_x_609) ;  /* 0x000002e000007945 */ /* 0x000fe60003800000 */
[----:B------:R-:W-:-:S13]  /*0b20*/  ISETP.GE.AND P0, PT, R9, R2, PT ;  /* 0x000000020900720c */ /* 0x000fda0003f06270 */
[----:B------:R-:W-:Y:S05]  /*0b30*/  @P0 BRA `(.L_x_610) ;  /* 0x0000000000ac0947 */ /* 0x000fea0003800000 */
[----:B------:R-:W-:Y:S01]  /*0b40*/  IMAD.U32 R6, R6, 0x10000, RZ ;  /* 0x0001000006067824 */ /* 0x000fe200078e00ff */
[----:B------:R-:W-:Y:S01]  /*0b50*/  MOV R14, 0x3e800000 ;  /* 0x3e800000000e7802 */ /* 0x000fe20000000f00 */
[----:B------:R-:W-:Y:S02]  /*0b60*/  BSSY B1, `(.L_x_611) ;  /* 0x0000026000017945 */ /* 0x000fe40003800000 */
[C---:B------:R-:W-:Y:S01]  /*0b70*/  FADD.FTZ R9, |R6|.reuse, -RZ ;  /* 0x800000ff06097221 */ /* 0x040fe20000010200 */
[----:B------:R-:W-:-:S03]  /*0b80*/  FSETP.GT.FTZ.AND P0, PT, |R6|, 8.50705917302346158658e+37, PT ;  /* 0x7e8000000600780b */ /* 0x000fc60003f14200 */
        /* <DEDUP_REMOVED lines=35> */
.L_x_612:
[----:B------:R-:W-:Y:S05]  /*0dc0*/  BSYNC B1 ;  /* 0x0000000000017941 */ /* 0x000fea0003800000 */
.L_x_611:
[----:B------:R-:W-:-:S05]  /*0dd0*/  FMUL.FTZ R6, R6, R11 ;  /* 0x0000000b06067220 */ /* 0x000fca0000410000 */
[----:B------:R-:W-:-:S07]  /*0de0*/  F2FP.BF16.F32.PACK_AB R6, RZ, R6 ;  /* 0x00000006ff06723e */ /* 0x000fce00000010ff */
.L_x_610:
[----:B------:R-:W-:Y:S05]  /*0df0*/  BSYNC B0 ;  /* 0x0000000000007941 */ /* 0x000fea0003800000 */
.L_x_609:
[----:B------:R-:W-:Y:S01]  /*0e00*/  ISETP.GE.AND P0, PT, R3, R2, PT ;  /* 0x000000020300720c */ /* 0x000fe20003f06270 */
[----:B------:R-:W-:Y:S04]  /*0e10*/  BSSY B0, `(.L_x_613) ;  /* 0x0000017000007945 */ /* 0x000fe80003800000 */
[----:B------:R-:W-:Y:S08]  /*0e20*/  BSSY B1, `(.L_x_614) ;  /* 0x000000f000017945 */ /* 0x000ff00003800000 */
[----:B------:R-:W-:Y:S05]  /*0e30*/  @P0 BRA `(.L_x_615) ;  /* 0x0000000000340947 */ /* 0x000fea0003800000 */
[----:B------:R-:W0:Y:S01]  /*0e40*/  LDC.64 R10, c[0x0][0x218] ;  /* 0x00008600ff0a7b82 */ /* 0x000e220000000a00 */
[----:B------:R-:W-:-:S04]  /*0e50*/  IMAD R3, R0, 0x200, R3 ;  /* 0x0000020000037824 */ /* 0x000fc800078e0203 */
[----:B0-----:R-:W-:Y:S01]  /*0e60*/  IMAD.WIDE.U32 R10, R3, 0x2, R10 ;  /* 0x00000002030a7825 */ /* 0x001fe200078e000a */
[----:B------:R-:W-:-:S04]  /*0e70*/  MOV R3, R5 ;  /* 0x0000000500037202 */ /* 0x000fc80000000f00 */
[----:B------:R0:W-:Y:S01]  /*0e80*/  STG.E.U16 desc[UR4][R10.64], R4 ;  /* 0x000000040a007986 */ /* 0x0001e2000c101504 */
[----:B------:R-:W-:-:S13]  /*0e90*/  ISETP.GE.AND P0, PT, R3, R2, PT ;  /* 0x000000020300720c */ /* 0x000fda0003f06270 */
[----:B------:R-:W-:Y:S05]  /*0ea0*/  @P0 BREAK B1 ;  /* 0x0000000000010942 */ /* 0x000fea0003800000 */
[----:B0-----:R-:W-:Y:S05]  /*0eb0*/  @P0 BRA `(.L_x_616) ;  /* 0x0000000000300947 */ /* 0x001fea0003800000 */
[----:B------:R-:W0:Y:S01]  /*0ec0*/  LDC.64 R4, c[0x0][0x218] ;  /* 0x00008600ff047b82 */ /* 0x000e220000000a00 */
[----:B------:R-:W-:Y:S02]  /*0ed0*/  LEA R9, R0, R3, 0x9 ;  /* 0x0000000300097211 */ /* 0x000fe400078e48ff */
[----:B------:R-:W-:-:S03]  /*0ee0*/  IADD3 R3, R3, 0x80, RZ ;  /* 0x0000008003037810 */ /* 0x000fc60007ffe0ff */
[----:B0-----:R-:W-:-:S05]  /*0ef0*/  IMAD.WIDE.U32 R4, R9, 0x2, R4 ;  /* 0x0000000209047825 */ /* 0x001fca00078e0004 */
[----:B------:R0:W-:Y:S02]  /*0f00*/  STG.E.U16 desc[UR4][R4.64], R8 ;  /* 0x0000000804007986 */ /* 0x0001e4000c101504 */
.L_x_615:
[----:B------:R-:W-:Y:S05]  /*0f10*/  BSYNC B1 ;  /* 0x0000000000017941 */ /* 0x000fea0003800000 */
.L_x_614:
[----:B------:R-:W-:-:S13]  /*0f20*/  ISETP.GE.AND P0, PT, R3, R2, PT ;  /* 0x000000020300720c */ /* 0x000fda0003f06270 */
[----:B0-----:R-:W0:Y:S01]  /*0f30*/  @!P0 LDC.64 R4, c[0x0][0x218] ;  /* 0x00008600ff048b82 */ /* 0x001e220000000a00 */
[----:B------:R-:W-:Y:S02]  /*0f40*/  @!P0 LEA R9, R0, R3, 0x9 ;  /* 0x0000000300098211 */ /* 0x000fe400078e48ff */
[----:B------:R-:W-:-:S03]  /*0f50*/  @!P0 IADD3 R3, R3, 0x80, RZ ;  /* 0x0000008003038810 */ /* 0x000fc60007ffe0ff */
[----:B0-----:R-:W-:-:S05]  /*0f60*/  @!P0 IMAD.WIDE.U32 R4, R9, 0x2, R4 ;  /* 0x0000000209048825 */ /* 0x001fca00078e0004 */
[----:B------:R0:W-:Y:S02]  /*0f70*/  @!P0 STG.E.U16 desc[UR4][R4.64], R7 ;  /* 0x0000000704008986 */ /* 0x0001e4000c101504 */
.L_x_616:
[----:B------:R-:W-:Y:S05]  /*0f80*/  BSYNC B0 ;  /* 0x0000000000007941 */ /* 0x000fea0003800000 */
.L_x_613:
[----:B------:R-:W-:Y:S05]  /*0f90*/  WARPSYNC.ALL ;  /* 0x0000000000007948 */ /* 0x000fea0003800000 */
[----:B------:R-:W-:-:S13]  /*0fa0*/  ISETP.GE.AND P0, PT, R3, R2, PT ;  /* 0x000000020300720c */ /* 0x000fda0003f06270 */
[----:B------:R-:W-:Y:S05]  /*0fb0*/  @P0 EXIT ;  /* 0x000000000000094d */ /* 0x000fea0003800000 */
[----:B0-----:R-:W0:Y:S01]  /*0fc0*/  LDC.64 R4, c[0x0][0x218] ;  /* 0x00008600ff047b82 */ /* 0x001e220000000a00 */
[----:B------:R-:W-:-:S05]  /*0fd0*/  LEA R3, R0, R3, 0x9 ;  /* 0x0000000300037211 */ /* 0x000fca00078e48ff */
[----:B0-----:R-:W-:-:S05]  /*0fe0*/  IMAD.WIDE.U32 R2, R3, 0x2, R4 ;  /* 0x0000000203027825 */ /* 0x001fca00078e0004 */
[----:B------:R-:W-:Y:S01]  /*0ff0*/  STG.E.U16 desc[UR4][R2.64], R6 ;  /* 0x0000000602007986 */ /* 0x000fe2000c101504 */
[----:B------:R-:W-:Y:S05]  /*1000*/  EXIT ;  /* 0x000000000000794d */ /* 0x000fea0003800000 */
.L_x_617:
        /* <DEDUP_REMOVED lines=15> */
.L_x_3463:


//--------------------- .text._ZN2at6native29vectorized_elementwise_kernelILi2EZZZNS0_17atanh_kernel_cudaERNS_18TensorIteratorBaseEENKUlvE0_clEvENKUlvE2_clEvEUlN3c108BFloat16EE_St5arrayIPcLm2EEEEviT0_T1_ --------------------------
	.section	.text._ZN2at6native29vectorized_elementwise_kernelILi2EZZZNS0_17atanh_kernel_cudaERNS_18TensorIteratorBaseEENKUlvE0_clEvENKUlvE2_clEvEUlN3c108BFloat16EE_St5arrayIPcLm2EEEEviT0_T1_,"ax",@progbits
	.align	128
        .global         _ZN2at6native29vectorized_elementwise_kernelILi2EZZZNS0_17atanh_kernel_cudaERNS_18TensorIteratorBaseEENKUlvE0_clEvENKUlvE2_clEvEUlN3c108BFloat16EE_St5arrayIPcLm2EEEEviT0_T1_
        .type           _ZN2at6native29vectorized_elementwise_kernelILi2EZZZNS0_17atanh_kernel_cudaERNS_18TensorIteratorBaseEENKUlvE0_clEvENKUlvE2_clEvEUlN3c108BFloat16EE_St5arrayIPcLm2EEEEviT0_T1_,@function
        .size           _ZN2at6native29vectorized_elementwise_kernelILi2EZZZNS0_17atanh_kernel_cudaERNS_18TensorIteratorBaseEENKUlvE0_clEvENKUlvE2_clEvEUlN3c108BFloat16EE_St5arrayIPcLm2EEEEviT0_T1_,(.L_x_3464 - _ZN2at6native29vectorized_elementwise_kernelILi2EZZZNS0_17atanh_kernel_cudaERNS_18TensorIteratorBaseEENKUlvE0_clEvENKUlvE2_clEvEUlN3c108BFloat16EE_St5arrayIPcLm2EEEEviT0_T1_)
        .other          _ZN2at6native29vectorized_elementwise_kernelILi2EZZZNS0_17atanh_kernel_cudaERNS_18TensorIteratorBaseEENKUlvE0_clEvENKUlvE2_clEvEUlN3c108BFloat16EE_St5arrayIPcLm2EEEEviT0_T1_,@"STO_CUDA_ENTRY STV_DEFAULT"
_ZN2at6native29vectorized_elementwise_kernelILi2EZZZNS0_17atanh_kernel_cudaERNS_18TensorIteratorBaseEENKUlvE0_clEvENKUlvE2_clEvEUlN3c108BFloat16EE_St5arrayIPcLm2EEEEviT0_T1_:
.text._ZN2at6native29vectorized_elementwise_kernelILi2EZZZNS0_17atanh_kernel_cudaERNS_18TensorIteratorBaseEENKUlvE0_clEvENKUlvE2_clEvEUlN3c108BFloat16EE_St5arrayIPcLm2EEEEviT0_T1_:
[----:B------:R-:W-:Y:S01]  /*0000*/  LDC R1, c[0x0][0x28] ;  /* 0x00000a00ff017b82 */ /* 0x000fe20000000800 */
[----:B------:R-:W0:Y:S01]  /*0010*/  S2R R16, SR_CTAID.X ;  /* 0x0000000000107919 */ /* 0x000e220000002500 */
[----:B------:R-:W-:Y:S01]  /*0020*/  ULDC UR4, c[0x0][0x210] ;  /* 0x0000840000047ab9 */ /* 0x000fe20000000800 */
[----:B0-----:R-:W-:-:S04]  /*0030*/  SHF.L.U32 R16, R16, 0xa, RZ ;  /* 0x0000000a10107819 */ /* 0x001fc800000006ff */
[----:B------:R-:W-:Y:S01]  /*0040*/  IADD3 R17, -R16, UR4, RZ ;  /* 0x0000000410117c10 */ /* 0x000fe2000fffe1ff */
[----:B------:R-:W-:-:S03]  /*0050*/  ULDC.64 UR4, c[0x0][0x208] ;  /* 0x0000820000047ab9 */ /* 0x000fc60000000a00 */
[----:B------:R-:W-:-:S13]  /*0060*/  ISETP.GE.U32.AND P0, PT, R17, 0x400, PT ;  /* 0x000004001100780c */ /* 0x000fda0003f06070 */
[----:B------:R-:W-:Y:S05]  /*0070*/  @!P0 BRA `(.L_x_618) ;  /* 0x00000014004c8947 */ /* 0x000fea0003800000 */
[----:B------:R-:W0:Y:S01]  /*0080*/  S2R R3, SR_TID.X ;  /* 0x0000000000037919 */ /* 0x000e220000002100 */
[----:B------:R-:W1:Y:S02]  /*0090*/  LDC.64 R4, c[0x0][0x220] ;  /* 0x00008800ff047b82 */ /* 0x000e640000000a00 */
[----:B-1----:R-:W-:-:S04]  /*00a0*/  IMAD.WIDE R4, R16, 0x2, R4 ;  /* 0x0000000210047825 */ /* 0x002fc800078e0204 */
[----:B0-----:R-:W-:-:S05]  /*00b0*/  IMAD.WIDE.U32 R4, R3, 0x4, R4 ;  /* 0x0000000403047825 */ /* 0x001fca00078e0004 */
[----:B------:R-:W2:Y:S04]  /*00c0*/  LDG.E R15, desc[UR4][R4.64] ;  /* 0x00000004040f7981 */ /* 0x000ea8000c1e1900 */
[----:B------:R-:W3:Y:S04]  /*00d0*/  LDG.E R2, desc[UR4][R4.64+0x200] ;  /* 0x0002000404027981 */ /* 0x000ee8000c1e1900 */
[----:B------:R-:W4:Y:S04]  /*00e0*/  LDG.E R12, desc[UR4][R4.64+0x400] ;  /* 0x00040004040c7981 */ /* 0x000f28000c1e1900 */
[----:B------:R0:W5:Y:S01]  /*00f0*/  LDG.E R10, desc[UR4][R4.64+0x600] ;  /* 0x00060004040a7981 */ /* 0x000162000c1e1900 */
[----:B------:R-:W-:Y:S01]  /*0100*/  BSSY B0, `(.L_x_619) ;  /* 0x000005e000007945 */ /* 0x000fe20003800000 */
[----:B--2---:R-:W-:-:S02]  /*0110*/  SHF.L.U32 R17, R15, 0x10, RZ ;  /* 0x000000100f117819 */ /* 0x004fc400000006ff */
[----:B------:R-:W-:Y:S02]  /*0120*/  PRMT R15, R15, 0x7632, R15 ;  /* 0x000076320f0f7816 */ /* 0x000fe4000000000f */
[C---:B------:R-:W-:Y:S01]  /*0130*/  FSETP.GT.FTZ.AND P0, PT, |R17|.reuse, 8.50705917302346158658e+37, PT ;  /* 0x7e8000001100780b */ /* 0x040fe20003f14200 */
[----:B------:R-:W-:Y:S01]  /*0140*/  FADD.FTZ R0, |R17|, -RZ ;  /* 0x800000ff11007221 */ /* 0x000fe20000010200 */
[----:B------:R-:W-:Y:S02]  /*0150*/  SHF.L.U32 R15, R15, 0x10, RZ ;  /* 0x000000100f0f7819 */ /* 0x000fe400000006ff */
[----:B---3--:R-:W-:Y:S01]  /*0160*/  SHF.L.U32 R13, R2, 0x10, RZ ;  /* 0x00000010020d7819 */ /* 0x008fe200000006ff */
[----:B------:R-:W-:Y:S01]  /*0170*/  FADD.FTZ R6, -R0, 1 ;  /* 0x3f80000000067421 */ /* 0x000fe20000010100 */
[----:B------:R-:W-:Y:S01]  /*0180*/  PRMT R2, R2, 0x7632, R2 ;  /* 0x0000763202027816 */ /* 0x000fe20000000002 */
[----:B------:R-:W-:Y:S02]  /*0190*/  FADD.FTZ R0, |R15|, -RZ ;  /* 0x800000ff0f007221 */ /* 0x000fe40000010200 */
[----:B------:R-:W-:-:S02]  /*01a0*/  FADD.FTZ R8, |R13|, -RZ ;  /* 0x800000ff0d087221 */ /* 0x000fc40000010200 */
[----:B------:R-:W1:Y:S01]  /*01b0*/  MUFU.RCP R6, R6 ;  /* 0x0000000600067308 */ /* 0x000e620000001000 */
[----:B------:R-:W-:Y:S01]  /*01c0*/  FADD.FTZ R7, -R0, 1 ;  /* 0x3f80000000077421 */ /* 0x000fe20000010100 */
[----:B------:R-:W-:-:S06]  /*01d0*/  FADD.FTZ R8, -R8, 1 ;  /* 0x3f80000008087421 */ /* 0x000fcc0000010100 */
[----:B------:R-:W0:Y:S08]  /*01e0*/  MUFU.RCP R7, R7 ;  /* 0x0000000700077308 */ /* 0x000e300000001000 */
[----:B------:R-:W2:Y:S01]  /*01f0*/  MUFU.RCP R8, R8 ;  /* 0x0000000800087308 */ /* 0x000ea20000001000 */
[----:B-1----:R-:W-:-:S04]  /*0200*/  FADD.FTZ R0, R6, R6 ;  /* 0x0000000606007221 */ /* 0x002fc80000010000 */
[----:B------:R-:W-:Y:S01]  /*0210*/  FMUL.FTZ R0, |R17|, R0 ;  /* 0x0000000011007220 */ /* 0x000fe20000410200 */
[----:B0-----:R-:W-:-:S04]  /*0220*/  FADD.FTZ R4, R7, R7 ;  /* 0x0000000707047221 */ /* 0x001fc80000010000 */
[----:B------:R-:W-:Y:S02]  /*0230*/  FSEL R0, R0, -2, !P0 ;  /* 0xc000000000007808 */ /* 0x000fe40004000000 */
[C---:B------:R-:W-:Y:S01]  /*0240*/  FSETP.GT.FTZ.AND P0, PT, |R15|.reuse, 8.50705917302346158658e+37, PT ;  /* 0x7e8000000f00780b */ /* 0x040fe20003f14200 */
[----:B------:R-:W-:Y:S02]  /*0250*/  FMUL.FTZ R9, |R15|, R4 ;  /* 0x000000040f097220 */ /* 0x000fe40000410200 */
[----:B------:R-:W-:Y:S01]  /*0260*/  FADD.FTZ.RZ R4, R0, 1 ;  /* 0x3f80000000047421 */ /* 0x000fe2000001c000 */
[----:B--2---:R-:W-:Y:S02]  /*0270*/  FADD.FTZ R8, R8, R8 ;  /* 0x0000000808087221 */ /* 0x004fe40000010000 */
[----:B------:R-:W-:Y:S02]  /*0280*/  FSEL R9, R9, -2, !P0 ;  /* 0xc000000009097808 */ /* 0x000fe40004000000 */
[----:B------:R-:W-:Y:S01]  /*0290*/  IADD3 R4, R4, -0x3f400000, RZ ;  /* 0xc0c0000004047810 */ /* 0x000fe20007ffe0ff */
[C---:B------:R-:W-:Y:S01]  /*02a0*/  FMUL.FTZ R8, |R13|.reuse, R8 ;  /* 0x000000080d087220 */ /* 0x040fe20000410200 */
[----:B------:R-:W-:Y:S01]  /*02b0*/  FSETP.GT.FTZ.AND P0, PT, |R13|, 8.50705917302346158658e+37, PT ;  /* 0x7e8000000d00780b */ /* 0x000fe20003f14200 */
[----:B------:R-:W-:Y:S01]  /*02c0*/  FADD.FTZ.RZ R5, R9, 1 ;  /* 0x3f80000009057421 */ /* 0x000fe2000001c000 */
[----:B------:R-:W-:Y:S01]  /*02d0*/  LOP3.LUT R7, R4, 0xff800000, RZ, 0xc0, !PT ;  /* 0xff80000004077812 */ /* 0x000fe200078ec0ff */
[----:B------:R-:W-:Y:S01]  /*02e0*/  HFMA2.MMA R4, -RZ, RZ, 1.625, 0 ;  /* 0x3e800000ff047435 */ /* 0x000fe200000001ff */
[----:B------:R-:W-:-:S02]  /*02f0*/  FSEL R8, R8, -2, !P0 ;  /* 0xc000000008087808 */ /* 0x000fc40004000000 */
[----:B------:R-:W-:Y:S02]  /*0300*/  IADD3 R14, R5, -0x3f400000, RZ ;  /* 0xc0c00000050e7810 */ /* 0x000fe40007ffe0ff */
[----:B------:R-:W-:Y:S01]  /*0310*/  IADD3 R5, -R7, 0x40800000, RZ ;  /* 0x4080000007057810 */ /* 0x000fe20007ffe1ff */
[----:B------:R-:W-:Y:S01]  /*0320*/  FADD.FTZ.RZ R18, R8, 1 ;  /* 0x3f80000008127421 */ /* 0x000fe2000001c000 */
[----:B------:R-:W-:Y:S02]  /*0330*/  LOP3.LUT R14, R14, 0xff800000, RZ, 0xc0, !PT ;  /* 0xff8000000e0e7812 */ /* 0x000fe400078ec0ff */
[----:B------:R-:W-:Y:S01]  /*0340*/  IADD3 R6, R0, -R7, RZ ;  /* 0x8000000700067210 */ /* 0x000fe20007ffe0ff */
[----:B------:R-:W-:Y:S01]  /*0350*/  FFMA.FTZ R5, R5, R4, -1 ;  /* 0xbf80000005057423 */ /* 0x000fe20000010004 */
[----:B------:R-:W-:Y:S02]  /*0360*/  IADD3 R11, -R14, 0x40800000, RZ ;  /* 0x408000000e0b7810 */ /* 0x000fe40007ffe1ff */
[----:B------:R-:W-:Y:S01]  /*0370*/  IADD3 R20, R9, -R14, RZ ;  /* 0x8000000e09147210 */ /* 0x000fe20007ffe0ff */
[----:B------:R-:W-:Y:S01]  /*0380*/  FADD.FTZ R6, R6, R5 ;  /* 0x0000000506067221 */ /* 0x000fe20000010000 */
[----:B------:R-:W-:Y:S01]  /*0390*/  MOV R5, 0x3d39bf78 ;  /* 0x3d39bf7800057802 */ /* 0x000fe20000000f00 */
[----:B------:R-:W-:Y:S01]  /*03a0*/  FFMA.FTZ R11, R11, R4, -1 ;  /* 0xbf8000000b0b7423 */ /* 0x000fe20000010004 */
[----:B------:R-:W-:-:S02]  /*03b0*/  IADD3 R18, R18, -0x3f400000, RZ ;  /* 0xc0c0000012127810 */ /* 0x000fc40007ffe0ff */
[----:B------:R-:W-:Y:S01]  /*03c0*/  I2FP.F32.S32 R22, R7 ;  /* 0x0000000700167245 */ /* 0x000fe20000201400 */
[----:B------:R-:W-:Y:S01]  /*03d0*/  FFMA.FTZ R19, R6, -R5, 0.10546888411045074463 ;  /* 0x3dd8001206137423 */ /* 0x000fe20000010805 */
[----:B------:R-:W-:Y:S01]  /*03e0*/  FADD.FTZ R20, R20, R11 ;  /* 0x0000000b14147221 */ /* 0x000fe20000010000 */
[----:B------:R-:W-:Y:S02]  /*03f0*/  SHF.L.U32 R11, R2, 0x10, RZ ;  /* 0x00000010020b7819 */ /* 0x000fe400000006ff */
[----:B------:R-:W-:Y:S01]  /*0400*/  FFMA.FTZ R19, R6, R19, -0.13229703903198242188 ;  /* 0xbe0778e006137423 */ /* 0x000fe20000010013 */
[----:B------:R-:W-:Y:S01]  /*0410*/  FFMA.FTZ R21, R20, -R5, 0.10546888411045074463 ;  /* 0x3dd8001214157423 */ /* 0x000fe20000010805 */
[C---:B------:R-:W-:Y:S01]  /*0420*/  FSETP.GT.FTZ.AND P0, PT, |R11|.reuse, 8.50705917302346158658e+37, PT ;  /* 0x7e8000000b00780b */ /* 0x040fe20003f14200 */
[----:B------:R-:W-:Y:S01]  /*0430*/  FADD.FTZ R2, |R11|, -RZ ;  /* 0x800000ff0b027221 */ /* 0x000fe20000010200 */
[----:B------:R-:W-:Y:S01]  /*0440*/  FFMA.FTZ R19, R6, R19, 0.14491446316242218018 ;  /* 0x3e14647506137423 */ /* 0x000fe20000010013 */
[----:B------:R-:W-:Y:S01]  /*0450*/  FFMA.FTZ R21, R20, R21, -0.13229703903198242188 ;  /* 0xbe0778e014157423 */ /* 0x000fe20000010015 */
[----:B----4-:R-:W-:Y:S01]  /*0460*/  SHF.L.U32 R7, R12, 0x10, RZ ;  /* 0x000000100c077819 */ /* 0x010fe200000006ff */
[----:B------:R-:W-:Y:S01]  /*0470*/  FADD.FTZ R2, -R2, 1 ;  /* 0x3f80000002027421 */ /* 0x000fe20000010100 */
[----:B------:R-:W-:Y:S01]  /*0480*/  FFMA.FTZ R19, R6, R19, -0.16641564667224884033 ;  /* 0xbe2a68dd06137423 */ /* 0x000fe20000010013 */
[----:B------:R-:W-:Y:S01]  /*0490*/  FFMA.FTZ R21, R20, R21, 0.14491446316242218018 ;  /* 0x3e14647514157423 */ /* 0x000fe20000010015 */
[----:B------:R-:W-:-:S02]  /*04a0*/  FMUL.FTZ R22, R22, 1.1920928955078125e-07 ;  /* 0x3400000016167820 */ /* 0x000fc40000410000 */
[----:B------:R-:W-:Y:S01]  /*04b0*/  FFMA.FTZ R19, R6, R19, 0.19988867640495300293 ;  /* 0x3e4caf9e06137423 */ /* 0x000fe20000010013 */
[----:B------:R-:W0:Y:S01]  /*04c0*/  MUFU.RCP R2, R2 ;  /* 0x0000000200027308 */ /* 0x000e220000001000 */
[----:B------:R-:W-:Y:S02]  /*04d0*/  FFMA.FTZ R21, R20, R21, -0.16641564667224884033 ;  /* 0xbe2a68dd14157423 */ /* 0x000fe40000010015 */
[----:B------:R-:W-:Y:S02]  /*04e0*/  FFMA.FTZ R19, R6, R19, -0.25000196695327758789 ;  /* 0xbe80004206137423 */ /* 0x000fe40000010013 */
[----:B------:R-:W-:Y:S02]  /*04f0*/  FFMA.FTZ R21, R20, R21, 0.19988867640495300293 ;  /* 0x3e4caf9e14157423 */ /* 0x000fe40000010015 */
[----:B------:R-:W-:Y:S02]  /*0500*/  FFMA.FTZ R19, R6, R19, 0.33333510160446166992 ;  /* 0x3eaaaae606137423 */ /* 0x000fe40000010013 */
[----:B------:R-:W-:-:S02]  /*0510*/  FFMA.FTZ R21, R20, R21, -0.25000196695327758789 ;  /* 0xbe80004214157423 */ /* 0x000fc40000010015 */
[----:B------:R-:W-:Y:S02]  /*0520*/  FFMA.FTZ R19, R6, R19, -0.5 ;  /* 0xbf00000006137423 */ /* 0x000fe40000010013 */
[----:B------:R-:W-:Y:S02]  /*0530*/  FFMA.FTZ R21, R20, R21, 0.33333510160446166992 ;  /* 0x3eaaaae614157423 */ /* 0x000fe40000010015 */
[----:B------:R-:W-:Y:S01]  /*0540*/  FMUL.FTZ R19, R6, R19 ;  /* 0x0000001306137220 */ /* 0x000fe20000410000 */
[----:B0-----:R-:W-:Y:S01]  /*0550*/  FADD.FTZ R2, R2, R2 ;  /* 0x0000000202027221 */ /* 0x001fe20000010000 */
[----:B------:R-:W-:Y:S02]  /*0560*/  FFMA.FTZ R21, R20, R21, -0.5 ;  /* 0xbf00000014157423 */ /* 0x000fe40000010015 */
[----:B------:R-:W-:Y:S01]  /*0570*/  FFMA.FTZ R19, R6, R19, R6 ;  /* 0x0000001306137223 */ /* 0x000fe20000010006 */
[----:B------:R-:W-:Y:S01]  /*0580*/  FMUL.FTZ R6, |R11|, R2 ;  /* 0x000000020b067220 */ /* 0x000fe20000410200 */
[----:B------:R-:W-:Y:S01]  /*0590*/  FMUL.FTZ R23, R20, R21 ;  /* 0x0000001514177220 */ /* 0x000fe20000410000 */
[----:B------:R-:W-:Y:S01]  /*05a0*/  LOP3.LUT R21, R18, 0xff800000, RZ, 0xc0, !PT ;  /* 0xff80000012157812 */ /* 0x000fe200078ec0ff */
[----:B------:R-:W-:Y:S01]  /*05b0*/  HFMA2.MMA R2, -RZ, RZ, 1.75, 0 ;  /* 0x3f000000ff027435 */ /* 0x000fe200000001ff */
[----:B------:R-:W-:Y:S01]  /*05c0*/  FFMA.FTZ R22, R22, 0.69314718246459960938, R19 ;  /* 0x3f31721816167823 */ /* 0x000fe20000010013 */
[----:B------:R-:W-:Y:S01]  /*05d0*/  FSEL R6, R6, -2, !P0 ;  /* 0xc000000006067808 */ /* 0x000fe20004000000 */
[----:B------:R-:W-:Y:S01]  /*05e0*/  FFMA.FTZ R20, R20, R23, R20 ;  /* 0x0000001714147223 */ /* 0x000fe20000010014 */
[----:B------:R-:W-:-:S02]  /*05f0*/  ISETP.GE.U32.AND P0, PT, R0, 0x7f800000, PT ;  /* 0x7f8000000000780c */ /* 0x000fc40003f06070 */
[----:B------:R-:W-:Y:S01]  /*0600*/  IADD3 R23, -R21, 0x40800000, RZ ;  /* 0x4080000015177810 */ /* 0x000fe20007ffe1ff */
[----:B------:R-:W-:Y:S01]  /*0610*/  FADD.FTZ.RZ R24, R6, 1 ;  /* 0x3f80000006187421 */ /* 0x000fe2000001c000 */
[----:B------:R-:W-:Y:S02]  /*0620*/  IADD3 R18, R8, -R21, RZ ;  /* 0x8000001508127210 */ /* 0x000fe40007ffe0ff */
[----:B------:R-:W-:Y:S01]  /*0630*/  LOP3.LUT R17, R2, 0x80000000, R17, 0xb8, !PT ;  /* 0x8000000002117812 */ /* 0x000fe200078eb811 */
[----:B------:R-:W-:Y:S01]  /*0640*/  FFMA.FTZ R23, R23, R4, -1 ;  /* 0xbf80000017177423 */ /* 0x000fe20000010004 */
[----:B------:R-:W-:-:S03]  /*0650*/  IADD3 R24, R24, -0x3f400000, RZ ;  /* 0xc0c0000018187810 */ /* 0x000fc60007ffe0ff */
[----:B------:R-:W-:Y:S01]  /*0660*/  FADD.FTZ R18, R18, R23 ;  /* 0x0000001712127221 */ /* 0x000fe20000010000 */
[----:B------:R-:W-:Y:S01]  /*0670*/  FADD.FTZ R23, |R7|, -RZ ;  /* 0x800000ff07177221 */ /* 0x000fe20000010200 */
[----:B------:R-:W-:Y:S06]  /*0680*/  @!P0 BRA `(.L_x_620) ;  /* 0x0000000000148947 */ /* 0x000fec0003800000 */
[C---:B------:R-:W-:Y:S02]  /*0690*/  ISETP.GE.AND P0, PT, R0.reuse, -0x407fffff, PT ;  /* 0xbf8000010000780c */ /* 0x040fe40003f06270 */
[----:B------:R-:W-:-:S11]  /*06a0*/  FSETP.NEU.FTZ.AND P1, PT, R0, RZ, PT ;  /* 0x000000ff0000720b */ /* 0x000fd60003f3d000 */
[----:B------:R-:W-:-:S05]  /*06b0*/  @P0 MOV R19, 0x7f800000 ;  /* 0x7f80000000130802 */ /* 0x000fca0000000f00 */
[----:B------:R-:W-:-:S05]  /*06c0*/  @P0 FFMA.FTZ R22, R0, R19, +INF ;  /* 0x7f80000000160423 */ /* 0x000fca0000010013 */
[----:B------:R-:W-:-:S07]  /*06d0*/  FSEL R22, R22, -RZ, P1 ;  /* 0x800000ff16167208 */ /* 0x000fce0000800000 */
.L_x_620:
[----:B------:R-:W-:Y:S05]  /*06e0*/  BSYNC B0 ;  /* 0x0000000000007941 */ /* 0x000fea0003800000 */
.L_x_619:
[----:B------:R-:W-:Y:S01]  /*06f0*/  LOP3.LUT R19, R24, 0xff800000, RZ, 0xc0, !PT ;  /* 0xff80000018137812 */ /* 0x000fe200078ec0ff */
[----:B------:R-:W-:Y:S01]  /*0700*/  FADD.FTZ R24, -R23, 1 ;  /* 0x3f80000017187421 */ /* 0x000fe20000010100 */
[C---:B------:R-:W-:Y:S01]  /*0710*/  FFMA.FTZ R23, R18.reuse, -R5, 0.10546888411045074463 ;  /* 0x3dd8001212177423 */ /* 0x040fe20000010805 */
[----:B------:R-:W-:Y:S01]  /*0720*/  ISETP.GE.U32.AND P0, PT, R9, 0x7f800000, PT ;  /* 0x7f8000000900780c */ /* 0x000fe20003f06070 */
[----:B------:R-:W-:Y:S01]  /*0730*/  FMUL.FTZ R0, R17, R22 ;  /* 0x0000001611007220 */ /* 0x000fe20000410000 */
[----:B------:R-:W-:Y:S01]  /*0740*/  IADD3 R25, -R19, 0x40800000, RZ ;  /* 0x4080000013197810 */ /* 0x000fe20007ffe1ff */
[----:B------:R-:W-:Y:S01]  /*0750*/  FFMA.FTZ R23, R18, R23, -0.13229703903198242188 ;  /* 0xbe0778e012177423 */ /* 0x000fe20000010017 */
[----:B------:R0:W1:Y:S01]  /*0760*/  MUFU.RCP R17, R24 ;  /* 0x0000001800117308 */ /* 0x0000620000001000 */
[----:B------:R-:W-:Y:S01]  /*0770*/  I2FP.F32.S32 R22, R14 ;  /* 0x0000000e00167245 */ /* 0x000fe20000201400 */
[----:B------:R-:W-:Y:S01]  /*0780*/  BSSY B0, `(.L_x_621) ;  /* 0x0000011000007945 */ /* 0x000fe20003800000 */
[----:B------:R-:W-:Y:S01]  /*0790*/  IADD3 R14, R6, -R19, RZ ;  /* 0x80000013060e7210 */ /* 0x000fe20007ffe0ff */
[----:B------:R-:W-:Y:S01]  /*07a0*/  FFMA.FTZ R25, R25, R4, -1 ;  /* 0xbf80000019197423 */ /* 0x000fe20000010004 */
[----:B------:R-:W-:Y:S01]  /*07b0*/  FFMA.FTZ R23, R18, R23, 0.14491446316242218018 ;  /* 0x3e14647512177423 */ /* 0x000fe20000010017 */
[----:B------:R-:W-:-:S02]  /*07c0*/  LOP3.LUT R15, R2, 0x80000000, R15, 0xb8, !PT ;  /* 0x80000000020f7812 */ /* 0x000fc400078eb80f */
[----:B------:R-:W-:Y:S01]  /*07d0*/  FADD.FTZ R14, R14, R25 ;  /* 0x000000190e0e7221 */ /* 0x000fe20000010000 */
[----:B------:R-:W-:Y:S01]  /*07e0*/  FFMA.FTZ R25, R18, R23, -0.16641564667224884033 ;  /* 0xbe2a68dd12197423 */ /* 0x000fe20000010017 */
[----:B------:R-:W-:Y:S02]  /*07f0*/  FMUL.FTZ R23, R22, 1.1920928955078125e-07 ;  /* 0x3400000016177820 */ /* 0x000fe40000410000 */
[----:B------:R-:W-:Y:S01]  /*0800*/  FFMA.FTZ R27, R14, -R5, 0.10546888411045074463 ;  /* 0x3dd800120e1b7423 */ /* 0x000fe20000010805 */
[----:B------:R-:W-:Y:S01]  /*0810*/  FFMA.FTZ R25, R18, R25, 0.19988867640495300293 ;  /* 0x3e4caf9e12197423 */ /* 0x000fe20000010019 */
[----:B------:R-:W-:Y:S01]  /*0820*/  FFMA.FTZ R20, R23, 0.69314718246459960938, R20 ;  /* 0x3f31721817147823 */ /* 0x000fe20000010014 */
[----:B0-----:R-:W-:Y:S06]  /*0830*/  @!P0 BRA `(.L_x_622) ;  /* 0x0000000000148947 */ /* 0x001fec0003800000 */
[C---:B------:R-:W-:Y:S02]  /*0840*/  ISETP.GE.AND P0, PT, R9.reuse, -0x407fffff, PT ;  /* 0xbf8000010900780c */ /* 0x040fe40003f06270 */
[----:B------:R-:W-:-:S11]  /*0850*/  FSETP.NEU.FTZ.AND P1, PT, R9, RZ, PT ;  /* 0x000000ff0900720b */ /* 0x000fd60003f3d000 */
[----:B------:R-:W-:-:S05]  /*0860*/  @P0 MOV R22, 0x7f800000 ;  /* 0x7f80000000160802 */ /* 0x000fca0000000f00 */
[----:B------:R-:W-:-:S05]  /*0870*/  @P0 FFMA.FTZ R20, R9, R22, +INF ;  /* 0x7f80000009140423 */ /* 0x000fca0000010016 */
[----:B------:R-:W-:-:S07]  /*0880*/  FSEL R20, R20, -RZ, P1 ;  /* 0x800000ff14147208 */ /* 0x000fce0000800000 */
.L_x_622:
[----:B------:R-:W-:Y:S05]  /*0890*/  BSYNC B0 ;  /* 0x0000000000007941 */ /* 0x000fea0003800000 */
.L_x_621:
[----:B------:R-:W-:Y:S01]  /*08a0*/  FMUL.FTZ R9, R15, R20 ;  /* 0x000000140f097220 */ /* 0x000fe20000410000 */
[----:B------:R-:W-:Y:S01]  /*08b0*/  PRMT R15, R12, 0x7632, R15 ;  /* 0x000076320c0f7816 */ /* 0x000fe2000000000f */
[----:B------:R-:W-:Y:S01]  /*08c0*/  FFMA.FTZ R27, R14, R27, -0.13229703903198242188 ;  /* 0xbe0778e00e1b7423 */ /* 0x000fe2000001001b */
[----:B-1----:R-:W-:Y:S01]  /*08d0*/  FADD.FTZ R12, R17, R17 ;  /* 0x00000011110c7221 */ /* 0x002fe20000010000 */
[----:B------:R-:W-:Y:S01]  /*08e0*/  FFMA.FTZ R25, R18, R25, -0.25000196695327758789 ;  /* 0xbe80004212197423 */ /* 0x000fe20000010019 */
[C---:B------:R-:W-:Y:S01]  /*08f0*/  FSETP.GT.FTZ.AND P0, PT, |R7|.reuse, 8.50705917302346158658e+37, PT ;  /* 0x7e8000000700780b */ /* 0x040fe20003f14200 */
[----:B------:R-:W-:Y:S01]  /*0900*/  FFMA.FTZ R27, R14, R27, 0.14491446316242218018 ;  /* 0x3e1464750e1b7423 */ /* 0x000fe2000001001b */
[----:B------:R-:W-:Y:S01]  /*0910*/  FMUL.FTZ R12, |R7|, R12 ;  /* 0x0000000c070c7220 */ /* 0x000fe20000410200 */
[----:B------:R-:W-:Y:S01]  /*0920*/  SHF.L.U32 R15, R15, 0x10, RZ ;  /* 0x000000100f0f7819 */ /* 0x000fe200000006ff */
[----:B------:R-:W-:Y:S01]  /*0930*/  FFMA.FTZ R25, R18, R25, 0.33333510160446166992 ;  /* 0x3eaaaae612197423 */ /* 0x000fe20000010019 */
[----:B------:R-:W-:Y:S01]  /*0940*/  FFMA.FTZ R27, R14, R27, -0.16641564667224884033 ;  /* 0xbe2a68dd0e1b7423 */ /* 0x000fe2000001001b */
[----:B------:R-:W-:Y:S01]  /*0950*/  I2FP.F32.S32 R21, R21 ;  /* 0x0000001500157245 */ /* 0x000fe20000201400 */
[----:B------:R-:W-:Y:S01]  /*0960*/  BSSY B0, `(.L_x_623) ;  /* 0x0000022000007945 */ /* 0x000fe20003800000 */
[----:B------:R-:W-:Y:S01]  /*0970*/  FSEL R12, R12, -2, !P0 ;  /* 0xc00000000c0c7808 */ /* 0x000fe20004000000 */
[----:B------:R-:W-:Y:S01]  /*0980*/  FFMA.FTZ R27, R14, R27, 0.19988867640495300293 ;  /* 0x3e4caf9e0e1b7423 */ /* 0x000fe2000001001b */
[----:B------:R-:W-:Y:S01]  /*0990*/  FADD.FTZ R22, |R15|, -RZ ;  /* 0x800000ff0f167221 */ /* 0x000fe20000010200 */
[----:B------:R-:W-:Y:S01]  /*09a0*/  FFMA.FTZ R25, R18, R25, -0.5 ;  /* 0xbf00000012197423 */ /* 0x000fe20000010019 */
[----:B------:R-:W-:Y:S01]  /*09b0*/  ISETP.GE.U32.AND P0, PT, R8, 0x7f800000, PT ;  /* 0x7f8000000800780c */ /* 0x000fe20003f06070 */
[----:B------:R-:W-:Y:S01]  /*09c0*/  FADD.FTZ.RZ R20, R12, 1 ;  /* 0x3f8000000c147421 */ /* 0x000fe2000001c000 */
[----:B------:R-:W-:Y:S01]  /*09d0*/  FFMA.FTZ R27, R14, R27, -0.25000196695327758789 ;  /* 0xbe8000420e1b7423 */ /* 0x000fe2000001001b */
[----:B------:R-:W-:Y:S01]  /*09e0*/  FADD.FTZ R22, -R22, 1 ;  /* 0x3f80000016167421 */ /* 0x000fe20000010100 */
[----:B------:R-:W-:Y:S01]  /*09f0*/  FMUL.FTZ R25, R18, R25 ;  /* 0x0000001912197220 */ /* 0x000fe20000410000 */
[----:B------:R-:W-:Y:S01]  /*0a00*/  FMUL.FTZ R21, R21, 1.1920928955078125e-07 ;  /* 0x3400000015157820 */ /* 0x000fe20000410000 */
[----:B------:R-:W-:Y:S01]  /*0a10*/  IADD3 R23, R20, -0x3f400000, RZ ;  /* 0xc0c0000014177810 */ /* 0x000fe20007ffe0ff */
[----:B------:R-:W-:Y:S01]  /*0a20*/  FFMA.FTZ R27, R14, R27, 0.33333510160446166992 ;  /* 0x3eaaaae60e1b7423 */ /* 0x000fe2000001001b */
[----:B------:R0:W1:Y:S01]  /*0a30*/  MUFU.RCP R20, R22 ;  /* 0x0000001600147308 */ /* 0x0000620000001000 */
[----:B------:R-:W-:Y:S01]  /*0a40*/  FFMA.FTZ R18, R18, R25, R18 ;  /* 0x0000001912127223 */ /* 0x000fe20000010012 */
[----:B-----5:R-:W-:Y:S01]  /*0a50*/  SHF.L.U32 R17, R10, 0x10, RZ ;  /* 0x000000100a117819 */ /* 0x020fe200000006ff */
[----:B------:R-:W-:Y:S01]  /*0a60*/  FFMA.FTZ R27, R14, R27, -0.5 ;  /* 0xbf0000000e1b7423 */ /* 0x000fe2000001001b */
[----:B------:R-:W-:Y:S01]  /*0a70*/  LOP3.LUT R23, R23, 0xff800000, RZ, 0xc0, !PT ;  /* 0xff80000017177812 */ /* 0x000fe200078ec0ff */
[----:B------:R-:W-:Y:S01]  /*0a80*/  FFMA.FTZ R18, R21, 0.69314718246459960938, R18 ;  /* 0x3f31721815127823 */ /* 0x000fe20000010012 */
[----:B------:R-:W-:Y:S01]  /*0a90*/  PRMT R21, R10, 0x7632, R21 ;  /* 0x000076320a157816 */ /* 0x000fe20000000015 */
[----:B------:R-:W-:Y:S01]  /*0aa0*/  FADD.FTZ R10, |R17|, -RZ ;  /* 0x800000ff110a7221 */ /* 0x000fe20000010200 */
[----:B------:R-:W-:Y:S01]  /*0ab0*/  IADD3 R25, -R23, 0x40800000, RZ ;  /* 0x4080000017197810 */ /* 0x000fe20007ffe1ff */
[----:B------:R-:W-:Y:S01]  /*0ac0*/  FMUL.FTZ R27, R14, R27 ;  /* 0x0000001b0e1b7220 */ /* 0x000fe20000410000 */
[----:B------:R-:W-:Y:S01]  /*0ad0*/  SHF.L.U32 R21, R21, 0x10, RZ ;  /* 0x0000001015157819 */ /* 0x000fe200000006ff */
[----:B------:R-:W-:Y:S01]  /*0ae0*/  FADD.FTZ R24, -R10, 1 ;  /* 0x3f8000000a187421 */ /* 0x000fe20000010100 */
[----:B------:R-:W-:Y:S01]  /*0af0*/  IADD3 R10, R12, -R23, RZ ;  /* 0x800000170c0a7210 */ /* 0x000fe20007ffe0ff */
[----:B------:R-:W-:Y:S01]  /*0b00*/  FFMA.FTZ R14, R14, R27, R14 ;  /* 0x0000001b0e0e7223 */ /* 0x000fe2000001000e */
[----:B------:R-:W-:Y:S01]  /*0b10*/  FFMA.FTZ R25, R25, R4, -1 ;  /* 0xbf80000019197423 */ /* 0x000fe20000010004 */
[----:B0-----:R-:W-:Y:S06]  /*0b20*/  @!P0 BRA `(.L_x_624) ;  /* 0x0000000000148947 */ /* 0x001fec0003800000 */
[----:B------:R-:W-:-:S13]  /*0b30*/  ISETP.GE.AND P0, PT, R8, -0x407fffff, PT ;  /* 0xbf8000010800780c */ /* 0x000fda0003f06270 */
[----:B------:R-:W-:-:S05]  /*0b40*/  @P0 MOV R27, 0x7f800000 ;  /* 0x7f800000001b0802 */ /* 0x000fca0000000f00 */
[C---:B------:R-:W-:Y:S01]  /*0b50*/  @P0 FFMA.FTZ R18, R8.reuse, R27, +INF ;  /* 0x7f80000008120423 */ /* 0x040fe2000001001b */
[----:B------:R-:W-:-:S04]  /*0b60*/  FSETP.NEU.FTZ.AND P0, PT, R8, RZ, PT ;  /* 0x000000ff0800720b */ /* 0x000fc80003f1d000 */
[----:B------:R-:W-:-:S09]  /*0b70*/  FSEL R18, R18, -RZ, P0 ;  /* 0x800000ff12127208 */ /* 0x000fd20000000000 */
.L_x_624:
[----:B------:R-:W-:Y:S05]  /*0b80*/  BSYNC B0 ;  /* 0x0000000000007941 */ /* 0x000fea0003800000 */
.L_x_623:
[----:B------:R-:W-:Y:S01]  /*0b90*/  FADD.FTZ R8, |R21|, -RZ ;  /* 0x800000ff15087221 */ /* 0x000fe20000010200 */
[----:B-1----:R-:W-:Y:S01]  /*0ba0*/  FADD.FTZ R20, R20, R20 ;  /* 0x0000001414147221 */ /* 0x002fe20000010000 */
[----:B------:R-:W-:Y:S01]  /*0bb0*/  FADD.FTZ R10, R10, R25 ;  /* 0x000000190a0a7221 */ /* 0x000fe20000010000 */
[----:B------:R-:W-:Y:S01]  /*0bc0*/  ISETP.GE.U32.AND P1, PT, R6, 0x7f800000, PT ;  /* 0x7f8000000600780c */ /* 0x000fe20003f26070 */
[----:B------:R-:W-:Y:S01]  /*0bd0*/  FADD.FTZ R26, -R8, 1 ;  /* 0x3f800000081a7421 */ /* 0x000fe20000010100 */
[C---:B------:R-:W-:Y:S01]  /*0be0*/  FMUL.FTZ R8, |R15|.reuse, R20 ;  /* 0x000000140f087220 */ /* 0x040fe20000410200 */
[----:B------:R0:W1:Y:S01]  /*0bf0*/  MUFU.RCP R22, R24 ;  /* 0x0000001800167308 */ /* 0x0000620000001000 */
[C---:B------:R-:W-:Y:S01]  /*0c00*/  FFMA.FTZ R25, R10.reuse, -R5, 0.10546888411045074463 ;  /* 0x3dd800120a197423 */ /* 0x040fe20000010805 */
[----:B------:R-:W-:Y:S01]  /*0c10*/  FSETP.GT.FTZ.AND P0, PT, |R15|, 8.50705917302346158658e+37, PT ;  /* 0x7e8000000f00780b */ /* 0x000fe20003f14200 */
[----:B------:R-:W-:Y:S01]  /*0c20*/  BSSY B0, `(.L_x_625) ;  /* 0x0000013000007945 */ /* 0x000fe20003800000 */
[----:B------:R-:W-:Y:S01]  /*0c30*/  I2FP.F32.S32 R19, R19 ;  /* 0x0000001300137245 */ /* 0x000fe20000201400 */
[----:B------:R-:W-:Y:S01]  /*0c40*/  FFMA.FTZ R25, R10, R25, -0.13229703903198242188 ;  /* 0xbe0778e00a197423 */ /* 0x000fe20000010019 */
[----:B------:R-:W-:-:S02]  /*0c50*/  LOP3.LUT R13, R2, 0x80000000, R13, 0xb8, !PT ;  /* 0x80000000020d7812 */ /* 0x000fc400078eb80d */
[----:B------:R0:W2:Y:S01]  /*0c60*/  MUFU.RCP R20, R26 ;  /* 0x0000001a00147308 */ /* 0x0000a20000001000 */
[----:B------:R-:W-:Y:S01]  /*0c70*/  FSEL R8, R8, -2, !P0 ;  /* 0xc000000008087808 */ /* 0x000fe20004000000 */
[----:B------:R-:W-:Y:S01]  /*0c80*/  FFMA.FTZ R25, R10, R25, 0.14491446316242218018 ;  /* 0x3e1464750a197423 */ /* 0x000fe20000010019 */
[----:B------:R-:W-:Y:S01]  /*0c90*/  FMUL.FTZ R19, R19, 1.1920928955078125e-07 ;  /* 0x3400000013137820 */ /* 0x000fe20000410000 */
[----:B------:R-:W-:Y:S01]  /*0ca0*/  FMUL.FTZ R13, R13, R18 ;  /* 0x000000120d0d7220 */ /* 0x000fe20000410000 */
[----:B------:R-:W-:Y:S01]  /*0cb0*/  LOP3.LUT R11, R2, 0x80000000, R11, 0xb8, !PT ;  /* 0x80000000020b7812 */ /* 0x000fe200078eb80b */
[----:B------:R-:W-:Y:S01]  /*0cc0*/  FADD.FTZ.RZ R18, R8, 1 ;  /* 0x3f80000008127421 */ /* 0x000fe2000001c000 */
[----:B------:R-:W-:Y:S01]  /*0cd0*/  FFMA.FTZ R25, R10, R25, -0.16641564667224884033 ;  /* 0xbe2a68dd0a197423 */ /* 0x000fe20000010019 */
[----:B------:R-:W-:Y:S01]  /*0ce0*/  FFMA.FTZ R14, R19, 0.69314718246459960938, R14 ;  /* 0x3f317218130e7823 */ /* 0x000fe2000001000e */
[----:B01----:R-:W-:Y:S06]  /*0cf0*/  @!P1 BRA `(.L_x_626) ;  /* 0x0000000000149947 */ /* 0x003fec0003800000 */
[C---:B------:R-:W-:Y:S02]  /*0d00*/  ISETP.GE.AND P0, PT, R6.reuse, -0x407fffff, PT ;  /* 0xbf8000010600780c */ /* 0x040fe40003f06270 */
[----:B------:R-:W-:-:S11]  /*0d10*/  FSETP.NEU.FTZ.AND P1, PT, R6, RZ, PT ;  /* 0x000000ff0600720b */ /* 0x000fd60003f3d000 */
[----:B------:R-:W-:-:S05]  /*0d20*/  @P0 MOV R19, 0x7f800000 ;  /* 0x7f80000000130802 */ /* 0x000fca0000000f00 */
[----:B------:R-:W-:-:S05]  /*0d30*/  @P0 FFMA.FTZ R14, R6, R19, +INF ;  /* 0x7f800000060e0423 */ /* 0x000fca0000010013 */
[----:B------:R-:W-:-:S07]  /*0d40*/  FSEL R14, R14, -RZ, P1 ;  /* 0x800000ff0e0e7208 */ /* 0x000fce0000800000 */
.L_x_626:
[----:B------:R-:W-:Y:S05]  /*0d50*/  BSYNC B0 ;  /* 0x0000000000007941 */ /* 0x000fea0003800000 */
.L_x_625:
[----:B------:R-:W-:Y:S01]  /*0d60*/  IADD3 R18, R18, -0x3f400000, RZ ;  /* 0xc0c0000012127810 */ /* 0x000fe20007ffe0ff */
[----:B------:R-:W-:Y:S01]  /*0d70*/  FMUL.FTZ R6, R11, R14 ;  /* 0x0000000e0b067220 */ /* 0x000fe20000410000 */
[----:B------:R-:W-:Y:S01]  /*0d80*/  FFMA.FTZ R25, R10, R25, 0.19988867640495300293 ;  /* 0x3e4caf9e0a197423 */ /* 0x000fe20000010019 */
[----:B------:R-:W-:Y:S01]  /*0d90*/  FADD.FTZ R22, R22, R22 ;  /* 0x0000001616167221 */ /* 0x000fe20000010000 */
[----:B------:R-:W-:Y:S01]  /*0da0*/  LOP3.LUT R11, R18, 0xff800000, RZ, 0xc0, !PT ;  /* 0xff800000120b7812 */ /* 0x000fe200078ec0ff */
[----:B--2---:R-:W-:Y:S01]  /*0db0*/  FADD.FTZ R14, R20, R20 ;  /* 0x00000014140e7221 */ /* 0x004fe20000010000 */
[C---:B------:R-:W-:Y:S01]  /*0dc0*/  FFMA.FTZ R25, R10.reuse, R25, -0.25000196695327758789 ;  /* 0xbe8000420a197423 */ /* 0x040fe20000010019 */
[----:B------:R-:W-:Y:S01]  /*0dd0*/  FMUL.FTZ R18, |R17|, R22 ;  /* 0x0000001611127220 */ /* 0x000fe20000410200 */
[----:B------:R-:W-:Y:S01]  /*0de0*/  IADD3 R19, -R11, 0x40800000, RZ ;  /* 0x408000000b137810 */ /* 0x000fe20007ffe1ff */
[----:B------:R-:W-:Y:S01]  /*0df0*/  FMUL.FTZ R14, |R21|, R14 ;  /* 0x0000000e150e7220 */ /* 0x000fe20000410200 */
[----:B------:R-:W-:Y:S01]  /*0e00*/  FFMA.FTZ R25, R10, R25, 0.33333510160446166992 ;  /* 0x3eaaaae60a197423 */ /* 0x000fe20000010019 */
[----:B------:R-:W-:Y:S01]  /*0e10*/  IADD3 R20, R8, -R11, RZ ;  /* 0x8000000b08147210 */ /* 0x000fe20007ffe0ff */
[----:B------:R-:W-:Y:S01]  /*0e20*/  BSSY B0, `(.L_x_627) ;  /* 0x0000030000007945 */ /* 0x000fe20003800000 */
[----:B------:R-:W-:Y:S01]  /*0e30*/  FFMA.FTZ R19, R19, R4, -1 ;  /* 0xbf80000013137423 */ /* 0x000fe20000010004 */
[----:B------:R-:W-:Y:S01]  /*0e40*/  FSETP.GT.FTZ.AND P0, PT, |R17|, 8.50705917302346158658e+37, PT ;  /* 0x7e8000001100780b */ /* 0x000fe20003f14200 */
[----:B------:R-:W-:Y:S01]  /*0e50*/  FFMA.FTZ R25, R10, R25, -0.5 ;  /* 0xbf0000000a197423 */ /* 0x000fe20000010019 */
[----:B------:R-:W-:Y:S01]  /*0e60*/  I2FP.F32.S32 R23, R23 ;  /* 0x0000001700177245 */ /* 0x000fe20000201400 */
[----:B------:R-:W-:Y:S01]  /*0e70*/  FADD.FTZ R20, R20, R19 ;  /* 0x0000001314147221 */ /* 0x000fe20000010000 */
[----:B------:R-:W-:Y:S01]  /*0e80*/  FSEL R18, R18, -2, !P0 ;  /* 0xc000000012127808 */ /* 0x000fe20004000000 */
[----:B------:R-:W-:Y:S01]  /*0e90*/  FMUL.FTZ R25, R10, R25 ;  /* 0x000000190a197220 */ /* 0x000fe20000410000 */
[----:B------:R-:W-:Y:S01]  /*0ea0*/  FSETP.GT.FTZ.AND P0, PT, |R21|, 8.50705917302346158658e+37, PT ;  /* 0x7e8000001500780b */ /* 0x000fe20003f14200 */
[----:B------:R-:W-:Y:S01]  /*0eb0*/  FFMA.FTZ R19, R20, -R5, 0.10546888411045074463 ;  /* 0x3dd8001214137423 */ /* 0x000fe20000010805 */
[----:B------:R-:W-:Y:S01]  /*0ec0*/  FMUL.FTZ R23, R23, 1.1920928955078125e-07 ;  /* 0x3400000017177820 */ /* 0x000fe20000410000 */
[----:B------:R-:W-:Y:S01]  /*0ed0*/  FADD.FTZ.RZ R22, R18, 1 ;  /* 0x3f80000012167421 */ /* 0x000fe2000001c000 */
[----:B------:R-:W-:Y:S01]  /*0ee0*/  FFMA.FTZ R10, R10, R25, R10 ;  /* 0x000000190a0a7223 */ /* 0x000fe2000001000a */
[----:B------:R-:W-:Y:S01]  /*0ef0*/  FFMA.FTZ R25, R20, R19, -0.13229703903198242188 ;  /* 0xbe0778e014197423 */ /* 0x000fe20000010013 */
[----:B------:R-:W-:-:S02]  /*0f00*/  FSEL R14, R14, -2, !P0 ;  /* 0xc00000000e0e7808 */ /* 0x000fc40004000000 */
[----:B------:R-:W-:Y:S01]  /*0f10*/  IADD3 R22, R22, -0x3f400000, RZ ;  /* 0xc0c0000016167810 */ /* 0x000fe20007ffe0ff */
[----:B------:R-:W-:Y:S01]  /*0f20*/  FFMA.FTZ R25, R20, R25, 0.14491446316242218018 ;  /* 0x3e14647514197423 */ /* 0x000fe20000010019 */
[----:B------:R-:W-:Y:S01]  /*0f30*/  FFMA.FTZ R24, R23, 0.69314718246459960938, R10 ;  /* 0x3f31721817187823 */ /* 0x000fe2000001000a */
[----:B------:R-:W-:Y:S01]  /*0f40*/  FADD.FTZ.RZ R26, R14, 1 ;  /* 0x3f8000000e1a7421 */ /* 0x000fe2000001c000 */
[----:B------:R-:W-:Y:S01]  /*0f50*/  LOP3.LUT R19, R22, 0xff800000, RZ, 0xc0, !PT ;  /* 0xff80000016137812 */ /* 0x000fe200078ec0ff */
[----:B------:R-:W-:Y:S01]  /*0f60*/  FFMA.FTZ R25, R20, R25, -0.16641564667224884033 ;  /* 0xbe2a68dd14197423 */ /* 0x000fe20000010019 */
[----:B------:R-:W-:Y:S02]  /*0f70*/  ISETP.GE.U32.AND P0, PT, R12, 0x7f800000, PT ;  /* 0x7f8000000c00780c */ /* 0x000fe40003f06070 */
[----:B------:R-:W-:Y:S01]  /*0f80*/  IADD3 R23, R26, -0x3f400000, RZ ;  /* 0xc0c000001a177810 */ /* 0x000fe20007ffe0ff */
[----:B------:R-:W-:Y:S01]  /*0f90*/  FFMA.FTZ R25, R20, R25, 0.19988867640495300293 ;  /* 0x3e4caf9e14197423 */ /* 0x000fe20000010019 */
[----:B------:R-:W-:-:S02]  /*0fa0*/  IADD3 R27, -R19, 0x40800000, RZ ;  /* 0x40800000131b7810 */ /* 0x000fc40007ffe1ff */
[----:B------:R-:W-:Y:S01]  /*0fb0*/  LOP3.LUT R23, R23, 0xff800000, RZ, 0xc0, !PT ;  /* 0xff80000017177812 */ /* 0x000fe200078ec0ff */
[----:B------:R-:W-:Y:S01]  /*0fc0*/  FFMA.FTZ R25, R20, R25, -0.25000196695327758789 ;  /* 0xbe80004214197423 */ /* 0x000fe20000010019 */
[----:B------:R-:W-:Y:S01]  /*0fd0*/  IADD3 R10, R18, -R19, RZ ;  /* 0x80000013120a7210 */ /* 0x000fe20007ffe0ff */
[-C--:B------:R-:W-:Y:S01]  /*0fe0*/  FFMA.FTZ R27, R27, R4.reuse, -1 ;  /* 0xbf8000001b1b7423 */ /* 0x080fe20000010004 */
[----:B------:R-:W-:Y:S01]  /*0ff0*/  IADD3 R29, -R23, 0x40800000, RZ ;  /* 0x40800000171d7810 */ /* 0x000fe20007ffe1ff */
[----:B------:R-:W-:Y:S01]  /*1000*/  FFMA.FTZ R25, R20, R25, 0.33333510160446166992 ;  /* 0x3eaaaae614197423 */ /* 0x000fe20000010019 */
[----:B------:R-:W-:Y:S01]  /*1010*/  IADD3 R22, R14, -R23, RZ ;  /* 0x800000170e167210 */ /* 0x000fe20007ffe0ff */
[----:B------:R-:W-:Y:S02]  /*1020*/  FADD.FTZ R10, R10, R27 ;  /* 0x0000001b0a0a7221 */ /* 0x000fe40000010000 */
[----:B------:R-:W-:Y:S01]  /*1030*/  FFMA.FTZ R29, R29, R4, -1 ;  /* 0xbf8000001d1d7423 */ /* 0x000fe20000010004 */
[----:B------:R-:W-:Y:S01]  /*1040*/  FFMA.FTZ R25, R20, R25, -0.5 ;  /* 0xbf00000014197423 */ /* 0x000fe20000010019 */
[----:B------:R-:W-:-:S02]  /*1050*/  FFMA.FTZ R27, R10, -R5, 0.10546888411045074463 ;  /* 0x3dd800120a1b7423 */ /* 0x000fc40000010805 */
[----:B------:R-:W-:Y:S01]  /*1060*/  FADD.FTZ R22, R22, R29 ;  /* 0x0000001d16167221 */ /* 0x000fe20000010000 */
[----:B------:R-:W-:Y:S01]  /*1070*/  FMUL.FTZ R25, R20, R25 ;  /* 0x0000001914197220 */ /* 0x000fe20000410000 */
[----:B------:R-:W-:Y:S02]  /*1080*/  FFMA.FTZ R27, R10, R27, -0.13229703903198242188 ;  /* 0xbe0778e00a1b7423 */ /* 0x000fe4000001001b */
[----:B------:R-:W-:Y:S01]  /*1090*/  FFMA.FTZ R5, R22, -R5, 0.10546888411045074463 ;  /* 0x3dd8001216057423 */ /* 0x000fe20000010805 */
[----:B------:R-:W-:Y:S01]  /*10a0*/  FFMA.FTZ R20, R20, R25, R20 ;  /* 0x0000001914147223 */ /* 0x000fe20000010014 */
[----:B------:R-:W-:Y:S01]  /*10b0*/  FFMA.FTZ R27, R10, R27, 0.14491446316242218018 ;  /* 0x3e1464750a1b7423 */ /* 0x000fe2000001001b */
[----:B------:R-:W-:Y:S06]  /*10c0*/  @!P0 BRA `(.L_x_628) ;  /* 0x0000000000148947 */ /* 0x000fec0003800000 */
[----:B------:R-:W-:-:S13]  /*10d0*/  ISETP.GE.AND P0, PT, R12, -0x407fffff, PT ;  /* 0xbf8000010c00780c */ /* 0x000fda0003f06270 */
[----:B------:R-:W-:-:S05]  /*10e0*/  @P0 MOV R25, 0x7f800000 ;  /* 0x7f80000000190802 */ /* 0x000fca0000000f00 */
[C---:B------:R-:W-:Y:S01]  /*10f0*/  @P0 FFMA.FTZ R24, R12.reuse, R25, +INF ;  /* 0x7f8000000c180423 */ /* 0x040fe20000010019 */
[----:B------:R-:W-:-:S04]  /*1100*/  FSETP.NEU.FTZ.AND P0, PT, R12, RZ, PT ;  /* 0x000000ff0c00720b */ /* 0x000fc80003f1d000 */
[----:B------:R-:W-:-:S09]  /*1110*/  FSEL R24, R24, -RZ, P0 ;  /* 0x800000ff18187208 */ /* 0x000fd20000000000 */
.L_x_628:
[----:B------:R-:W-:Y:S05]  /*1120*/  BSYNC B0 ;  /* 0x0000000000007941 */ /* 0x000fea0003800000 */
.L_x_627:
[----:B------:R-:W-:Y:S01]  /*1130*/  FFMA.FTZ R25, R22, R5, -0.13229703903198242188 ;  /* 0xbe0778e016197423 */ /* 0x000fe20000010005 */
[----:B------:R-:W-:Y:S01]  /*1140*/  FFMA.FTZ R27, R10, R27, -0.16641564667224884033 ;  /* 0xbe2a68dd0a1b7423 */ /* 0x000fe2000001001b */
[----:B------:R-:W0:Y:S01]  /*1150*/  LDC.64 R4, c[0x0][0x218] ;  /* 0x00008600ff047b82 */ /* 0x000e220000000a00 */
[----:B------:R-:W-:Y:S01]  /*1160*/  ISETP.GE.U32.AND P0, PT, R8, 0x7f800000, PT ;  /* 0x7f8000000800780c */ /* 0x000fe20003f06070 */
[----:B------:R-:W-:Y:S01]  /*1170*/  FFMA.FTZ R25, R22, R25, 0.14491446316242218018 ;  /* 0x3e14647516197423 */ /* 0x000fe20000010019 */
[----:B------:R-:W-:Y:S01]  /*1180*/  FFMA.FTZ R27, R10, R27, 0.19988867640495300293 ;  /* 0x3e4caf9e0a1b7423 */ /* 0x000fe2000001001b */
[----:B------:R-:W-:Y:S01]  /*1190*/  I2FP.F32.S32 R11, R11 ;  /* 0x0000000b000b7245 */ /* 0x000fe20000201400 */
[----:B------:R-:W-:Y:S01]  /*11a0*/  BSSY B0, `(.L_x_629) ;  /* 0x0000013000007945 */ /* 0x000fe20003800000 */
[----:B------:R-:W-:Y:S01]  /*11b0*/  FFMA.FTZ R25, R22, R25, -0.16641564667224884033 ;  /* 0xbe2a68dd16197423 */ /* 0x000fe20000010019 */
[----:B------:R-:W-:Y:S01]  /*11c0*/  FFMA.FTZ R27, R10, R27, -0.25000196695327758789 ;  /* 0xbe8000420a1b7423 */ /* 0x000fe2000001001b */
[----:B------:R-:W-:Y:S01]  /*11d0*/  LOP3.LUT R7, R2, 0x80000000, R7, 0xb8, !PT ;  /* 0x8000000002077812 */ /* 0x000fe200078eb807 */
[----:B------:R-:W-:Y:S01]  /*11e0*/  FMUL.FTZ R11, R11, 1.1920928955078125e-07 ;  /* 0x340000000b0b7820 */ /* 0x000fe20000410000 */
[----:B------:R-:W-:Y:S01]  /*11f0*/  FFMA.FTZ R25, R22, R25, 0.19988867640495300293 ;  /* 0x3e4caf9e16197423 */ /* 0x000fe20000010019 */
[----:B------:R-:W-:Y:S01]  /*1200*/  FFMA.FTZ R27, R10, R27, 0.33333510160446166992 ;  /* 0x3eaaaae60a1b7423 */ /* 0x000fe2000001001b */
[----:B------:R-:W-:Y:S01]  /*1210*/  LOP3.LUT R12, R2, 0x80000000, R15, 0xb8, !PT ;  /* 0x80000000020c7812 */ /* 0x000fe200078eb80f */
[----:B------:R-:W-:Y:S01]  /*1220*/  FMUL.FTZ R24, R7, R24 ;  /* 0x0000001807187220 */ /* 0x000fe20000410000 */
[----:B------:R-:W-:Y:S01]  /*1230*/  FFMA.FTZ R25, R22, R25, -0.25000196695327758789 ;  /* 0xbe80004216197423 */ /* 0x000fe20000010019 */
[----:B------:R-:W-:Y:S01]  /*1240*/  FFMA.FTZ R27, R10, R27, -0.5 ;  /* 0xbf0000000a1b7423 */ /* 0x000fe2000001001b */
[----:B------:R-:W-:-:S03]  /*1250*/  FFMA.FTZ R7, R11, 0.69314718246459960938, R20 ;  /* 0x3f3172180b077823 */ /* 0x000fc60000010014 */
[----:B------:R-:W-:Y:S01]  /*1260*/  FMUL.FTZ R27, R10, R27 ;  /* 0x0000001b0a1b7220 */ /* 0x000fe20000410000 */
[----:B------:R-:W-:Y:S06]  /*1270*/  @!P0 BRA `(.L_x_630) ;  /* 0x0000000000148947 */ /* 0x000fec0003800000 */
[C---:B------:R-:W-:Y:S02]  /*1280*/  ISETP.GE.AND P0, PT, R8.reuse, -0x407fffff, PT ;  /* 0xbf8000010800780c */ /* 0x040fe40003f06270 */
[----:B------:R-:W-:-:S11]  /*1290*/  FSETP.NEU.FTZ.AND P1, PT, R8, RZ, PT ;  /* 0x000000ff0800720b */ /* 0x000fd60003f3d000 */
[----:B------:R-:W-:-:S05]  /*12a0*/  @P0 MOV R11, 0x7f800000 ;  /* 0x7f800000000b0802 */ /* 0x000fca0000000f00 */
[----:B------:R-:W-:-:S05]  /*12b0*/  @P0 FFMA.FTZ R7, R8, R11, +INF ;  /* 0x7f80000008070423 */ /* 0x000fca000001000b */
[----:B------:R-:W-:-:S07]  /*12c0*/  FSEL R7, R7, -RZ, P1 ;  /* 0x800000ff07077208 */ /* 0x000fce0000800000 */
.L_x_630:
[----:B------:R-:W-:Y:S05]  /*12d0*/  BSYNC B0 ;  /* 0x0000000000007941 */ /* 0x000fea0003800000 */
.L_x_629:
[----:B------:R-:W-:Y:S01]  /*12e0*/  ISETP.GE.U32.AND P0, PT, R18, 0x7f800000, PT ;  /* 0x7f8000001200780c */ /* 0x000fe20003f06070 */
[----:B------:R-:W-:Y:S01]  /*12f0*/  FFMA.FTZ R25, R22, R25, 0.33333510160446166992 ;  /* 0x3eaaaae616197423 */ /* 0x000fe20000010019 */
[----:B------:R-:W-:Y:S01]  /*1300*/  I2FP.F32.S32 R19, R19 ;  /* 0x0000001300137245 */ /* 0x000fe20000201400 */
[----:B------:R-:W-:Y:S01]  /*1310*/  FFMA.FTZ R10, R10, R27, R10 ;  /* 0x0000001b0a0a7223 */ /* 0x000fe2000001000a */
[----:B------:R-:W-:Y:S01]  /*1320*/  I2FP.F32.S32 R23, R23 ;  /* 0x0000001700177245 */ /* 0x000fe20000201400 */
[----:B------:R-:W-:Y:S01]  /*1330*/  FFMA.FTZ R25, R22, R25, -0.5 ;  /* 0xbf00000016197423 */ /* 0x000fe20000010019 */
[----:B------:R-:W-:Y:S01]  /*1340*/  BSSY B0, `(.L_x_631) ;  /* 0x0000010000007945 */ /* 0x000fe20003800000 */
[----:B------:R-:W-:Y:S01]  /*1350*/  FMUL.FTZ R19, R19, 1.1920928955078125e-07 ;  /* 0x3400000013137820 */ /* 0x000fe20000410000 */
[----:B------:R-:W-:Y:S01]  /*1360*/  FMUL.FTZ R7, R12, R7 ;  /* 0x000000070c077220 */ /* 0x000fe20000410000 */
[----:B------:R-:W-:Y:S01]  /*1370*/  FMUL.FTZ R25, R22, R25 ;  /* 0x0000001916197220 */ /* 0x000fe20000410000 */
[----:B------:R-:W-:Y:S01]  /*1380*/  ISETP.GE.U32.AND P2, PT, R14, 0x7f800000, PT ;  /* 0x7f8000000e00780c */ /* 0x000fe20003f46070 */
[----:B------:R-:W-:Y:S01]  /*1390*/  FMUL.FTZ R23, R23, 1.1920928955078125e-07 ;  /* 0x3400000017177820 */ /* 0x000fe20000410000 */
[----:B------:R-:W-:Y:S01]  /*13a0*/  LOP3.LUT R17, R2, 0x80000000, R17, 0xb8, !PT ;  /* 0x8000000002117812 */ /* 0x000fe200078eb811 */
[----:B------:R-:W-:Y:S01]  /*13b0*/  FFMA.FTZ R22, R22, R25, R22 ;  /* 0x0000001916167223 */ /* 0x000fe20000010016 */
[----:B------:R-:W-:Y:S01]  /*13c0*/  LOP3.LUT R21, R2, 0x80000000, R21, 0xb8, !PT ;  /* 0x8000000002157812 */ /* 0x000fe200078eb815 */
[----:B------:R-:W-:Y:S01]  /*13d0*/  FFMA.FTZ R10, R19, 0.69314718246459960938, R10 ;  /* 0x3f317218130a7823 */ /* 0x000fe2000001000a */
[----:B------:R-:W-:Y:S07]  /*13e0*/  @!P0 BRA `(.L_x_632) ;  /* 0x0000000000148947 */ /* 0x000fee0003800000 */
[C---:B------:R-:W-:Y:S02]  /*13f0*/  ISETP.GE.AND P0, PT, R18.reuse, -0x407fffff, PT ;  /* 0xbf8000011200780c */ /* 0x040fe40003f06270 */
[----:B------:R-:W-:-:S11]  /*1400*/  FSETP.NEU.FTZ.AND P1, PT, R18, RZ, PT ;  /* 0x000000ff1200720b */ /* 0x000fd60003f3d000 */
[----:B------:R-:W-:-:S05]  /*1410*/  @P0 MOV R11, 0x7f800000 ;  /* 0x7f800000000b0802 */ /* 0x000fca0000000f00 */
[----:B------:R-:W-:-:S05]  /*1420*/  @P0 FFMA.FTZ R10, R18, R11, +INF ;  /* 0x7f800000120a0423 */ /* 0x000fca000001000b */
[----:B------:R-:W-:-:S07]  /*1430*/  FSEL R10, R10, -RZ, P1 ;  /* 0x800000ff0a0a7208 */ /* 0x000fce0000800000 */
.L_x_632:
[----:B------:R-:W-:Y:S05]  /*1440*/  BSYNC B0 ;  /* 0x0000000000007941 */ /* 0x000fea0003800000 */
.L_x_631:
[----:B------:R-:W-:Y:S01]  /*1450*/  BSSY B0, `(.L_x_633) ;  /* 0x000000a000007945 */ /* 0x000fe20003800000 */
[----:B------:R-:W-:Y:S01]  /*1460*/  FMUL.FTZ R10, R17, R10 ;  /* 0x0000000a110a7220 */ /* 0x000fe20000410000 */
[----:B0-----:R-:W-:-:S04]  /*1470*/  IMAD.WIDE.U32 R4, R16, 0x2, R4 ;  /* 0x0000000210047825 */ /* 0x001fc800078e0004 */
[----:B------:R-:W-:Y:S01]  /*1480*/  FFMA.FTZ R22, R23, 0.69314718246459960938, R22 ;  /* 0x3f31721817167823 */ /* 0x000fe20000010016 */
[----:B------:R-:W-:Y:S06]  /*1490*/  @!P2 BRA `(.L_x_634) ;  /* 0x000000000014a947 */ /* 0x000fec0003800000 */
[C---:B------:R-:W-:Y:S02]  /*14a0*/  ISETP.GE.AND P0, PT, R14.reuse, -0x407fffff, PT ;  /* 0xbf8000010e00780c */ /* 0x040fe40003f06270 */
[----:B------:R-:W-:-:S11]  /*14b0*/  FSETP.NEU.FTZ.AND P1, PT, R14, RZ, PT ;  /* 0x000000ff0e00720b */ /* 0x000fd60003f3d000 */
[----:B------:R-:W-:-:S05]  /*14c0*/  @P0 MOV R11, 0x7f800000 ;  /* 0x7f800000000b0802 */ /* 0x000fca0000000f00 */
[----:B------:R-:W-:-:S05]  /*14d0*/  @P0 FFMA.FTZ R22, R14, R11, +INF ;  /* 0x7f8000000e160423 */ /* 0x000fca000001000b */
[----:B------:R-:W-:-:S07]  /*14e0*/  FSEL R22, R22, -RZ, P1 ;  /* 0x800000ff16167208 */ /* 0x000fce0000800000 */
.L_x_634:
[----:B------:R-:W-:Y:S05]  /*14f0*/  BSYNC B0 ;  /* 0x0000000000007941 */ /* 0x000fea0003800000 */
.L_x_633:
[----:B------:R-:W-:Y:S01]  /*1500*/  FMUL.FTZ R21, R21, R22 ;  /* 0x0000001615157220 */ /* 0x000fe20000410000 */
[----:B------:R-:W-:Y:S01]  /*1510*/  F2FP.BF16.F32.PACK_AB R9, R9, R0 ;  /* 0x000000000909723e */ /* 0x000fe200000010ff */
[----:B------:R-:W-:Y:S01]  /*1520*/  IMAD.WIDE R4, R3, 0x4, R4 ;  /* 0x0000000403047825 */ /* 0x000fe200078e0204 */
[----:B------:R-:W-:Y:S02]  /*1530*/  F2FP.BF16.F32.PACK_AB R13, R6, R13 ;  /* 0x0000000d060d723e */ /* 0x000fe400000010ff */
[----:B------:R-:W-:Y:S02]  /*1540*/  F2FP.BF16.F32.PACK_AB R7, R7, R24 ;  /* 0x000000180707723e */ /* 0x000fe400000010ff */
[----:B------:R-:W-:Y:S01]  /*1550*/  F2FP.BF16.F32.PACK_AB R21, R21, R10 ;  /* 0x0000000a1515723e */ /* 0x000fe200000010ff */
[----:B------:R-:W-:Y:S04]  /*1560*/  STG.E desc[UR4][R4.64], R9 ;  /* 0x0000000904007986 */ /* 0x000fe8000c101904 */
[----:B------:R-:W-:Y:S04]  /*1570*/  STG.E desc[UR4][R4.64+0x200], R13 ;  /* 0x0002000d04007986 */ /* 0x000fe8000c101904 */
[----:B------:R-:W-:Y:S04]  /*1580*/  STG.E desc[UR4][R4.64+0x400], R7 ;  /* 0x0004000704007986 */ /* 0x000fe8000c101904 */
[----:B------:R-:W-:Y:S01]  /*1590*/  STG.E desc[UR4][R4.64+0x600], R21 ;  /* 0x0006001504007986 */ /* 0x000fe2000c101904 */
[----:B------:R-:W-:Y:S05]  /*15a0*/  EXIT ;  /* 0x000000000000794d */ /* 0x000fea0003800000 */
.L_x_618:
[----:B------:R-:W0:Y:S01]  /*15b0*/  S2R R18, SR_TID.X ;  /* 0x0000000000127919 */ /* 0x000e220000002100 */
[----:B------:R-:W-:Y:S02]  /*15c0*/  PRMT R0, RZ, 0x7610, R0 ;  /* 0x00007610ff007816 */ /* 0x000fe40000000000 */
[----:B0-----:R-:W-:Y:S02]  /*15d0*/  ISETP.GE.AND P0, PT, R18, R17, PT ;  /* 0x000000111200720c */ /* 0x001fe40003f06270 */
[----:B------:R-:W-:-:S11]  /*15e0*/  MOV R25, R18 ;  /* 0x0000001200197202 */ /* 0x000fd60000000f00 */
[----:B------:R-:W-:Y:S01]  /*15f0*/  @!P0 IADD3 R20, R16, R25, RZ ;  /* 0x0000001910148210 */ /* 0x000fe20007ffe0ff */
[----:B------:R-:W0:Y:S01]  /*1600*/  @!P0 LDC.64 R12, c[0x0][0x220] ;  /* 0x00008800ff0c8b82 */ /* 0x000e220000000a00 */
[----:B------:R-:W-:-:S04]  /*1610*/  @!P0 IADD3 R25, R25, 0x80, RZ ;  /* 0x0000008019198810 */ /* 0x000fc80007ffe0ff */
[----:B------:R-:W-:-:S13]  /*1620*/  ISETP.GE.AND P6, PT, R25, R17, PT ;  /* 0x000000111900720c */ /* 0x000fda0003fc6270 */
[----:B------:R-:W-:Y:S01]  /*1630*/  @!P6 IADD3 R5, R16, R25, RZ ;  /* 0x000000191005e210 */ /* 0x000fe20007ffe0ff */
[----:B------:R-:W1:Y:S01]  /*1640*/  @!P6 LDC.64 R2, c[0x0][0x220] ;  /* 0x00008800ff02eb82 */ /* 0x000e620000000a00 */
[----:B------:R-:W-:-:S04]  /*1650*/  @!P6 IADD3 R25, R25, 0x80, RZ ;  /* 0x000000801919e810 */ /* 0x000fc80007ffe0ff */
[----:B------:R-:W-:-:S13]  /*1660*/  ISETP.GE.AND P5, PT, R25, R17, PT ;  /* 0x000000111900720c */ /* 0x000fda0003fa6270 */
[----:B------:R-:W-:Y:S01]  /*1670*/  @!P5 IADD3 R29, R16, R25, RZ ;  /* 0x00000019101dd210 */ /* 0x000fe20007ffe0ff */
[----:B------:R-:W2:Y:S01]  /*1680*/  @!P5 LDC.64 R14, c[0x0][0x220] ;  /* 0x00008800ff0edb82 */ /* 0x000ea20000000a00 */
[----:B------:R-:W-:-:S04]  /*1690*/  @!P5 IADD3 R25, R25, 0x80, RZ ;  /* 0x000000801919d810 */ /* 0x000fc80007ffe0ff */
[----:B------:R-:W-:Y:S01]  /*16a0*/  ISETP.GE.AND P4, PT, R25, R17, PT ;  /* 0x000000111900720c */ /* 0x000fe20003f86270 */
[----:B-1----:R-:W-:-:S05]  /*16b0*/  @!P6 IMAD.WIDE.U32 R2, R5, 0x2, R2 ;  /* 0x000000020502e825 */ /* 0x002fca00078e0002 */
[----:B------:R1:W5:Y:S07]  /*16c0*/  @!P6 LDG.E.U16 R0, desc[UR4][R2.64] ;  /* 0x000000040200e981 */ /* 0x00036e000c1e1500 */
[----:B------:R-:W-:Y:S01]  /*16d0*/  @!P4 IADD3 R27, R16, R25, RZ ;  /* 0x00000019101bc210 */ /* 0x000fe20007ffe0ff */
[----:B------:R-:W3:Y:S01]  /*16e0*/  @!P4 LDC.64 R10, c[0x0][0x220] ;  /* 0x00008800ff0acb82 */ /* 0x000ee20000000a00 */
[----:B------:R-:W-:-:S04]  /*16f0*/  @!P4 IADD3 R25, R25, 0x80, RZ ;  /* 0x000000801919c810 */ /* 0x000fc80007ffe0ff */
[----:B------:R-:W-:-:S13]  /*1700*/  ISETP.GE.AND P3, PT, R25, R17, PT ;  /* 0x000000111900720c */ /* 0x000fda0003f66270 */
[----:B------:R-:W-:Y:S01]  /*1710*/  @!P3 IADD3 R23, R16, R25, RZ ;  /* 0x000000191017b210 */ /* 0x000fe20007ffe0ff */
[----:B-1----:R-:W1:Y:S01]  /*1720*/  @!P3 LDC.64 R2, c[0x0][0x220] ;  /* 0x00008800ff02bb82 */ /* 0x002e620000000a00 */
[----:B------:R-:W-:-:S04]  /*1730*/  @!P3 IADD3 R25, R25, 0x80, RZ ;  /* 0x000000801919b810 */ /* 0x000fc80007ffe0ff */
[----:B------:R-:W-:-:S13]  /*1740*/  ISETP.GE.AND P2, PT, R25, R17, PT ;  /* 0x000000111900720c */ /* 0x000fda0003f46270 */
[----:B------:R-:W-:Y:S01]  /*1750*/  @!P2 IADD3 R19, R16, R25, RZ ;  /* 0x000000191013a210 */ /* 0x000fe20007ffe0ff */
[----:B------:R-:W4:Y:S01]  /*1760*/  @!P2 LDC.64 R4, c[0x0][0x220] ;  /* 0x00008800ff04ab82 */ /* 0x000f220000000a00 */
[----:B------:R-:W-:-:S04]  /*1770*/  @!P2 IADD3 R25, R25, 0x80, RZ ;  /* 0x000000801919a810 */ /* 0x000fc80007ffe0ff */
[----:B------:R-:W-:-:S13]  /*1780*/  ISETP.GE.AND P1, PT, R25, R17, PT ;  /* 0x000000111900720c */ /* 0x000fda0003f26270 */
[----:B------:R-:W-:Y:S01]  /*1790*/  @!P1 IADD3 R21, R16, R25, RZ ;  /* 0x0000001910159210 */ /* 0x000fe20007ffe0ff */
[----:B------:R-:W2:Y:S01]  /*17a0*/  @!P1 LDC.64 R6, c[0x0][0x220] ;  /* 0x00008800ff069b82 */ /* 0x000ea20000000a00 */
[----:B------:R-:W-:-:S04]  /*17b0*/  @!P1 IADD3 R25, R25, 0x80, RZ ;  /* 0x0000008019199810 */ /* 0x000fc80007ffe0ff */
[----:B------:R-:W-:-:S13]  /*17c0*/  ISETP.GE.AND P6, PT, R25, R17, PT ;  /* 0x000000111900720c */ /* 0x000fda0003fc6270 */
[----:B------:R-:W3:Y:S01]  /*17d0*/  @!P6 LDC.64 R8, c[0x0][0x220] ;  /* 0x00008800ff08eb82 */ /* 0x000ee20000000a00 */
[----:B0-----:R-:W-:Y:S01]  /*17e0*/  @!P0 IMAD.WIDE.U32 R12, R20, 0x2, R12 ;  /* 0x00000002140c8825 */ /* 0x001fe200078e000c */
[----:B------:R-:W-:Y:S02]  /*17f0*/  PRMT R20, RZ, 0x7610, R20 ;  /* 0x00007610ff147816 */ /* 0x000fe40000000014 */
[----:B------:R-:W-:Y:S01]  /*1800*/  @!P6 IADD3 R25, R16, R25, RZ ;  /* 0x000000191019e210 */ /* 0x000fe20007ffe0ff */
[----:B-1----:R-:W-:Y:S01]  /*1810*/  @!P3 IMAD.WIDE.U32 R2, R23, 0x2, R2 ;  /* 0x000000021702b825 */ /* 0x002fe200078e0002 */
[----:B------:R-:W-:Y:S02]  /*1820*/  PRMT R22, RZ, 0x7610, R22 ;  /* 0x00007610ff167816 */ /* 0x000fe40000000016 */
[----:B------:R0:W5:Y:S01]  /*1830*/  @!P0 LDG.E.U16 R20, desc[UR4][R12.64] ;  /* 0x000000040c148981 */ /* 0x000162000c1e1500 */
[----:B----4-:R-:W-:Y:S01]  /*1840*/  @!P2 IMAD.WIDE.U32 R4, R19, 0x2, R4 ;  /* 0x000000021304a825 */ /* 0x010fe200078e0004 */
[----:B------:R-:W-:-:S02]  /*1850*/  PRMT R23, RZ, 0x7610, R23 ;  /* 0x00007610ff177816 */ /* 0x000fc40000000017 */
[----:B------:R-:W-:Y:S01]  /*1860*/  PRMT R19, RZ, 0x7610, R19 ;  /* 0x00007610ff137816 */ /* 0x000fe20000000013 */
[----:B--2---:R-:W-:Y:S01]  /*1870*/  @!P1 IMAD.WIDE.U32 R6, R21, 0x2, R6 ;  /* 0x0000000215069825 */ /* 0x004fe200078e0006 */
[----:B------:R-:W-:-:S03]  /*1880*/  PRMT R21, RZ, 0x7610, R21 ;  /* 0x00007610ff157816 */ /* 0x000fc60000000015 */
[----:B------:R-:W-:Y:S01]  /*1890*/  @!P5 IMAD.WIDE.U32 R14, R29, 0x2, R14 ;  /* 0x000000021d0ed825 */ /* 0x000fe200078e000e */
[----:B0-----:R-:W-:Y:S01]  /*18a0*/  PRMT R13, RZ, 0x7610, R13 ;  /* 0x00007610ff0d7816 */ /* 0x001fe2000000000d */
[----:B------:R0:W5:Y:S01]  /*18b0*/  @!P2 LDG.E.U16 R19, desc[UR4][R4.64] ;  /* 0x000000040413a981 */ /* 0x000162000c1e1500 */
[----:B------:R-:W-:Y:S01]  /*18c0*/  PRMT R12, RZ, 0x7610, R12 ;  /* 0x00007610ff0c7816 */ /* 0x000fe2000000000c */
[----:B---3--:R-:W-:Y:S02]  /*18d0*/  @!P4 IMAD.WIDE.U32 R10, R27, 0x2, R10 ;  /* 0x000000021b0ac825 */ /* 0x008fe400078e000a */
[----:B------:R0:W5:Y:S02]  /*18e0*/  @!P5 LDG.E.U16 R22, desc[UR4][R14.64] ;  /* 0x000000040e16d981 */ /* 0x000164000c1e1500 */
[----:B------:R-:W-:Y:S02]  /*18f0*/  @!P6 IMAD.WIDE.U32 R8, R25, 0x2, R8 ;  /* 0x000000021908e825 */ /* 0x000fe400078e0008 */
[----:B------:R0:W5:Y:S04]  /*1900*/  @!P4 LDG.E.U16 R23, desc[UR4][R10.64] ;  /* 0x000000040a17c981 */ /* 0x000168000c1e1500 */
[----:B------:R0:W5:Y:S04]  /*1910*/  @!P3 LDG.E.U16 R21, desc[UR4][R2.64] ;  /* 0x000000040215b981 */ /* 0x000168000c1e1500 */
[----:B------:R0:W5:Y:S04]  /*1920*/  @!P1 LDG.E.U16 R13, desc[UR4][R6.64] ;  /* 0x00000004060d9981 */ /* 0x000168000c1e1500 */
[----:B------:R0:W5:Y:S01]  /*1930*/  @!P6 LDG.E.U16 R12, desc[UR4][R8.64] ;  /* 0x00000004080ce981 */ /* 0x000162000c1e1500 */
[----:B------:R-:W-:Y:S04]  /*1940*/  BSSY B0, `(.L_x_635) ;  /* 0x000002d000007945 */ /* 0x000fe80003800000 */
[----:B------:R-:W-:Y:S05]  /*1950*/  @P0 BRA `(.L_x_636) ;  /* 0x0000000000ac0947 */ /* 0x000fea0003800000 */
[----:B-----5:R-:W-:Y:S01]  /*1960*/  SHF.L.U32 R20, R20, 0x10, RZ ;  /* 0x0000001014147819 */ /* 0x020fe200000006ff */
[----:B0-----:R-:W-:Y:S01]  /*1970*/  HFMA2.MMA R7, -RZ, RZ, 1.625, 0 ;  /* 0x3e800000ff077435 */ /* 0x001fe200000001ff */
        /* <DEDUP_REMOVED lines=38> */
.L_x_638:
[----:B------:R-:W-:Y:S05]  /*1be0*/  BSYNC B1 ;  /* 0x0000000000017941 */ /* 0x000fea0003800000 */
.L_x_637:
[----:B------:R-:W-:-:S05]  /*1bf0*/  FMUL.FTZ R3, R3, R4 ;  /* 0x0000000403037220 */ /* 0x000fca0000410000 */
[----:B------:R-:W-:-:S07]  /*1c00*/  F2FP.BF16.F32.PACK_AB R3, RZ, R3 ;  /* 0x00000003ff03723e */ /* 0x000fce00000010ff */
.L_x_636:
[----:B------:R-:W-:Y:S05]  /*1c10*/  BSYNC B0 ;  /* 0x0000000000007941 */ /* 0x000fea0003800000 */
.L_x_635:
[----:B0-----:R-:W-:Y:S01]  /*1c20*/  IADD3 R2, R18, 0x80, RZ ;  /* 0x0000008012027810 */ /* 0x001fe20007ffe0ff */
[----:B------:R-:W-:Y:S03]  /*1c30*/  BSSY B0, `(.L_x_639) ;  /* 0x000002e000007945 */ /* 0x000fe60003800000 */
[----:B------:R-:W-:-:S13]  /*1c40*/  ISETP.GE.AND P0, PT, R2, R17, PT ;  /* 0x000000110200720c */ /* 0x000fda0003f06270 */
[----:B------:R-:W-:Y:S05]  /*1c50*/  @P0 BRA `(.L_x_640) ;  /* 0x0000000000ac0947 */ /* 0x000fea0003800000 */
[----:B-----5:R-:W-:Y:S01]  /*1c60*/  SHF.L.U32 R0, R0, 0x10, RZ ;  /* 0x0000001000007819 */ /* 0x020fe200000006ff */
[----:B------:R-:W-:Y:S01]  /*1c70*/  BSSY B1, `(.L_x_641) ;  /* 0x0000027000017945 */ /* 0x000fe20003800000 */
[----:B------:R-:W-:Y:S02]  /*1c80*/  MOV R9, 0x3e800000 ;  /* 0x3e80000000097802 */ /* 0x000fe40000000f00 */
[C---:B------:R-:W-:Y:S01]  /*1c90*/  FSETP.GT.FTZ.AND P0, PT, |R0|.reuse, 8.50705917302346158658e+37, PT ;  /* 0x7e8000000000780b */ /* 0x040fe20003f14200 */
[----:B------:R-:W-:-:S04]  /*1ca0*/  FADD.FTZ R4, |R0|, -RZ ;  /* 0x800000ff00047221 */ /* 0x000fc80000010200 */
[----:B------:R-:W-:-:S06]  /*1cb0*/  FADD.FTZ R6, -R4, 1 ;  /* 0x3f80000004067421 */ /* 0x000fcc0000010100 */
[----:B------:R-:W0:Y:S02]  /*1cc0*/  MUFU.RCP R6, R6 ;  /* 0x0000000600067308 */ /* 0x000e240000001000 */
[----:B0-----:R-:W-:Y:S01]  /*1cd0*/  FADD.FTZ R5, R6, R6 ;  /* 0x0000000606057221 */ /* 0x001fe20000010000 */
[----:B------:R-:W-:-:S03]  /*1ce0*/  HFMA2.MMA R6, -RZ, RZ, 1.3056640625, -1.8671875 ;  /* 0x3d39bf78ff067435 */ /* 0x000fc600000001ff */
        /* <DEDUP_REMOVED lines=31> */
.L_x_642:
[----:B------:R-:W-:Y:S05]  /*1ee0*/  BSYNC B1 ;  /* 0x0000000000017941 */ /* 0x000fea0003800000 */
.L_x_641:
[----:B------:R-:W-:-:S05]  /*1ef0*/  FMUL.FTZ R0, R0, R5 ;  /* 0x0000000500007220 */ /* 0x000fca0000410000 */
[----:B------:R-:W-:-:S07]  /*1f00*/  F2FP.BF16.F32.PACK_AB R0, RZ, R0 ;  /* 0x00000000ff00723e */ /* 0x000fce00000010ff */
.L_x_640:
[----:B------:R-:W-:Y:S05]  /*1f10*/  BSYNC B0 ;  /* 0x0000000000007941 */ /* 0x000fea0003800000 */
.L_x_639:
[----:B------:R-:W-:Y:S01]  /*1f20*/  IADD3 R4, R18, 0x100, RZ ;  /* 0x0000010012047810 */ /* 0x000fe20007ffe0ff */
[----:B------:R-:W-:Y:S03]  /*1f30*/  BSSY B0, `(.L_x_643) ;  /* 0x000002e000007945 */ /* 0x000fe60003800000 */
[----:B------:R-:W-:-:S13]  /*1f40*/  ISETP.GE.AND P0, PT, R4, R17, PT ;  /* 0x000000110400720c */ /* 0x000fda0003f06270 */
[----:B------:R-:W-:Y:S05]  /*1f50*/  @P0 BRA `(.L_x_644) ;  /* 0x0000000000ac0947 */ /* 0x000fea0003800000 */
[----:B-----5:R-:W-:Y:S01]  /*1f60*/  SHF.L.U32 R22, R22, 0x10, RZ ;  /* 0x0000001016167819 */ /* 0x020fe200000006ff */
[----:B------:R-:W-:Y:S01]  /*1f70*/  HFMA2.MMA R9, -RZ, RZ, 1.625, 0 ;  /* 0x3e800000ff097435 */ /* 0x000fe200000001ff */
[----:B------:R-:W-:Y:S02]  /*1f80*/  BSSY B1, `(.L_x_645) ;  /* 0x0000026000017945 */ /* 0x000fe40003800000 */
[C---:B------:R-:W-:Y:S01]  /*1f90*/  FSETP.GT.FTZ.AND P0, PT, |R22|.reuse, 8.50705917302346158658e+37, PT ;  /* 0x7e8000001600780b */ /* 0x040fe20003f14200 */
[----:B------:R-:W-:-:S04]  /*1fa0*/  FADD.FTZ R4, |R22|, -RZ ;  /* 0x800000ff16047221 */ /* 0x000fc80000010200 */
[----:B------:R-:W-:-:S06]  /*1fb0*/  FADD.FTZ R6, -R4, 1 ;  /* 0x3f80000004067421 */ /* 0x000fcc0000010100 */
[----:B------:R-:W0:Y:S02]  /*1fc0*/  MUFU.RCP R6, R6 ;  /* 0x0000000600067308 */ /* 0x000e240000001000 */
[----:B0-----:R-:W-:Y:S01]  /*1fd0*/  FADD.FTZ R5, R6, R6 ;  /* 0x0000000606057221 */ /* 0x001fe20000010000 */
[----:B------:R-:W-:-:S03]  /*1fe0*/  MOV R6, 0x3d39bf78 ;  /* 0x3d39bf7800067802 */ /* 0x000fc60000000f00 */
        /* <DEDUP_REMOVED lines=31> */
.L_x_646:
[----:B------:R-:W-:Y:S05]  /*21e0*/  BSYNC B1 ;  /* 0x0000000000017941 */ /* 0x000fea0003800000 */
.L_x_645:
[----:B------:R-:W-:-:S05]  /*21f0*/  FMUL.FTZ R4, R22, R5 ;  /* 0x0000000516047220 */ /* 0x000fca0000410000 */
[----:B------:R-:W-:-:S07]  /*2200*/  F2FP.BF16.F32.PACK_AB R4, RZ, R4 ;  /* 0x00000004ff04723e */ /* 0x000fce00000010ff */
.L_x_644:
[----:B------:R-:W-:Y:S05]  /*2210*/  BSYNC B0 ;  /* 0x0000000000007941 */ /* 0x000fea0003800000 */
.L_x_643:
[----:B------:R-:W-:Y:S01]  /*2220*/  IADD3 R6, R18, 0x180, RZ ;  /* 0x0000018012067810 */ /* 0x000fe20007ffe0ff */
        /* <DEDUP_REMOVED lines=43> */
.L_x_650:
[----:B------:R-:W-:Y:S05]  /*24e0*/  BSYNC B1 ;  /* 0x0000000000017941 */ /* 0x000fea0003800000 */
.L_x_649:
[----:B------:R-:W-:-:S05]  /*24f0*/  FMUL.FTZ R5, R23, R6 ;  /* 0x0000000617057220 */ /* 0x000fca0000410000 */
[----:B------:R-:W-:-:S07]  /*2500*/  F2FP.BF16.F32.PACK_AB R5, RZ, R5 ;  /* 0x00000005ff05723e */ /* 0x000fce00000010ff */
.L_x_648:
[----:B------:R-:W-:Y:S05]  /*2510*/  BSYNC B0 ;  /* 0x0000000000007941 */ /* 0x000fea0003800000 */
.L_x_647:
        /* <DEDUP_REMOVED lines=24> */
[----:B------:R-:W-:Y:S01]  /*26a0*/  HFMA2.MMA R10, -RZ, RZ, 1.75, 0 ;  /* 0x3f000000ff0a7435 */ /* 0x000fe200000001ff */
[----:B------:R-:W-:Y:S02]  /*26b0*/  FMUL.FTZ R7, R7, 1.1920928955078125e-07 ;  /* 0x3400000007077820 */ /* 0x000fe40000410000 */
[----:B------:R-:W-:-:S04]  /*26c0*/  FFMA.FTZ R8, R9, -R8, 0.10546888411045074463 ;  /* 0x3dd8001209087423 */ /* 0x000fc80000010808 */
[----:B------:R-:W-:-:S03]  /*26d0*/  FFMA.FTZ R8, R9, R8, -0.13229703903198242188 ;  /* 0xbe0778e009087423 */ /* 0x000fc60000010008 */
[----:B------:R-:W-:Y:S01]  /*26e0*/  LOP3.LUT R10, R10, 0x80000000, R21, 0xb8, !PT ;  /* 0x800000000a0a7812 */ /* 0x000fe200078eb815 */
        /* <DEDUP_REMOVED lines=15> */
.L_x_654:
[----:B------:R-:W-:Y:S05]  /*27e0*/  BSYNC B1 ;  /* 0x0000000000017941 */ /* 0x000fea0003800000 */
.L_x_653:
[----:B------:R-:W-:-:S05]  /*27f0*/  FMUL.FTZ R6, R10, R7 ;  /* 0x000000070a067220 */ /* 0x000fca0000410000 */
[----:B------:R-:W-:-:S07]  /*2800*/  F2FP.BF16.F32.PACK_AB R6, RZ, R6 ;  /* 0x00000006ff06723e */ /* 0x000fce00000010ff */
.L_x_652:
[----:B------:R-:W-:Y:S05]  /*2810*/  BSYNC B0 ;  /* 0x0000000000007941 */ /* 0x000fea0003800000 */
.L_x_651:
        /* <DEDUP_REMOVED lines=44> */
.L_x_658:
[----:B------:R-:W-:Y:S05]  /*2ae0*/  BSYNC B1 ;  /* 0x0000000000017941 */ /* 0x000fea0003800000 */
.L_x_657:
[----:B------:R-:W-:-:S05]  /*2af0*/  FMUL.FTZ R7, R19, R8 ;  /* 0x0000000813077220 */ /* 0x000fca0000410000 */
[----:B------:R-:W-:-:S07]  /*2b00*/  F2FP.BF16.F32.PACK_AB R7, RZ, R7 ;  /* 0x00000007ff07723e */ /* 0x000fce00000010ff */
.L_x_656:
[----:B------:R-:W-:Y:S05]  /*2b10*/  BSYNC B0 ;  /* 0x0000000000007941 */ /* 0x000fea0003800000 */
.L_x_655:
        /* <DEDUP_REMOVED lines=44> */
.L_x_662:
[----:B------:R-:W-:Y:S05]  /*2de0*/  BSYNC B1 ;  /* 0x0000000000017941 */ /* 0x000fea0003800000 */
.L_x_661:
[----:B------:R-:W-:-:S05]  /*2df0*/  FMUL.FTZ R8, R14, R9 ;  /* 0x000000090e087220 */ /* 0x000fca0000410000 */
[----:B------:R-:W-:-:S07]  /*2e00*/  F2FP.BF16.F32.PACK_AB R8, RZ, R8 ;  /* 0x00000008ff08723e */ /* 0x000fce00000010ff */
.L_x_660:
[----:B------:R-:W-:Y:S05]  /*2e10*/  BSYNC B0 ;  /* 0x0000000000007941 */ /* 0x000fea0003800000 */
.L_x_659:
[----:B------:R-:W-:Y:S01]  /*2e20*/  IADD3 R10, R18, 0x380, RZ ;  /* 0x00000380120a7810 */ /* 0x000fe20007ffe0ff */
[----:B------:R-:W-:Y:S03]  /*2e30*/  BSSY B0, `(.L_x_663) ;  /* 0x000002e000007945 */ /* 0x000fe60003800000 */
[----:B------:R-:W-:-:S13]  /*2e40*/  ISETP.GE.AND P0, PT, R10, R17, PT ;  /* 0x000000110a00720c */ /* 0x000fda0003f06270 */
[----:B------:R-:W-:Y:S05]  /*2e50*/  @P0 BRA `(.L_x_664) ;  /* 0x0000000000ac0947 */ /* 0x000fea0003800000 */
[----:B-----5:R-:W-:Y:S01]  /*2e60*/  SHF.L.U32 R12, R12, 0x10, RZ ;  /* 0x000000100c0c7819 */ /* 0x020fe200000006ff */
[----:B------:R-:W-:Y:S01]  /*2e70*/  HFMA2.MMA R20, -RZ, RZ, 1.3056640625, -1.8671875 ;  /* 0x3d39bf78ff147435 */ /* 0x000fe200000001ff */
[----:B------:R-:W-:Y:S01]  /*2e80*/  MOV R15, 0x3e800000 ;  /* 0x3e800000000f7802 */ /* 0x000fe20000000f00 */
        /* <DEDUP_REMOVED lines=37> */
.L_x_666:
[----:B------:R-:W-:Y:S05]  /*30e0*/  BSYNC B1 ;  /* 0x0000000000017941 */ /* 0x000fea0003800000 */
.L_x_665:
[----:B------:R-:W-:-:S05]  /*30f0*/  FMUL.FTZ R9, R11, R10 ;  /* 0x0000000a0b097220 */ /* 0x000fca0000410000 */
[----:B------:R-:W-:-:S07]  /*3100*/  F2FP.BF16.F32.PACK_AB R9, RZ, R9 ;  /* 0x00000009ff09723e */ /* 0x000fce00000010ff */
.L_x_664:
[----:B------:R-:W-:Y:S05]  /*3110*/  BSYNC B0 ;  /* 0x0000000000007941 */ /* 0x000fea0003800000 */
.L_x_663:
[----:B------:R-:W-:Y:S01]  /*3120*/  ISETP.GE.AND P0, PT, R18, R17, PT ;  /* 0x000000111200720c */ /* 0x000fe20003f06270 */
[----:B------:R-:W-:Y:S04]  /*3130*/  BSSY B0, `(.L_x_667) ;  /* 0x0000033000007945 */ /* 0x000fe80003800000 */
[----:B------:R-:W-:Y:S08]  /*3140*/  BSSY B1, `(.L_x_668) ;  /* 0x000002b000017945 */ /* 0x000ff00003800000 */
[----:B------:R-:W-:Y:S05]  /*3150*/  @P0 BRA `(.L_x_669) ;  /* 0x0000000000300947 */ /* 0x000fea0003800000 */
[----:B------:R-:W0:Y:S01]  /*3160*/  LDC.64 R10, c[0x0][0x218] ;  /* 0x00008600ff0a7b82 */ /* 0x000e220000000a00 */
[----:B-----5:R-:W-:Y:S02]  /*3170*/  IADD3 R13, R16, R18, RZ ;  /* 0x00000012100d7210 */ /* 0x020fe40007ffe0ff */
[----:B------:R-:W-:-:S04]  /*3180*/  MOV R18, R2 ;  /* 0x0000000200127202 */ /* 0x000fc80000000f00 */
[----:B------:R-:W-:Y:S01]  /*3190*/  ISETP.GE.AND P0, PT, R18, R17, PT ;  /* 0x000000111200720c */ /* 0x000fe20003f06270 */
[----:B0-----:R-:W-:-:S05]  /*31a0*/  IMAD.WIDE.U32 R10, R13, 0x2, R10 ;  /* 0x000000020d0a7825 */ /* 0x001fca00078e000a */
[----:B------:R0:W-:Y:S07]  /*31b0*/  STG.E.U16 desc[UR4][R10.64], R3 ;  /* 0x000000030a007986 */ /* 0x0001ee000c101504 */
[----:B------:R-:W-:Y:S05]  /*31c0*/  @P0 BRA `(.L_x_670) ;  /* 0x0000000000300947 */ /* 0x000fea0003800000 */
[----:B0-----:R-:W0:Y:S01]  /*31d0*/  LDC.64 R2, c[0x0][0x218] ;  /* 0x00008600ff027b82 */ /* 0x001e220000000a00 */
[----:B------:R-:W-:Y:S02]  /*31e0*/  IADD3 R11, R16, R18, RZ ;  /* 0x00000012100b7210 */ /* 0x000fe40007ffe0ff */
[----:B------:R-:W-:-:S03]  /*31f0*/  IADD3 R18, R18, 0x80, RZ ;  /* 0x0000008012127810 */ /* 0x000fc60007ffe0ff */
[----:B0-----:R-:W-:-:S05]  /*3200*/  IMAD.WIDE.U32 R2, R11, 0x2, R2 ;  /* 0x000000020b027825 */ /* 0x001fca00078e0002 */
[----:B------:R0:W-:Y:S02]  /*3210*/  STG.E.U16 desc[UR4][R2.64], R0 ;  /* 0x0000000002007986 */ /* 0x0001e4000c101504 */
.L_x_669:
[----:B------:R-:W-:-:S13]  /*3220*/  ISETP.GE.AND P0, PT, R18, R17, PT ;  /* 0x000000111200720c */ /* 0x000fda0003f06270 */
[----:B------:R-:W-:Y:S05]  /*3230*/  @P0 BRA `(.L_x_671) ;  /* 0x0000000000300947 */ /* 0x000fea0003800000 */
[----:B0-----:R-:W0:Y:S01]  /*3240*/  LDC.64 R2, c[0x0][0x218] ;  /* 0x00008600ff027b82 */ /* 0x001e220000000a00 */
[----:B------:R-:W-:Y:S02]  /*3250*/  IADD3 R11, R16, R18, RZ ;  /* 0x00000012100b7210 */ /* 0x000fe40007ffe0ff */
[----:B------:R-:W-:-:S03]  /*3260*/  IADD3 R18, R18, 0x80, RZ ;  /* 0x0000008012127810 */ /* 0x000fc60007ffe0ff */
[----:B0-----:R-:W-:-:S05]  /*3270*/  IMAD.WIDE.U32 R2, R11, 0x2, R2 ;  /* 0x000000020b027825 */ /* 0x001fca00078e0002 */
[----:B------:R1:W-:Y:S02]  /*3280*/  STG.E.U16 desc[UR4][R2.64], R4 ;  /* 0x0000000402007986 */ /* 0x0003e4000c101504 */
.L_x_670:
[----:B------:R-:W-:-:S13]  /*3290*/  ISETP.GE.AND P0, PT, R18, R17, PT ;  /* 0x000000111200720c */ /* 0x000fda0003f06270 */
[----:B------:R-:W-:Y:S05]  /*32a0*/  @P0 BRA `(.L_x_672) ;  /* 0x0000000000300947 */ /* 0x000fea0003800000 */
[----:B01----:R-:W0:Y:S01]  /*32b0*/  LDC.64 R2, c[0x0][0x218] ;  /* 0x00008600ff027b82 */ /* 0x003e220000000a00 */
[----:B------:R-:W-:Y:S02]  /*32c0*/  IADD3 R11, R16, R18, RZ ;  /* 0x00000012100b7210 */ /* 0x000fe40007ffe0ff */
[----:B------:R-:W-:-:S03]  /*32d0*/  IADD3 R18, R18, 0x80, RZ ;  /* 0x0000008012127810 */ /* 0x000fc60007ffe0ff */
[----:B0-----:R-:W-:-:S05]  /*32e0*/  IMAD.WIDE.U32 R2, R11, 0x2, R2 ;  /* 0x000000020b027825 */ /* 0x001fca00078e0002 */
[----:B------:R1:W-:Y:S02]  /*32f0*/  STG.E.U16 desc[UR4][R2.64], R5 ;  /* 0x0000000502007986 */ /* 0x0003e4000c101504 */
.L_x_671:
[----:B------:R-:W-:-:S13]  /*3300*/  ISETP.GE.AND P0, PT, R18, R17, PT ;  /* 0x000000111200720c */ /* 0x000fda0003f06270 */
[----:B------:R-:W-:Y:S05]  /*3310*/  @P0 BRA `(.L_x_673) ;  /* 0x0000000000340947 */ /* 0x000fea0003800000 */
[----:B01----:R-:W0:Y:S01]  /*3320*/  LDC.64 R2, c[0x0][0x218] ;  /* 0x00008600ff027b82 */ /* 0x003e220000000a00 */
[----:B------:R-:W-:Y:S02]  /*3330*/  IADD3 R5, R16, R18, RZ ;  /* 0x0000001210057210 */ /* 0x000fe40007ffe0ff */
[----:B------:R-:W-:-:S03]  /*3340*/  IADD3 R18, R18, 0x80, RZ ;  /* 0x0000008012127810 */ /* 0x000fc60007ffe0ff */
[----:B0-----:R-:W-:-:S05]  /*3350*/  IMAD.WIDE.U32 R2, R5, 0x2, R2 ;  /* 0x0000000205027825 */ /* 0x001fca00078e0002 */
[----:B------:R2:W-:Y:S02]  /*3360*/  STG.E.U16 desc[UR4][R2.64], R6 ;  /* 0x0000000602007986 */ /* 0x0005e4000c101504 */
.L_x_672:
[----:B------:R-:W-:-:S13]  /*3370*/  ISETP.GE.AND P0, PT, R18, R17, PT ;  /* 0x000000111200720c */ /* 0x000fda0003f06270 */
[----:B------:R-:W-:Y:S05]  /*3380*/  @P0 BREAK B1 ;  /* 0x0000000000010942 */ /* 0x000fea0003800000 */
[----:B------:R-:W-:Y:S05]  /*3390*/  @P0 BRA `(.L_x_674) ;  /* 0x0000000000300947 */ /* 0x000fea0003800000 */
[----:B012---:R-:W0:Y:S01]  /*33a0*/  LDC.64 R2, c[0x0][0x218] ;  /* 0x00008600ff027b82 */ /* 0x007e220000000a00 */
[----:B------:R-:W-:Y:S02]  /*33b0*/  IADD3 R5, R16, R18, RZ ;  /* 0x0000001210057210 */ /* 0x000fe40007ffe0ff */
[----:B------:R-:W-:-:S03]  /*33c0*/  IADD3 R18, R18, 0x80, RZ ;  /* 0x0000008012127810 */ /* 0x000fc60007ffe0ff */
[----:B0-----:R-:W-:-:S05]  /*33d0*/  IMAD.WIDE.U32 R2, R5, 0x2, R2 ;  /* 0x0000000205027825 */ /* 0x001fca00078e0002 */
[----:B------:R2:W-:Y:S02]  /*33e0*/  STG.E.U16 desc[UR4][R2.64], R7 ;  /* 0x0000000702007986 */ /* 0x0005e4000c101504 */
.L_x_673:
[----:B------:R-:W-:Y:S05]  /*33f0*/  BSYNC B1 ;  /* 0x0000000000017941 */ /* 0x000fea0003800000 */
.L_x_668:
[----:B------:R-:W-:-:S13]  /*3400*/  ISETP.GE.AND P0, PT, R18, R17, PT ;  /* 0x000000111200720c */ /* 0x000fda0003f06270 */
[----:B012---:R-:W0:Y:S01]  /*3410*/  @!P0 LDC.64 R2, c[0x0][0x218] ;  /* 0x00008600ff028b82 */ /* 0x007e220000000a00 */
[----:B------:R-:W-:Y:S02]  /*3420*/  @!P0 IADD3 R5, R16, R18, RZ ;  /* 0x0000001210058210 */ /* 0x000fe40007ffe0ff */
[----:B------:R-:W-:-:S03]  /*3430*/  @!P0 IADD3 R18, R18, 0x80, RZ ;  /* 0x0000008012128810 */ /* 0x000fc60007ffe0ff */
[----:B0-----:R-:W-:-:S05]  /*3440*/  @!P0 IMAD.WIDE.U32 R2, R5, 0x2, R2 ;  /* 0x0000000205028825 */ /* 0x001fca00078e0002 */
[----:B------:R3:W-:Y:S02]  /*3450*/  @!P0 STG.E.U16 desc[UR4][R2.64], R8 ;  /* 0x0000000802008986 */ /* 0x0007e4000c101504 */
.L_x_674:
[----:B------:R-:W-:Y:S05]  /*3460*/  BSYNC B0 ;  /* 0x0000000000007941 */ /* 0x000fea0003800000 */
.L_x_667:
[----:B------:R-:W-:Y:S05]  /*3470*/  WARPSYNC.ALL ;  /* 0x0000000000007948 */ /* 0x000fea0003800000 */
[----:B------:R-:W-:-:S13]  /*3480*/  ISETP.GE.AND P0, PT, R18, R17, PT ;  /* 0x000000111200720c */ /* 0x000fda0003f06270 */
[----:B------:R-:W-:Y:S05]  /*3490*/  @P0 EXIT ;  /* 0x000000000000094d */ /* 0x000fea0003800000 */
[----:B0123--:R-:W0:Y:S01]  /*34a0*/  LDC.64 R2, c[0x0][0x218] ;  /* 0x00008600ff027b82 */ /* 0x00fe220000000a00 */
[----:B------:R-:W-:-:S05]  /*34b0*/  IADD3 R5, R16, R18, RZ ;  /* 0x0000001210057210 */ /* 0x000fca0007ffe0ff */
[----:B0-----:R-:W-:-:S05]  /*34c0*/  IMAD.WIDE.U32 R2, R5, 0x2, R2 ;  /* 0x0000000205027825 */ /* 0x001fca00078e0002 */
[----:B------:R-:W-:Y:S01]  /*34d0*/  STG.E.U16 desc[UR4][R2.64], R9 ;  /* 0x0000000902007986 */ /* 0x000fe2000c101504 */
[----:B------:R-:W-:Y:S05]  /*34e0*/  EXIT ;  /* 0x000000000000794d */ /* 0x000fea0003800000 */
.L_x_675:
        /* <DEDUP_REMOVED lines=9> */
.L_x_3464:


//--------------------- .text._ZN2at6native29vectorized_elementwise_kernelILi4EZZZNS0_17atanh_kernel_cudaERNS_18TensorIteratorBaseEENKUlvE0_clEvENKUlvE2_clEvEUlN3c108BFloat16EE_St5arrayIPcLm2EEEEviT0_T1_ --------------------------
	.section	.text._ZN2at6native29vectorized_elementwise_kernelILi4EZZZNS0_17atanh_kernel_cudaERNS_18TensorIteratorBaseEENKUlvE0_clEvENKUlvE2_clEvEUlN3c108BFloat16EE_St5arrayIPcLm2EEEEviT0_T1_,"ax",@progbits
	.align	128
        .global         _ZN2at6native29vectorized_elementwise_kernelILi4EZZZNS0_17atanh_kernel_cudaERNS_18TensorIteratorBaseEENKUlvE0_clEvENKUlvE2_clEvEUlN3c108BFloat16EE_St5arrayIPcLm2EEEEviT0_T1_
        .type           _ZN2at6native29vectorized_elementwise_kernelILi4EZZZNS0_17atanh_kernel_cudaERNS_18TensorIteratorBaseEENKUlvE0_clEvENKUlvE2_clEvEUlN3c108BFloat16EE_St5arrayIPcLm2EEEEviT0_T1_,@function
        .size           _ZN2at6native29vectorized_elementwise_kernelILi4EZZZNS0_17atanh_kernel_cudaERNS_18TensorIteratorBaseEENKUlvE0_clEvENKUlvE2_clEvEUlN3c108BFloat16EE_St5arrayIPcLm2EEEEviT0_T1_,(.L_x_3465 - _ZN2at6native29vectorized_elementwise_kernelILi4EZZZNS0_17atanh_kernel_cudaERNS_18TensorIteratorBaseEENKUlvE0_clEvENKUlvE2_clEvEUlN3c108BFloat16EE_St5arrayIPcLm2EEEEviT0_T1_)
        .other          _ZN2at6native29vectorized_elementwise_kernelILi4EZZZNS0_17atanh_kernel_cudaERNS_18TensorIteratorBaseEENKUlvE0_clEvENKUlvE2_clEvEUlN3c108BFloat16EE_St5arrayIPcLm2EEEEviT0_T1_,@"STO_CUDA_ENTRY STV_DEFAULT"
_ZN2at6native29vectorized_elementwise_kernelILi4EZZZNS0_17atanh_kernel_cudaERNS_18TensorIteratorBaseEENKUlvE0_clEvENKUlvE2_clEvEUlN3c108BFloat16EE_St5arrayIPcLm2EEEEviT0_T1_:
.text._ZN2at6native29vectorized_elementwise_kernelILi4EZZZNS0_17atanh_kernel_cudaERNS_18TensorIteratorBaseEENKUlvE0_clEvENKUlvE2_clEvEUlN3c108BFloat16EE_St5arrayIPcLm2EEEEviT0_T1_:
        /* <DEDUP_REMOVED lines=12> */
[----:B------:R-:W2:Y:S04]  /*00c0*/  LDG.E.64 R22, desc[UR4][R6.64] ;  /* 0x0000000406167981 */ /* 0x000ea8000c1e1b00 */
[----:B------:R0:W3:Y:S01]  /*00d0*/  LDG.E.64 R2, desc[UR4][R6.64+0x400] ;  /* 0x0004000406027981 */ /* 0x0000e2000c1e1b00 */
[----:B------:R-:W-:Y:S01]  /*00e0*/  BSSY B0, `(.L_x_677) ;  /* 0x000007f000007945 */ /* 0x000fe20003800000 */
[C---:B--2---:R-:W-:Y:S02]  /*00f0*/  SHF.L.U32 R18, R22.reuse, 0x10, RZ ;  /* 0x0000001016127819 */ /* 0x044fe400000006ff */
[----:B------:R-:W-:Y:S02]  /*0100*/  SHF.L.U32 R24, R23, 0x10, RZ ;  /* 0x0000001017187819 */ /* 0x000fe400000006ff */
[----:B------:R-:W-:Y:S01]  /*0110*/  PRMT R22, R22, 0x7632, R22 ;  /* 0x0000763216167816 */ /* 0x000fe20000000016 */
[C---:B------:R-:W-:Y:S01]  /*0120*/  FADD.FTZ R5, |R18|.reuse, -RZ ;  /* 0x800000ff12057221 */ /* 0x040fe20000010200 */
[----:B------:R-:W-:Y:S01]  /*0130*/  FSETP.GT.FTZ.AND P0, PT, |R18|, 8.50705917302346158658e+37, PT ;  /* 0x7e8000001200780b */ /* 0x000fe20003f14200 */
[----:B------:R-:W-:Y:S01]  /*0140*/  FADD.FTZ R8, |R24|, -RZ ;  /* 0x800000ff18087221 */ /* 0x000fe20000010200 */
[----:B------:R-:W-:Y:S01]  /*0150*/  SHF.L.U32 R22, R22, 0x10, RZ ;  /* 0x0000001016167819 */ /* 0x000fe200000006ff */
[----:B------:R-:W-:Y:S01]  /*0160*/  FADD.FTZ R5, -R5, 1 ;  /* 0x3f80000005057421 */ /* 0x000fe20000010100 */
[----:B------:R-:W-:Y:S01]  /*0170*/  PRMT R10, R23, 0x7632, R10 ;  /* 0x00007632170a7816 */ /* 0x000fe2000000000a */
[----:B------:R-:W-:-:S02]  /*0180*/  FADD.FTZ R11, -R8, 1 ;  /* 0x3f800000080b7421 */ /* 0x000fc40000010100 */
[----:B0-----:R-:W-:Y:S01]  /*0190*/  FADD.FTZ R6, |R22|, -RZ ;  /* 0x800000ff16067221 */ /* 0x001fe20000010200 */
[----:B------:R-:W-:Y:S01]  /*01a0*/  SHF.L.U32 R10, R10, 0x10, RZ ;  /* 0x000000100a0a7819 */ /* 0x000fe200000006ff */
[----:B------:R-:W0:Y:S02]  /*01b0*/  MUFU.RCP R5, R5 ;  /* 0x0000000500057308 */ /* 0x000e240000001000 */
[----:B------:R-:W-:Y:S01]  /*01c0*/  FADD.FTZ R8, -R6, 1 ;  /* 0x3f80000006087421 */ /* 0x000fe20000010100 */
[C---:B------:R-:W-:Y:S01]  /*01d0*/  FSETP.GT.FTZ.AND P1, PT, |R10|.reuse, 8.50705917302346158658e+37, PT ;  /* 0x7e8000000a00780b */ /* 0x040fe20003f34200 */
[----:B------:R-:W-:-:S04]  /*01e0*/  FADD.FTZ R6, |R10|, -RZ ;  /* 0x800000ff0a067221 */ /* 0x000fc80000010200 */
[----:B------:R-:W1:Y:S08]  /*01f0*/  MUFU.RCP R11, R11 ;  /* 0x0000000b000b7308 */ /* 0x000e700000001000 */
[----:B------:R-:W2:Y:S01]  /*0200*/  MUFU.RCP R8, R8 ;  /* 0x0000000800087308 */ /* 0x000ea20000001000 */
[----:B0-----:R-:W-:-:S04]  /*0210*/  FADD.FTZ R9, R5, R5 ;  /* 0x0000000505097221 */ /* 0x001fc80000010000 */
[----:B------:R-:W-:Y:S01]  /*0220*/  FMUL.FTZ R9, |R18|, R9 ;  /* 0x0000000912097220 */ /* 0x000fe20000410200 */
[----:B-1----:R-:W-:-:S04]  /*0230*/  FADD.FTZ R11, R11, R11 ;  /* 0x0000000b0b0b7221 */ /* 0x002fc80000010000 */
[----:B------:R-:W-:Y:S01]  /*0240*/  FSEL R12, R9, -2, !P0 ;  /* 0xc0000000090c7808 */ /* 0x000fe20004000000 */
[----:B------:R-:W-:Y:S01]  /*0250*/  FADD.FTZ R9, -R6, 1 ;  /* 0x3f80000006097421 */ /* 0x000fe20000010100 */
[C---:B------:R-:W-:Y:S01]  /*0260*/  FSETP.GT.FTZ.AND P0, PT, |R24|.reuse, 8.50705917302346158658e+37, PT ;  /* 0x7e8000001800780b */ /* 0x040fe20003f14200 */
[----:B------:R-:W-:Y:S02]  /*0270*/  FMUL.FTZ R14, |R24|, R11 ;  /* 0x0000000b180e7220 */ /* 0x000fe40000410200 */
[----:B------:R-:W-:Y:S01]  /*0280*/  FADD.FTZ.RZ R5, R12, 1 ;  /* 0x3f8000000c057421 */ /* 0x000fe2000001c000 */
[----:B------:R2:W0:Y:S02]  /*0290*/  MUFU.RCP R13, R9 ;  /* 0x00000009000d7308 */ /* 0x0004240000001000 */
[----:B------:R-:W-:Y:S02]  /*02a0*/  FSEL R14, R14, -2, !P0 ;  /* 0xc00000000e0e7808 */ /* 0x000fe40004000000 */
[----:B------:R-:W-:-:S02]  /*02b0*/  IADD3 R5, R5, -0x3f400000, RZ ;  /* 0xc0c0000005057810 */ /* 0x000fc40007ffe0ff */
[----:B------:R-:W-:Y:S02]  /*02c0*/  FSETP.GT.FTZ.AND P0, PT, |R22|, 8.50705917302346158658e+37, PT ;  /* 0x7e8000001600780b */ /* 0x000fe40003f14200 */
[----:B------:R-:W-:Y:S01]  /*02d0*/  LOP3.LUT R7, R5, 0xff800000, RZ, 0xc0, !PT ;  /* 0xff80000005077812 */ /* 0x000fe200078ec0ff */
[----:B------:R-:W-:Y:S01]  /*02e0*/  HFMA2.MMA R5, -RZ, RZ, 1.625, 0 ;  /* 0x3e800000ff057435 */ /* 0x000fe200000001ff */
[----:B--2---:R-:W-:Y:S02]  /*02f0*/  FADD.FTZ R9, R8, R8 ;  /* 0x0000000808097221 */ /* 0x004fe40000010000 */
[----:B------:R-:W-:Y:S02]  /*0300*/  IADD3 R6, -R7, 0x40800000, RZ ;  /* 0x4080000007067810 */ /* 0x000fe40007ffe1ff */
[----:B------:R-:W-:Y:S01]  /*0310*/  IADD3 R11, R12, -R7, RZ ;  /* 0x800000070c0b7210 */ /* 0x000fe20007ffe0ff */
[----:B------:R-:W-:Y:S01]  /*0320*/  FMUL.FTZ R9, |R22|, R9 ;  /* 0x0000000916097220 */ /* 0x000fe20000410200 */
[----:B------:R-:W-:Y:S01]  /*0330*/  I2FP.F32.S32 R7, R7 ;  /* 0x0000000700077245 */ /* 0x000fe20000201400 */
[----:B0-----:R-:W-:Y:S01]  /*0340*/  FADD.FTZ R15, R13, R13 ;  /* 0x0000000d0d0f7221 */ /* 0x001fe20000010000 */
[----:B------:R-:W-:Y:S01]  /*0350*/  FADD.FTZ.RZ R13, R14, 1 ;  /* 0x3f8000000e0d7421 */ /* 0x000fe2000001c000 */
[----:B------:R-:W-:Y:S01]  /*0360*/  FFMA.FTZ R6, R6, R5, -1 ;  /* 0xbf80000006067423 */ /* 0x000fe20000010005 */
[----:B------:R-:W-:Y:S01]  /*0370*/  FSEL R21, R9, -2, !P0 ;  /* 0xc000000009157808 */ /* 0x000fe20004000000 */
[----:B------:R-:W-:Y:S01]  /*0380*/  FMUL.FTZ R15, |R10|, R15 ;  /* 0x0000000f0a0f7220 */ /* 0x000fe20000410200 */
[----:B------:R-:W-:Y:S01]  /*0390*/  ISETP.GE.U32.AND P0, PT, R12, 0x7f800000, PT ;  /* 0x7f8000000c00780c */ /* 0x000fe20003f06070 */
[----:B------:R-:W-:Y:S01]  /*03a0*/  FADD.FTZ R11, R11, R6 ;  /* 0x000000060b0b7221 */ /* 0x000fe20000010000 */
[----:B------:R-:W-:-:S02]  /*03b0*/  MOV R6, 0x3d39bf78 ;  /* 0x3d39bf7800067802 */ /* 0x000fc40000000f00 */
[----:B------:R-:W-:Y:S02]  /*03c0*/  IADD3 R13, R13, -0x3f400000, RZ ;  /* 0xc0c000000d0d7810 */ /* 0x000fe40007ffe0ff */
[----:B------:R-:W-:Y:S01]  /*03d0*/  FSEL R9, R15, -2, !P1 ;  /* 0xc00000000f097808 */ /* 0x000fe20004800000 */
[----:B------:R-:W-:Y:S01]  /*03e0*/  FFMA.FTZ R8, R11, -R6, 0.10546888411045074463 ;  /* 0x3dd800120b087423 */ /* 0x000fe20000010806 */
[----:B------:R-:W-:Y:S01]  /*03f0*/  LOP3.LUT R19, R13, 0xff800000, RZ, 0xc0, !PT ;  /* 0xff8000000d137812 */ /* 0x000fe200078ec0ff */
[----:B------:R-:W-:Y:S02]  /*0400*/  FADD.FTZ.RZ R13, R21, 1 ;  /* 0x3f800000150d7421 */ /* 0x000fe4000001c000 */
[----:B------:R-:W-:Y:S01]  /*0410*/  FFMA.FTZ R8, R11, R8, -0.13229703903198242188 ;  /* 0xbe0778e00b087423 */ /* 0x000fe20000010008 */
[----:B------:R-:W-:Y:S01]  /*0420*/  IADD3 R16, -R19, 0x40800000, RZ ;  /* 0x4080000013107810 */ /* 0x000fe20007ffe1ff */
[----:B------:R-:W-:Y:S01]  /*0430*/  FADD.FTZ.RZ R17, R9, 1 ;  /* 0x3f80000009117421 */ /* 0x000fe2000001c000 */
[----:B------:R-:W-:Y:S01]  /*0440*/  IADD3 R15, R14, -R19, RZ ;  /* 0x800000130e0f7210 */ /* 0x000fe20007ffe0ff */
[----:B------:R-:W-:Y:S01]  /*0450*/  FFMA.FTZ R8, R11, R8, 0.14491446316242218018 ;  /* 0x3e1464750b087423 */ /* 0x000fe20000010008 */
[----:B------:R-:W-:Y:S01]  /*0460*/  IADD3 R13, R13, -0x3f400000, RZ ;  /* 0xc0c000000d0d7810 */ /* 0x000fe20007ffe0ff */
[----:B------:R-:W-:Y:S01]  /*0470*/  FFMA.FTZ R20, R16, R5, -1 ;  /* 0xbf80000010147423 */ /* 0x000fe20000010005 */
[----:B------:R-:W-:Y:S01]  /*0480*/  IADD3 R17, R17, -0x3f400000, RZ ;  /* 0xc0c0000011117810 */ /* 0x000fe20007ffe0ff */
[----:B------:R-:W-:-:S02]  /*0490*/  FFMA.FTZ R8, R11, R8, -0.16641564667224884033 ;  /* 0xbe2a68dd0b087423 */ /* 0x000fc40000010008 */
[----:B------:R-:W-:Y:S02]  /*04a0*/  FADD.FTZ R15, R15, R20 ;  /* 0x000000140f0f7221 */ /* 0x000fe40000010000 */
[----:B------:R-:W-:Y:S02]  /*04b0*/  FFMA.FTZ R8, R11, R8, 0.19988867640495300293 ;  /* 0x3e4caf9e0b087423 */ /* 0x000fe40000010008 */
[----:B------:R-:W-:Y:S02]  /*04c0*/  FFMA.FTZ R28, R15, -R6, 0.10546888411045074463 ;  /* 0x3dd800120f1c7423 */ /* 0x000fe40000010806 */
[----:B------:R-:W-:Y:S01]  /*04d0*/  FFMA.FTZ R16, R11, R8, -0.25000196695327758789 ;  /* 0xbe8000420b107423 */ /* 0x000fe20000010008 */
[----:B------:R-:W-:Y:S01]  /*04e0*/  LOP3.LUT R8, R13, 0xff800000, RZ, 0xc0, !PT ;  /* 0xff8000000d087812 */ /* 0x000fe200078ec0ff */
[----:B------:R-:W-:Y:S02]  /*04f0*/  FFMA.FTZ R28, R15, R28, -0.13229703903198242188 ;  /* 0xbe0778e00f1c7423 */ /* 0x000fe4000001001c */
[----:B------:R-:W-:Y:S01]  /*0500*/  FFMA.FTZ R20, R11, R16, 0.33333510160446166992 ;  /* 0x3eaaaae60b147423 */ /* 0x000fe20000010010 */
[----:B------:R-:W-:Y:S01]  /*0510*/  IADD3 R26, -R8, 0x40800000, RZ ;  /* 0x40800000081a7810 */ /* 0x000fe20007ffe1ff */
[----:B------:R-:W-:Y:S01]  /*0520*/  FFMA.FTZ R28, R15, R28, 0.14491446316242218018 ;  /* 0x3e1464750f1c7423 */ /* 0x000fe2000001001c */
[----:B------:R-:W-:Y:S01]  /*0530*/  LOP3.LUT R16, R17, 0xff800000, RZ, 0xc0, !PT ;  /* 0xff80000011107812 */ /* 0x000fe200078ec0ff */
[----:B------:R-:W-:Y:S01]  /*0540*/  FFMA.FTZ R20, R11, R20, -0.5 ;  /* 0xbf0000000b147423 */ /* 0x000fe20000010014 */
[----:B------:R-:W-:Y:S01]  /*0550*/  IADD3 R13, R21, -R8, RZ ;  /* 0x80000008150d7210 */ /* 0x000fe20007ffe0ff */
[----:B------:R-:W-:Y:S01]  /*0560*/  FFMA.FTZ R26, R26, R5, -1 ;  /* 0xbf8000001a1a7423 */ /* 0x000fe20000010005 */
[----:B------:R-:W-:Y:S01]  /*0570*/  IADD3 R23, -R16, 0x40800000, RZ ;  /* 0x4080000010177810 */ /* 0x000fe20007ffe1ff */
[----:B------:R-:W-:Y:S01]  /*0580*/  FMUL.FTZ R20, R11, R20 ;  /* 0x000000140b147220 */ /* 0x000fe20000410000 */
[----:B------:R-:W-:Y:S01]  /*0590*/  FFMA.FTZ R28, R15, R28, -0.16641564667224884033 ;  /* 0xbe2a68dd0f1c7423 */ /* 0x000fe2000001001c */
[----:B------:R-:W-:-:S02]  /*05a0*/  FADD.FTZ R13, R13, R26 ;  /* 0x0000001a0d0d7221 */ /* 0x000fc40000010000 */
[----:B------:R-:W-:Y:S01]  /*05b0*/  FFMA.FTZ R17, R11, R20, R11 ;  /* 0x000000140b117223 */ /* 0x000fe2000001000b */
[----:B------:R-:W-:Y:S01]  /*05c0*/  IADD3 R11, R9, -R16, RZ ;  /* 0x80000010090b7210 */ /* 0x000fe20007ffe0ff */
[----:B------:R-:W-:Y:S01]  /*05d0*/  FFMA.FTZ R26, R23, R5, -1 ;  /* 0xbf800000171a7423 */ /* 0x000fe20000010005 */
[----:B------:R-:W-:Y:S01]  /*05e0*/  FFMA.FTZ R20, R13, -R6, 0.10546888411045074463 ;  /* 0x3dd800120d147423 */ /* 0x000fe20000010806 */
[----:B------:R-:W-:Y:S02]  /*05f0*/  FFMA.FTZ R28, R15, R28, 0.19988867640495300293 ;  /* 0x3e4caf9e0f1c7423 */ /* 0x000fe4000001001c */
[----:B------:R-:W-:Y:S01]  /*0600*/  FADD.FTZ R11, R11, R26 ;  /* 0x0000001a0b0b7221 */ /* 0x000fe20000010000 */
[----:B------:R-:W-:Y:S01]  /*0610*/  FFMA.FTZ R20, R13, R20, -0.13229703903198242188 ;  /* 0xbe0778e00d147423 */ /* 0x000fe20000010014 */
[----:B------:R-:W-:Y:S02]  /*0620*/  FFMA.FTZ R28, R15, R28, -0.25000196695327758789 ;  /* 0xbe8000420f1c7423 */ /* 0x000fe4000001001c */
[----:B------:R-:W-:Y:S01]  /*0630*/  FFMA.FTZ R26, R11, -R6, 0.10546888411045074463 ;  /* 0x3dd800120b1a7423 */ /* 0x000fe20000010806 */
[----:B------:R-:W-:Y:S01]  /*0640*/  FFMA.FTZ R20, R13, R20, 0.14491446316242218018 ;  /* 0x3e1464750d147423 */ /* 0x000fe20000010014 */
[----:B------:R-:W-:-:S02]  /*0650*/  FFMA.FTZ R28, R15, R28, 0.33333510160446166992 ;  /* 0x3eaaaae60f1c7423 */ /* 0x000fc4000001001c */
[----:B------:R-:W-:Y:S01]  /*0660*/  FFMA.FTZ R26, R11, R26, -0.13229703903198242188 ;  /* 0xbe0778e00b1a7423 */ /* 0x000fe2000001001a */
[----:B------:R-:W-:Y:S01]  /*0670*/  FFMA.FTZ R20, R13, R20, -0.16641564667224884033 ;  /* 0xbe2a68dd0d147423 */ /* 0x000fe20000010014 */
[----:B------:R-:W-:Y:S02]  /*0680*/  FFMA.FTZ R28, R15, R28, -0.5 ;  /* 0xbf0000000f1c7423 */ /* 0x000fe4000001001c */
[----:B------:R-:W-:Y:S01]  /*0690*/  FFMA.FTZ R26, R11, R26, 0.14491446316242218018 ;  /* 0x3e1464750b1a7423 */ /* 0x000fe2000001001a */
[----:B------:R-:W-:Y:S01]  /*06a0*/  FFMA.FTZ R20, R13, R20, 0.19988867640495300293 ;  /* 0x3e4caf9e0d147423 */ /* 0x000fe20000010014 */
[----:B------:R-:W-:Y:S02]  /*06b0*/  FMUL.FTZ R28, R15, R28 ;  /* 0x0000001c0f1c7220 */ /* 0x000fe40000410000 */
[----:B------:R-:W-:Y:S01]  /*06c0*/  FFMA.FTZ R26, R11, R26, -0.16641564667224884033 ;  /* 0xbe2a68dd0b1a7423 */ /* 0x000fe2000001001a */
[----:B------:R-:W-:Y:S01]  /*06d0*/  FFMA.FTZ R20, R13, R20, -0.25000196695327758789 ;  /* 0xbe8000420d147423 */ /* 0x000fe20000010014 */
[----:B------:R-:W-:-:S02]  /*06e0*/  FFMA.FTZ R15, R15, R28, R15 ;  /* 0x0000001c0f0f7223 */ /* 0x000fc4000001000f */
[----:B------:R-:W-:Y:S01]  /*06f0*/  FFMA.FTZ R26, R11, R26, 0.19988867640495300293 ;  /* 0x3e4caf9e0b1a7423 */ /* 0x000fe2000001001a */
[----:B------:R-:W-:-:S03]  /*0700*/  FFMA.FTZ R20, R13, R20, 0.33333510160446166992 ;  /* 0x3eaaaae60d147423 */ /* 0x000fc60000010014 */
[----:B------:R-:W-:Y:S01]  /*0710*/  FFMA.FTZ R28, R11, R26, -0.25000196695327758789 ;  /* 0xbe8000420b1c7423 */ /* 0x000fe2000001001a */
[----:B------:R-:W-:Y:S01]  /*0720*/  FFMA.FTZ R26, R13, R20, -0.5 ;  /* 0xbf0000000d1a7423 */ /* 0x000fe20000010014 */
[----:B------:R-:W-:Y:S01]  /*0730*/  FMUL.FTZ R20, R7, 1.1920928955078125e-07 ;  /* 0x3400000007147820 */ /* 0x000fe20000410000 */
[----:B---3--:R-:W-:Y:S01]  /*0740*/  SHF.L.U32 R7, R2, 0x10, RZ ;  /* 0x0000001002077819 */ /* 0x008fe200000006ff */
[----:B------:R-:W-:Y:S01]  /*0750*/  FFMA.FTZ R28, R11, R28, 0.33333510160446166992 ;  /* 0x3eaaaae60b1c7423 */ /* 0x000fe2000001001c */
[----:B------:R-:W-:Y:S01]  /*0760*/  FMUL.FTZ R26, R13, R26 ;  /* 0x0000001a0d1a7220 */ /* 0x000fe20000410000 */
[----:B------:R-:W-:Y:S01]  /*0770*/  FFMA.FTZ R17, R20, 0.69314718246459960938, R17 ;  /* 0x3f31721814117823 */ /* 0x000fe20000010011 */
[----:B------:R-:W-:Y:S01]  /*0780*/  PRMT R2, R2, 0x7632, R2 ;  /* 0x0000763202027816 */ /* 0x000fe20000000002 */
[----:B------:R-:W-:Y:S01]  /*0790*/  FADD.FTZ R20, |R7|, -RZ ;  /* 0x800000ff07147221 */ /* 0x000fe20000010200 */
[----:B------:R-:W-:Y:S01]  /*07a0*/  FFMA.FTZ R28, R11, R28, -0.5 ;  /* 0xbf0000000b1c7423 */ /* 0x000fe2000001001c */
[----:B------:R-:W-:Y:S01]  /*07b0*/  FFMA.FTZ R13, R13, R26, R13 ;  /* 0x0000001a0d0d7223 */ /* 0x000fe2000001000d */
[----:B------:R-:W-:Y:S01]  /*07c0*/  SHF.L.U32 R2, R2, 0x10, RZ ;  /* 0x0000001002027819 */ /* 0x000fe200000006ff */
[----:B------:R-:W-:Y:S01]  /*07d0*/  FADD.FTZ R25, -R20, 1 ;  /* 0x3f80000014197421 */ /* 0x000fe20000010100 */
[----:B------:R-:W-:Y:S01]  /*07e0*/  I2FP.F32.S32 R20, R8 ;  /* 0x0000000800147245 */ /* 0x000fe20000201400 */
[----:B------:R-:W-:Y:S01]  /*07f0*/  FMUL.FTZ R28, R11, R28 ;  /* 0x0000001c0b1c7220 */ /* 0x000fe20000410000 */
[----:B------:R-:W-:-:S03]  /*0800*/  SHF.L.U32 R8, R3, 0x10, RZ ;  /* 0x0000001003087819 */ /* 0x000fc600000006ff */
[----:B------:R-:W0:Y:S01]  /*0810*/  MUFU.RCP R25, R25 ;  /* 0x0000001900197308 */ /* 0x000e220000001000 */
[----:B------:R-:W-:Y:S01]  /*0820*/  FMUL.FTZ R20, R20, 1.1920928955078125e-07 ;  /* 0x3400000014147820 */ /* 0x000fe20000410000 */
[----:B------:R-:W-:Y:S01]  /*0830*/  FADD.FTZ R26, |R8|, -RZ ;  /* 0x800000ff081a7221 */ /* 0x000fe20000010200 */
[----:B------:R-:W-:Y:S02]  /*0840*/  FFMA.FTZ R11, R11, R28, R11 ;  /* 0x0000001c0b0b7223 */ /* 0x000fe4000001000b */
[----:B------:R-:W-:Y:S01]  /*0850*/  FFMA.FTZ R23, R20, 0.69314718246459960938, R13 ;  /* 0x3f31721814177823 */ /* 0x000fe2000001000d */
[----:B------:R-:W-:Y:S01]  /*0860*/  FADD.FTZ R29, -R26, 1 ;  /* 0x3f8000001a1d7421 */ /* 0x000fe20000010100 */
[----:B------:R-:W-:Y:S06]  /*0870*/  @!P0 BRA `(.L_x_678) ;  /* 0x0000000000148947 */ /* 0x000fec0003800000 */
[----:B------:R-:W-:-:S13]  /*0880*/  ISETP.GE.AND P0, PT, R12, -0x407fffff, PT ;  /* 0xbf8000010c00780c */ /* 0x000fda0003f06270 */
[----:B------:R-:W-:-:S05]  /*0890*/  @P0 MOV R13, 0x7f800000 ;  /* 0x7f800000000d0802 */ /* 0x000fca0000000f00 */
[C---:B------:R-:W-:Y:S01]  /*08a0*/  @P0 FFMA.FTZ R17, R12.reuse, R13, +INF ;  /* 0x7f8000000c110423 */ /* 0x040fe2000001000d */
[----:B------:R-:W-:-:S04]  /*08b0*/  FSETP.NEU.FTZ.AND P0, PT, R12, RZ, PT ;  /* 0x000000ff0c00720b */ /* 0x000fc80003f1d000 */
[----:B------:R-:W-:-:S09]  /*08c0*/  FSEL R17, R17, -RZ, P0 ;  /* 0x800000ff11117208 */ /* 0x000fd20000000000 */
.L_x_678:
[----:B------:R-:W-:Y:S05]  /*08d0*/  BSYNC B0 ;  /* 0x0000000000007941 */ /* 0x000fea0003800000 */
.L_x_677:
[----:B------:R-:W-:Y:S01]  /*08e0*/  HFMA2.MMA R13, -RZ, RZ, 1.75, 0 ;  /* 0x3f000000ff0d7435 */ /* 0x000fe200000001ff */
[----:B------:R-:W-:Y:S01]  /*08f0*/  FADD.FTZ R20, |R2|, -RZ ;  /* 0x800000ff02147221 */ /* 0x000fe20000010200 */
[----:B------:R-:W-:Y:S01]  /*0900*/  ISETP.GE.U32.AND P1, PT, R21, 0x7f800000, PT ;  /* 0x7f8000001500780c */ /* 0x000fe20003f26070 */
[----:B------:R1:W2:Y:S01]  /*0910*/  MUFU.RCP R12, R29 ;  /* 0x0000001d000c7308 */ /* 0x0002a20000001000 */
[----:B------:R-:W-:Y:S01]  /*0920*/  PRMT R3, R3, 0x7632, R3 ;  /* 0x0000763203037816 */ /* 0x000fe20000000003 */
[----:B------:R-:W-:Y:S01]  /*0930*/  FADD.FTZ R27, -R20, 1 ;  /* 0x3f800000141b7421 */ /* 0x000fe20000010100 */
[----:B0-----:R-:W-:Y:S01]  /*0940*/  FADD.FTZ R28, R25, R25 ;  /* 0x00000019191c7221 */ /* 0x001fe20000010000 */
[----:B------:R-:W-:Y:S01]  /*0950*/  FSETP.GT.FTZ.AND P0, PT, |R7|, 8.50705917302346158658e+37, PT ;  /* 0x7e8000000700780b */ /* 0x000fe20003f14200 */
[----:B------:R-:W-:Y:S01]  /*0960*/  BSSY B0, `(.L_x_679) ;  /* 0x0000010000007945 */ /* 0x000fe20003800000 */
[----:B------:R-:W-:Y:S02]  /*0970*/  SHF.L.U32 R20, R3, 0x10, RZ ;  /* 0x0000001003147819 */ /* 0x000fe400000006ff */
[----:B------:R-:W-:-:S02]  /*0980*/  LOP3.LUT R26, R13, 0x80000000, R18, 0xb8, !PT ;  /* 0x800000000d1a7812 */ /* 0x000fc400078eb812 */
[----:B------:R1:W0:Y:S01]  /*0990*/  MUFU.RCP R18, R27 ;  /* 0x0000001b00127308 */ /* 0x0002220000001000 */
[----:B------:R-:W-:Y:S01]  /*09a0*/  FADD.FTZ R25, |R20|, -RZ ;  /* 0x800000ff14197221 */ /* 0x000fe20000010200 */
[----:B------:R-:W-:Y:S01]  /*09b0*/  LOP3.LUT R22, R13, 0x80000000, R22, 0xb8, !PT ;  /* 0x800000000d167812 */ /* 0x000fe200078eb816 */
[----:B------:R-:W-:Y:S01]  /*09c0*/  FMUL.FTZ R3, R26, R17 ;  /* 0x000000111a037220 */ /* 0x000fe20000410000 */
[----:B------:R-:W-:Y:S01]  /*09d0*/  FMUL.FTZ R17, |R7|, R28 ;  /* 0x0000001c07117220 */ /* 0x000fe20000410200 */
[----:B------:R-:W-:-:S04]  /*09e0*/  FADD.FTZ R25, -R25, 1 ;  /* 0x3f80000019197421 */ /* 0x000fc80000010100 */
[----:B------:R-:W-:Y:S01]  /*09f0*/  FSEL R17, R17, -2, !P0 ;  /* 0xc000000011117808 */ /* 0x000fe20004000000 */
[----:B-12---:R-:W-:Y:S06]  /*0a00*/  @!P1 BRA `(.L_x_680) ;  /* 0x0000000000149947 */ /* 0x006fec0003800000 */
[----:B------:R-:W-:-:S13]  /*0a10*/  ISETP.GE.AND P0, PT, R21, -0x407fffff, PT ;  /* 0xbf8000011500780c */ /* 0x000fda0003f06270 */
[----:B------:R-:W-:-:S05]  /*0a20*/  @P0 MOV R26, 0x7f800000 ;  /* 0x7f800000001a0802 */ /* 0x000fca0000000f00 */
[C---:B------:R-:W-:Y:S01]  /*0a30*/  @P0 FFMA.FTZ R23, R21.reuse, R26, +INF ;  /* 0x7f80000015170423 */ /* 0x040fe2000001001a */
[----:B------:R-:W-:-:S04]  /*0a40*/  FSETP.NEU.FTZ.AND P0, PT, R21, RZ, PT ;  /* 0x000000ff1500720b */ /* 0x000fc80003f1d000 */
[----:B------:R-:W-:-:S09]  /*0a50*/  FSEL R23, R23, -RZ, P0 ;  /* 0x800000ff17177208 */ /* 0x000fd20000000000 */
.L_x_680:
[----:B------:R-:W-:Y:S05]  /*0a60*/  BSYNC B0 ;  /* 0x0000000000007941 */ /* 0x000fea0003800000 */
.L_x_679:
[----:B------:R-:W-:Y:S01]  /*0a70*/  ISETP.GE.U32.AND P0, PT, R14, 0x7f800000, PT ;  /* 0x7f8000000e00780c */ /* 0x000fe20003f06070 */
[----:B------:R1:W2:Y:S01]  /*0a80*/  MUFU.RCP R21, R25 ;  /* 0x0000001900157308 */ /* 0x0002a20000001000 */
[----:B------:R-:W-:Y:S01]  /*0a90*/  FMUL.FTZ R22, R22, R23 ;  /* 0x0000001716167220 */ /* 0x000fe20000410000 */
[----:B------:R-:W-:Y:S01]  /*0aa0*/  FADD.FTZ.RZ R23, R17, 1 ;  /* 0x3f80000011177421 */ /* 0x000fe2000001c000 */
[----:B------:R-:W-:Y:S01]  /*0ab0*/  I2FP.F32.S32 R19, R19 ;  /* 0x0000001300137245 */ /* 0x000fe20000201400 */
[----:B------:R-:W-:Y:S01]  /*0ac0*/  BSSY B0, `(.L_x_681) ;  /* 0x000000e000007945 */ /* 0x000fe20003800000 */
[----:B------:R-:W-:Y:S02]  /*0ad0*/  LOP3.LUT R28, R13, 0x80000000, R24, 0xb8, !PT ;  /* 0x800000000d1c7812 */ /* 0x000fe400078eb818 */
[----:B------:R-:W-:Y:S01]  /*0ae0*/  IADD3 R23, R23, -0x3f400000, RZ ;  /* 0xc0c0000017177810 */ /* 0x000fe20007ffe0ff */
[----:B------:R-:W-:Y:S01]  /*0af0*/  FMUL.FTZ R26, R19, 1.1920928955078125e-07 ;  /* 0x34000000131a7820 */ /* 0x000fe20000410000 */
[----:B------:R-:W-:-:S02]  /*0b00*/  ISETP.GE.U32.AND P2, PT, R9, 0x7f800000, PT ;  /* 0x7f8000000900780c */ /* 0x000fc40003f46070 */
[----:B------:R-:W-:Y:S01]  /*0b10*/  LOP3.LUT R24, R23, 0xff800000, RZ, 0xc0, !PT ;  /* 0xff80000017187812 */ /* 0x000fe200078ec0ff */
[----:B------:R-:W-:Y:S01]  /*0b20*/  FFMA.FTZ R15, R26, 0.69314718246459960938, R15 ;  /* 0x3f3172181a0f7823 */ /* 0x000fe2000001000f */
[----:B------:R-:W-:Y:S01]  /*0b30*/  I2FP.F32.S32 R16, R16 ;  /* 0x0000001000107245 */ /* 0x000fe20000201400 */
[----:B-1----:R-:W-:Y:S08]  /*0b40*/  @!P0 BRA `(.L_x_682) ;  /* 0x0000000000148947 */ /* 0x002ff00003800000 */
[C---:B------:R-:W-:Y:S02]  /*0b50*/  ISETP.GE.AND P0, PT, R14.reuse, -0x407fffff, PT ;  /* 0xbf8000010e00780c */ /* 0x040fe40003f06270 */
[----:B------:R-:W-:-:S11]  /*0b60*/  FSETP.NEU.FTZ.AND P1, PT, R14, RZ, PT ;  /* 0x000000ff0e00720b */ /* 0x000fd60003f3d000 */
[----:B------:R-:W-:-:S05]  /*0b70*/  @P0 MOV R19, 0x7f800000 ;  /* 0x7f80000000130802 */ /* 0x000fca0000000f00 */
[----:B------:R-:W-:-:S05]  /*0b80*/  @P0 FFMA.FTZ R15, R14, R19, +INF ;  /* 0x7f8000000e0f0423 */ /* 0x000fca0000010013 */
[----:B------:R-:W-:-:S07]  /*0b90*/  FSEL R15, R15, -RZ, P1 ;  /* 0x800000ff0f0f7208 */ /* 0x000fce0000800000 */
.L_x_682:
[----:B------:R-:W-:Y:S05]  /*0ba0*/  BSYNC B0 ;  /* 0x0000000000007941 */ /* 0x000fea0003800000 */
.L_x_681:
[----:B------:R-:W-:Y:S01]  /*0bb0*/  IADD3 R26, -R24, 0x40800000, RZ ;  /* 0x40800000181a7810 */ /* 0x000fe20007ffe1ff */
[----:B------:R-:W-:Y:S01]  /*0bc0*/  FMUL.FTZ R16, R16, 1.1920928955078125e-07 ;  /* 0x3400000010107820 */ /* 0x000fe20000410000 */
[----:B------:R-:W-:Y:S01]  /*0bd0*/  BSSY B0, `(.L_x_683) ;  /* 0x000000c000007945 */ /* 0x000fe20003800000 */
[----:B------:R-:W-:Y:S01]  /*0be0*/  FMUL.FTZ R14, R28, R15 ;  /* 0x0000000f1c0e7220 */ /* 0x000fe20000410000 */
[----:B------:R-:W-:Y:S01]  /*0bf0*/  LOP3.LUT R10, R13, 0x80000000, R10, 0xb8, !PT ;  /* 0x800000000d0a7812 */ /* 0x000fe200078eb80a */
[----:B------:R-:W-:Y:S01]  /*0c00*/  FFMA.FTZ R26, R26, R5, -1 ;  /* 0xbf8000001a1a7423 */ /* 0x000fe20000010005 */
[----:B------:R-:W-:Y:S01]  /*0c10*/  IADD3 R19, R17, -R24, RZ ;  /* 0x8000001811137210 */ /* 0x000fe20007ffe0ff */
[----:B------:R-:W-:Y:S01]  /*0c20*/  FFMA.FTZ R11, R16, 0.69314718246459960938, R11 ;  /* 0x3f317218100b7823 */ /* 0x000fe2000001000b */
[----:B------:R-:W-:Y:S06]  /*0c30*/  @!P2 BRA `(.L_x_684) ;  /* 0x000000000014a947 */ /* 0x000fec0003800000 */
[C---:B------:R-:W-:Y:S02]  /*0c40*/  ISETP.GE.AND P0, PT, R9.reuse, -0x407fffff, PT ;  /* 0xbf8000010900780c */ /* 0x040fe40003f06270 */
[----:B------:R-:W-:-:S11]  /*0c50*/  FSETP.NEU.FTZ.AND P1, PT, R9, RZ, PT ;  /* 0x000000ff0900720b */ /* 0x000fd60003f3d000 */
[----:B------:R-:W-:-:S05]  /*0c60*/  @P0 MOV R16, 0x7f800000 ;  /* 0x7f80000000100802 */ /* 0x000fca0000000f00 */
[----:B------:R-:W-:-:S05]  /*0c70*/  @P0 FFMA.FTZ R11, R9, R16, +INF ;  /* 0x7f800000090b0423 */ /* 0x000fca0000010010 */
[----:B------:R-:W-:-:S07]  /*0c80*/  FSEL R11, R11, -RZ, P1 ;  /* 0x800000ff0b0b7208 */ /* 0x000fce0000800000 */
.L_x_684:
[----:B------:R-:W-:Y:S05]  /*0c90*/  BSYNC B0 ;  /* 0x0000000000007941 */ /* 0x000fea0003800000 */
.L_x_683:
[----:B------:R-:W-:Y:S01]  /*0ca0*/  FMUL.FTZ R9, R10, R11 ;  /* 0x0000000b0a097220 */ /* 0x000fe20000410000 */
[----:B------:R-:W-:Y:S01]  /*0cb0*/  FADD.FTZ R11, R12, R12 ;  /* 0x0000000c0c0b7221 */ /* 0x000fe20000010000 */
[C---:B------:R-:W-:Y:S01]  /*0cc0*/  FSETP.GT.FTZ.AND P1, PT, |R8|.reuse, 8.50705917302346158658e+37, PT ;  /* 0x7e8000000800780b */ /* 0x040fe20003f34200 */
[----:B------:R-:W-:Y:S01]  /*0cd0*/  FADD.FTZ R19, R19, R26 ;  /* 0x0000001a13137221 */ /* 0x000fe20000010000 */
[----:B------:R-:W-:Y:S01]  /*0ce0*/  LOP3.LUT R10, R13, 0x80000000, R7, 0xb8, !PT ;  /* 0x800000000d0a7812 */ /* 0x000fe200078eb807 */
[----:B------:R-:W-:Y:S01]  /*0cf0*/  FMUL.FTZ R11, |R8|, R11 ;  /* 0x0000000b080b7220 */ /* 0x000fe20000410200 */
[----:B0-----:R-:W-:Y:S01]  /*0d00*/  FADD.FTZ R7, R18, R18 ;  /* 0x0000001212077221 */ /* 0x001fe20000010000 */
[----:B------:R-:W-:Y:S01]  /*0d10*/  FFMA.FTZ R16, R19, -R6, 0.10546888411045074463 ;  /* 0x3dd8001213107423 */ /* 0x000fe20000010806 */
[----:B--2---:R-:W-:Y:S01]  /*0d20*/  FADD.FTZ R21, R21, R21 ;  /* 0x0000001515157221 */ /* 0x004fe20000010000 */
[C---:B------:R-:W-:Y:S01]  /*0d30*/  FSETP.GT.FTZ.AND P0, PT, |R2|.reuse, 8.50705917302346158658e+37, PT ;  /* 0x7e8000000200780b */ /* 0x040fe20003f14200 */
[----:B------:R-:W-:Y:S01]  /*0d40*/  FMUL.FTZ R7, |R2|, R7 ;  /* 0x0000000702077220 */ /* 0x000fe20000410200 */
[----:B------:R-:W-:Y:S01]  /*0d50*/  FSEL R11, R11, -2, !P1 ;  /* 0xc00000000b0b7808 */ /* 0x000fe20004800000 */
[----:B------:R-:W-:Y:S01]  /*0d60*/  FFMA.FTZ R16, R19, R16, -0.13229703903198242188 ;  /* 0xbe0778e013107423 */ /* 0x000fe20000010010 */
[C---:B------:R-:W-:Y:S01]  /*0d70*/  FMUL.FTZ R15, |R20|.reuse, R21 ;  /* 0x00000015140f7220 */ /* 0x040fe20000410200 */
[----:B------:R-:W-:Y:S01]  /*0d80*/  FSETP.GT.FTZ.AND P1, PT, |R20|, 8.50705917302346158658e+37, PT ;  /* 0x7e8000001400780b */ /* 0x000fe20003f34200 */
[----:B------:R-:W-:Y:S01]  /*0d90*/  BSSY B0, `(.L_x_685) ;  /* 0x0000051000007945 */ /* 0x000fe20003800000 */
[----:B------:R-:W-:Y:S01]  /*0da0*/  FADD.FTZ.RZ R18, R11, 1 ;  /* 0x3f8000000b127421 */ /* 0x000fe2000001c000 */
[----:B------:R-:W-:-:S02]  /*0db0*/  FSEL R12, R7, -2, !P0 ;  /* 0xc0000000070c7808 */ /* 0x000fc40004000000 */
[----:B------:R-:W-:Y:S02]  /*0dc0*/  LOP3.LUT R8, R13, 0x80000000, R8, 0xb8, !PT ;  /* 0x800000000d087812 */ /* 0x000fe400078eb808 */
[----:B------:R-:W-:Y:S01]  /*0dd0*/  IADD3 R21, R18, -0x3f400000, RZ ;  /* 0xc0c0000012157810 */ /* 0x000fe20007ffe0ff */
[----:B------:R-:W-:Y:S01]  /*0de0*/  FFMA.FTZ R18, R19, R16, 0.14491446316242218018 ;  /* 0x3e14647513127423 */ /* 0x000fe20000010010 */
[----:B------:R-:W-:Y:S01]  /*0df0*/  FSEL R15, R15, -2, !P1 ;  /* 0xc00000000f0f7808 */ /* 0x000fe20004800000 */
[----:B------:R-:W-:Y:S01]  /*0e00*/  FADD.FTZ.RZ R7, R12, 1 ;  /* 0x3f8000000c077421 */ /* 0x000fe2000001c000 */
[----:B------:R-:W-:Y:S01]  /*0e10*/  LOP3.LUT R16, R21, 0xff800000, RZ, 0xc0, !PT ;  /* 0xff80000015107812 */ /* 0x000fe200078ec0ff */
[----:B------:R-:W-:Y:S01]  /*0e20*/  FFMA.FTZ R18, R19, R18, -0.16641564667224884033 ;  /* 0xbe2a68dd13127423 */ /* 0x000fe20000010012 */
[----:B------:R-:W-:Y:S01]  /*0e30*/  LOP3.LUT R2, R13, 0x80000000, R2, 0xb8, !PT ;  /* 0x800000000d027812 */ /* 0x000fe200078eb802 */
[----:B------:R-:W-:Y:S01]  /*0e40*/  FADD.FTZ.RZ R23, R15, 1 ;  /* 0x3f8000000f177421 */ /* 0x000fe2000001c000 */
[----:B------:R-:W-:Y:S01]  /*0e50*/  LOP3.LUT R13, R13, 0x80000000, R20, 0xb8, !PT ;  /* 0x800000000d0d7812 */ /* 0x000fe200078eb814 */
[----:B------:R-:W-:Y:S01]  /*0e60*/  FFMA.FTZ R18, R19, R18, 0.19988867640495300293 ;  /* 0x3e4caf9e13127423 */ /* 0x000fe20000010012 */
[----:B------:R-:W-:-:S02]  /*0e70*/  IADD3 R20, -R16, 0x40800000, RZ ;  /* 0x4080000010147810 */ /* 0x000fc40007ffe1ff */
[----:B------:R-:W-:Y:S01]  /*0e80*/  IADD3 R7, R7, -0x3f400000, RZ ;  /* 0xc0c0000007077810 */ /* 0x000fe20007ffe0ff */
[----:B------:R-:W-:Y:S01]  /*0e90*/  FFMA.FTZ R18, R19, R18, -0.25000196695327758789 ;  /* 0xbe80004213127423 */ /* 0x000fe20000010012 */
[----:B------:R-:W-:Y:S01]  /*0ea0*/  IADD3 R23, R23, -0x3f400000, RZ ;  /* 0xc0c0000017177810 */ /* 0x000fe20007ffe0ff */
[----:B------:R-:W-:Y:S01]  /*0eb0*/  FFMA.FTZ R28, R20, R5, -1 ;  /* 0xbf800000141c7423 */ /* 0x000fe20000010005 */
[----:B------:R-:W-:Y:S01]  /*0ec0*/  LOP3.LUT R21, R7, 0xff800000, RZ, 0xc0, !PT ;  /* 0xff80000007157812 */ /* 0x000fe200078ec0ff */
[----:B------:R-:W-:Y:S01]  /*0ed0*/  FFMA.FTZ R20, R19, R18, 0.33333510160446166992 ;  /* 0x3eaaaae613147423 */ /* 0x000fe20000010012 */
[----:B------:R-:W-:Y:S02]  /*0ee0*/  IADD3 R7, R11, -R16, RZ ;  /* 0x800000100b077210 */ /* 0x000fe40007ffe0ff */
[----:B------:R-:W-:Y:S01]  /*0ef0*/  LOP3.LUT R18, R23, 0xff800000, RZ, 0xc0, !PT ;  /* 0xff80000017127812 */ /* 0x000fe200078ec0ff */
[----:B------:R-:W-:Y:S01]  /*0f00*/  FFMA.FTZ R20, R19, R20, -0.5 ;  /* 0xbf00000013147423 */ /* 0x000fe20000010014 */
[----:B------:R-:W-:Y:S01]  /*0f10*/  IADD3 R26, -R21, 0x40800000, RZ ;  /* 0x40800000151a7810 */ /* 0x000fe20007ffe1ff */
[----:B------:R-:W-:Y:S01]  /*0f20*/  FADD.FTZ R7, R7, R28 ;  /* 0x0000001c07077221 */ /* 0x000fe20000010000 */
[----:B------:R-:W-:Y:S01]  /*0f30*/  IADD3 R28, -R18, 0x40800000, RZ ;  /* 0x40800000121c7810 */ /* 0x000fe20007ffe1ff */
[----:B------:R-:W-:Y:S01]  /*0f40*/  FMUL.FTZ R20, R19, R20 ;  /* 0x0000001413147220 */ /* 0x000fe20000410000 */
[----:B------:R-:W-:Y:S01]  /*0f50*/  IADD3 R23, R12, -R21, RZ ;  /* 0x800000150c177210 */ /* 0x000fe20007ffe0ff */
[-C--:B------:R-:W-:Y:S01]  /*0f60*/  FFMA.FTZ R26, R26, R5.reuse, -1 ;  /* 0xbf8000001a1a7423 */ /* 0x080fe20000010005 */
[----:B------:R-:W-:Y:S01]  /*0f70*/  ISETP.GE.U32.AND P2, PT, R17, 0x7f800000, PT ;  /* 0x7f8000001100780c */ /* 0x000fe20003f46070 */
[----:B------:R-:W-:Y:S01]  /*0f80*/  FFMA.FTZ R19, R19, R20, R19 ;  /* 0x0000001413137223 */ /* 0x000fe20000010013 */
[----:B------:R-:W-:Y:S01]  /*0f90*/  FFMA.FTZ R20, R7, -R6, 0.10546888411045074463 ;  /* 0x3dd8001207147423 */ /* 0x000fe20000010806 */
[----:B------:R-:W-:Y:S01]  /*0fa0*/  FFMA.FTZ R25, R28, R5, -1 ;  /* 0xbf8000001c197423 */ /* 0x000fe20000010005 */
[----:B------:R-:W-:Y:S01]  /*0fb0*/  FADD.FTZ R23, R23, R26 ;  /* 0x0000001a17177221 */ /* 0x000fe20000010000 */
[----:B------:R-:W-:Y:S01]  /*0fc0*/  IADD3 R28, R15, -R18, RZ ;  /* 0x800000120f1c7210 */ /* 0x000fe20007ffe0ff */
[----:B------:R-:W-:Y:S01]  /*0fd0*/  FFMA.FTZ R26, R7, R20, -0.13229703903198242188 ;  /* 0xbe0778e0071a7423 */ /* 0x000fe20000010014 */
[----:B------:R-:W-:Y:S01]  /*0fe0*/  I2FP.F32.S32 R24, R24 ;  /* 0x0000001800187245 */ /* 0x000fe20000201400 */
[----:B------:R-:W-:Y:S01]  /*0ff0*/  FFMA.FTZ R20, R23, -R6, 0.10546888411045074463 ;  /* 0x3dd8001217147423 */ /* 0x000fe20000010806 */
[----:B------:R-:W-:Y:S01]  /*1000*/  ISETP.GE.U32.AND P0, PT, R11, 0x7f800000, PT ;  /* 0x7f8000000b00780c */ /* 0x000fe20003f06070 */
[----:B------:R-:W-:Y:S01]  /*1010*/  FADD.FTZ R25, R28, R25 ;  /* 0x000000191c197221 */ /* 0x000fe20000010000 */
[----:B------:R-:W-:Y:S01]  /*1020*/  FFMA.FTZ R26, R7, R26, 0.14491446316242218018 ;  /* 0x3e146475071a7423 */ /* 0x000fe2000001001a */
[----:B------:R-:W-:Y:S01]  /*1030*/  FFMA.FTZ R20, R23, R20, -0.13229703903198242188 ;  /* 0xbe0778e017147423 */ /* 0x000fe20000010014 */
[----:B------:R-:W-:Y:S01]  /*1040*/  FMUL.FTZ R24, R24, 1.1920928955078125e-07 ;  /* 0x3400000018187820 */ /* 0x000fe20000410000 */
[----:B------:R-:W-:Y:S01]  /*1050*/  FFMA.FTZ R6, R25, -R6, 0.10546888411045074463 ;  /* 0x3dd8001219067423 */ /* 0x000fe20000010806 */
[----:B------:R-:W-:Y:S01]  /*1060*/  FFMA.FTZ R26, R7, R26, -0.16641564667224884033 ;  /* 0xbe2a68dd071a7423 */ /* 0x000fe2000001001a */
[----:B------:R-:W-:Y:S01]  /*1070*/  FFMA.FTZ R20, R23, R20, 0.14491446316242218018 ;  /* 0x3e14647517147423 */ /* 0x000fe20000010014 */
[----:B------:R-:W-:Y:S01]  /*1080*/  ISETP.GE.U32.AND P4, PT, R12, 0x7f800000, PT ;  /* 0x7f8000000c00780c */ /* 0x000fe20003f86070 */
[----:B------:R-:W-:Y:S01]  /*1090*/  FFMA.FTZ R6, R25, R6, -0.13229703903198242188 ;  /* 0xbe0778e019067423 */ /* 0x000fe20000010006 */
[----:B------:R-:W-:Y:S01]  /*10a0*/  FFMA.FTZ R26, R7, R26, 0.19988867640495300293 ;  /* 0x3e4caf9e071a7423 */ /* 0x000fe2000001001a */
[----:B------:R-:W-:Y:S01]  /*10b0*/  FFMA.FTZ R20, R23, R20, -0.16641564667224884033 ;  /* 0xbe2a68dd17147423 */ /* 0x000fe20000010014 */
[----:B------:R-:W-:Y:S01]  /*10c0*/  ISETP.GE.U32.AND P1, PT, R15, 0x7f800000, PT ;  /* 0x7f8000000f00780c */ /* 0x000fe20003f26070 */
[----:B------:R-:W-:Y:S01]  /*10d0*/  FFMA.FTZ R6, R25, R6, 0.14491446316242218018 ;  /* 0x3e14647519067423 */ /* 0x000fe20000010006 */
[----:B------:R-:W-:Y:S01]  /*10e0*/  FFMA.FTZ R26, R7, R26, -0.25000196695327758789 ;  /* 0xbe800042071a7423 */ /* 0x000fe2000001001a */
[----:B------:R-:W-:Y:S01]  /*10f0*/  FFMA.FTZ R20, R23, R20, 0.19988867640495300293 ;  /* 0x3e4caf9e17147423 */ /* 0x000fe20000010014 */
[----:B------:R-:W-:Y:S01]  /*1100*/  I2FP.F32.S32 R21, R21 ;  /* 0x0000001500157245 */ /* 0x000fe20000201400 */
[----:B------:R-:W-:Y:S01]  /*1110*/  FFMA.FTZ R6, R25, R6, -0.16641564667224884033 ;  /* 0xbe2a68dd19067423 */ /* 0x000fe20000010006 */
[----:B------:R-:W-:Y:S01]  /*1120*/  FFMA.FTZ R26, R7, R26, 0.33333510160446166992 ;  /* 0x3eaaaae6071a7423 */ /* 0x000fe2000001001a */
[----:B------:R-:W-:Y:S01]  /*1130*/  FFMA.FTZ R20, R23, R20, -0.25000196695327758789 ;  /* 0xbe80004217147423 */ /* 0x000fe20000010014 */
[----:B------:R-:W-:Y:S01]  /*1140*/  FFMA.FTZ R19, R24, 0.69314718246459960938, R19 ;  /* 0x3f31721818137823 */ /* 0x000fe20000010013 */
[----:B------:R-:W-:Y:S01]  /*1150*/  FFMA.FTZ R6, R25, R6, 0.19988867640495300293 ;  /* 0x3e4caf9e19067423 */ /* 0x000fe20000010006 */
[----:B------:R-:W-:Y:S01]  /*1160*/  FFMA.FTZ R26, R7, R26, -0.5 ;  /* 0xbf000000071a7423 */ /* 0x000fe2000001001a */
[----:B------:R-:W-:-:S02]  /*1170*/  FFMA.FTZ R20, R23, R20, 0.33333510160446166992 ;  /* 0x3eaaaae617147423 */ /* 0x000fc40000010014 */
[----:B------:R-:W-:Y:S01]  /*1180*/  FFMA.FTZ R6, R25, R6, -0.25000196695327758789 ;  /* 0xbe80004219067423 */ /* 0x000fe20000010006 */
[----:B------:R-:W-:Y:S01]  /*1190*/  FMUL.FTZ R26, R7, R26 ;  /* 0x0000001a071a7220 */ /* 0x000fe20000410000 */
[----:B------:R-:W-:-:S03]  /*11a0*/  FFMA.FTZ R20, R23, R20, -0.5 ;  /* 0xbf00000017147423 */ /* 0x000fc60000010014 */
[----:B------:R-:W-:Y:S01]  /*11b0*/  FFMA.FTZ R5, R7, R26, R7 ;  /* 0x0000001a07057223 */ /* 0x000fe20000010007 */
[----:B------:R-:W-:Y:S01]  /*11c0*/  FFMA.FTZ R26, R25, R6, 0.33333510160446166992 ;  /* 0x3eaaaae6191a7423 */ /* 0x000fe20000010006 */
[----:B------:R-:W-:Y:S01]  /*11d0*/  FMUL.FTZ R20, R23, R20 ;  /* 0x0000001417147220 */ /* 0x000fe20000410000 */
[----:B------:R-:W0:Y:S02]  /*11e0*/  LDC.64 R6, c[0x0][0x218] ;  /* 0x00008600ff067b82 */ /* 0x000e240000000a00 */
[----:B------:R-:W-:Y:S01]  /*11f0*/  FFMA.FTZ R26, R25, R26, -0.5 ;  /* 0xbf000000191a7423 */ /* 0x000fe2000001001a */
[----:B------:R-:W-:-:S03]  /*1200*/  FFMA.FTZ R23, R23, R20, R23 ;  /* 0x0000001417177223 */ /* 0x000fc60000010017 */
[----:B------:R-:W-:-:S04]  /*1210*/  FMUL.FTZ R20, R25, R26 ;  /* 0x0000001a19147220 */ /* 0x000fc80000410000 */
[----:B------:R-:W-:Y:S01]  /*1220*/  FFMA.FTZ R20, R25, R20, R25 ;  /* 0x0000001419147223 */ /* 0x000fe20000010019 */
[----:B------:R-:W-:Y:S01]  /*1230*/  I2FP.F32.S32 R25, R16 ;  /* 0x0000001000197245 */ /* 0x000fe20000201400 */
[----:B------:R-:W-:Y:S06]  /*1240*/  @!P2 BRA `(.L_x_686) ;  /* 0x000000000014a947 */ /* 0x000fec0003800000 */
[C---:B------:R-:W-:Y:S02]  /*1250*/  ISETP.GE.AND P2, PT, R17.reuse, -0x407fffff, PT ;  /* 0xbf8000011100780c */ /* 0x040fe40003f46270 */
[----:B------:R-:W-:-:S11]  /*1260*/  FSETP.NEU.FTZ.AND P3, PT, R17, RZ, PT ;  /* 0x000000ff1100720b */ /* 0x000fd60003f7d000 */
[----:B------:R-:W-:-:S05]  /*1270*/  @P2 MOV R16, 0x7f800000 ;  /* 0x7f80000000102802 */ /* 0x000fca0000000f00 */
[----:B------:R-:W-:-:S05]  /*1280*/  @P2 FFMA.FTZ R19, R17, R16, +INF ;  /* 0x7f80000011132423 */ /* 0x000fca0000010010 */
[----:B------:R-:W-:-:S07]  /*1290*/  FSEL R19, R19, -RZ, P3 ;  /* 0x800000ff13137208 */ /* 0x000fce0001800000 */
.L_x_686:
[----:B------:R-:W-:Y:S05]  /*12a0*/  BSYNC B0 ;  /* 0x0000000000007941 */ /* 0x000fea0003800000 */
.L_x_685:
[----:B------:R-:W-:Y:S01]  /*12b0*/  FMUL.FTZ R16, R21, 1.1920928955078125e-07 ;  /* 0x3400000015107820 */ /* 0x000fe20000410000 */
[----:B------:R-:W-:Y:S01]  /*12c0*/  BSSY B0, `(.L_x_687) ;  /* 0x000000b000007945 */ /* 0x000fe20003800000 */
[----:B------:R-:W-:Y:S01]  /*12d0*/  FMUL.FTZ R10, R10, R19 ;  /* 0x000000130a0a7220 */ /* 0x000fe20000410000 */
[----:B------:R-:W-:Y:S01]  /*12e0*/  FMUL.FTZ R24, R25, 1.1920928955078125e-07 ;  /* 0x3400000019187820 */ /* 0x000fe20000410000 */
[----:B------:R-:W-:Y:S01]  /*12f0*/  I2FP.F32.S32 R18, R18 ;  /* 0x0000001200127245 */ /* 0x000fe20000201400 */
[----:B------:R-:W-:Y:S01]  /*1300*/  FFMA.FTZ R17, R16, 0.69314718246459960938, R23 ;  /* 0x3f31721810117823 */ /* 0x000fe20000010017 */
[----:B------:R-:W-:Y:S06]  /*1310*/  @!P4 BRA `(.L_x_688) ;  /* 0x000000000014c947 */ /* 0x000fec0003800000 */
[C---:B------:R-:W-:Y:S02]  /*1320*/  ISETP.GE.AND P2, PT, R12.reuse, -0x407fffff, PT ;  /* 0xbf8000010c00780c */ /* 0x040fe40003f46270 */
[----:B------:R-:W-:-:S11]  /*1330*/  FSETP.NEU.FTZ.AND P3, PT, R12, RZ, PT ;  /* 0x000000ff0c00720b */ /* 0x000fd60003f7d000 */
[----:B------:R-:W-:-:S05]  /*1340*/  @P2 MOV R19, 0x7f800000 ;  /* 0x7f80000000132802 */ /* 0x000fca0000000f00 */
[----:B------:R-:W-:-:S05]  /*1350*/  @P2 FFMA.FTZ R17, R12, R19, +INF ;  /* 0x7f8000000c112423 */ /* 0x000fca0000010013 */
[----:B------:R-:W-:-:S07]  /*1360*/  FSEL R17, R17, -RZ, P3 ;  /* 0x800000ff11117208 */ /* 0x000fce0001800000 */
.L_x_688:
[----:B------:R-:W-:Y:S05]  /*1370*/  BSYNC B0 ;  /* 0x0000000000007941 */ /* 0x000fea0003800000 */
.L_x_687:
[----:B------:R-:W-:Y:S01]  /*1380*/  BSSY B0, `(.L_x_689) ;  /* 0x000000a000007945 */ /* 0x000fe20003800000 */
[----:B------:R-:W-:Y:S01]  /*1390*/  FMUL.FTZ R17, R2, R17 ;  /* 0x0000001102117220 */ /* 0x000fe20000410000 */
[----:B------:R-:W-:Y:S01]  /*13a0*/  FMUL.FTZ R19, R18, 1.1920928955078125e-07 ;  /* 0x3400000012137820 */ /* 0x000fe20000410000 */
[----:B------:R-:W-:Y:S01]  /*13b0*/  FFMA.FTZ R5, R24, 0.69314718246459960938, R5 ;  /* 0x3f31721818057823 */ /* 0x000fe20000010005 */
[----:B------:R-:W-:Y:S06]  /*13c0*/  @!P0 BRA `(.L_x_690) ;  /* 0x0000000000148947 */ /* 0x000fec0003800000 */
[C---:B------:R-:W-:Y:S02]  /*13d0*/  ISETP.GE.AND P0, PT, R11.reuse, -0x407fffff, PT ;  /* 0xbf8000010b00780c */ /* 0x040fe40003f06270 */
[----:B------:R-:W-:-:S11]  /*13e0*/  FSETP.NEU.FTZ.AND P2, PT, R11, RZ, PT ;  /* 0x000000ff0b00720b */ /* 0x000fd60003f5d000 */
[----:B------:R-:W-:-:S05]  /*13f0*/  @P0 MOV R2, 0x7f800000 ;  /* 0x7f80000000020802 */ /* 0x000fca0000000f00 */
[----:B------:R-:W-:-:S05]  /*1400*/  @P0 FFMA.FTZ R5, R11, R2, +INF ;  /* 0x7f8000000b050423 */ /* 0x000fca0000010002 */
[----:B------:R-:W-:-:S07]  /*1410*/  FSEL R5, R5, -RZ, P2 ;  /* 0x800000ff05057208 */ /* 0x000fce0001000000 */
.L_x_690:
[----:B------:R-:W-:Y:S05]  /*1420*/  BSYNC B0 ;  /* 0x0000000000007941 */ /* 0x000fea0003800000 */
.L_x_689:
        /* <DEDUP_REMOVED lines=10> */
.L_x_692:
[----:B------:R-:W-:Y:S05]  /*14d0*/  BSYNC B0 ;  /* 0x0000000000007941 */ /* 0x000fea0003800000 */
.L_x_691:
[----:B------:R-:W-:Y:S01]  /*14e0*/  FMUL.FTZ R13, R13, R20 ;  /* 0x000000140d0d7220 */ /* 0x000fe20000410000 */
[----:B------:R-:W-:Y:S01]  /*14f0*/  IMAD.WIDE R6, R4, 0x8, R6 ;  /* 0x0000000804067825 */ /* 0x000fe200078e0206 */
[----:B------:R-:W-:Y:S02]  /*1500*/  F2FP.BF16.F32.PACK_AB R8, R22, R3 ;  /* 0x000000031608723e */ /* 0x000fe400000010ff */
[----:B------:R-:W-:Y:S02]  /*1510*/  F2FP.BF16.F32.PACK_AB R9, R9, R14 ;  /* 0x0000000e0909723e */ /* 0x000fe400000010ff */
[----:B------:R-:W-:Y:S02]  /*1520*/  F2FP.BF16.F32.PACK_AB R10, R17, R10 ;  /* 0x0000000a110a723e */ /* 0x000fe400000010ff */
[----:B------:R-:W-:Y:S01]  /*1530*/  F2FP.BF16.F32.PACK_AB R11, R13, R2 ;  /* 0x000000020d0b723e */ /* 0x000fe200000010ff */
[----:B------:R-:W-:Y:S04]  /*1540*/  STG.E.64 desc[UR4][R6.64], R8 ;  /* 0x0000000806007986 */ /* 0x000fe8000c101b04 */
[----:B------:R-:W-:Y:S01]  /*1550*/  STG.E.64 desc[UR4][R6.64+0x400], R10 ;  /* 0x0004000a06007986 */ /* 0x000fe2000c101b04 */
[----:B------:R-:W-:Y:S05]  /*1560*/  EXIT ;  /* 0x000000000000794d */ /* 0x000fea0003800000 */
.L_x_676:
        /* <DEDUP_REMOVED lines=99> */
.L_x_696:
[----:B------:R-:W-:Y:S05]  /*1ba0*/  BSYNC B1 ;  /* 0x0000000000017941 */ /* 0x000fea0003800000 */
.L_x_695:
[----:B------:R-:W-:-:S05]  /*1bb0*/  FMUL.FTZ R3, R3, R4 ;  /* 0x0000000403037220 */ /* 0x000fca0000410000 */
[----:B------:R-:W-:-:S07]  /*1bc0*/  F2FP.BF16.F32.PACK_AB R3, RZ, R3 ;  /* 0x00000003ff03723e */ /* 0x000fce00000010ff */
.L_x_694:
[----:B------:R-:W-:Y:S05]  /*1bd0*/  BSYNC B0 ;  /* 0x0000000000007941 */ /* 0x000fea0003800000 */
.L_x_693:
        /* <DEDUP_REMOVED lines=44> */
.L_x_700:
[----:B------:R-:W-:Y:S05]  /*1ea0*/  BSYNC B1 ;  /* 0x0000000000017941 */ /* 0x000fea0003800000 */
.L_x_699:
[----:B------:R-:W-:-:S05]  /*1eb0*/  FMUL.FTZ R4, R16, R5 ;  /* 0x0000000510047220 */ /* 0x000fca0000410000 */
[----:B------:R-:W-:-:S07]  /*1ec0*/  F2FP.BF16.F32.PACK_AB R4, RZ, R4 ;  /* 0x00000004ff04723e */ /* 0x000fce00000010ff */
.L_x_698:
[----:B------:R-:W-:Y:S05]  /*1ed0*/  BSYNC B0 ;  /* 0x0000000000007941 */ /* 0x000fea0003800000 */
.L_x_697:
        /* <DEDUP_REMOVED lines=44> */
.L_x_704:
[----:B------:R-:W-:Y:S05]  /*21a0*/  BSYNC B1 ;  /* 0x0000000000017941 */ /* 0x000fea0003800000 */
.L_x_703:
[----:B------:R-:W-:-:S05]  /*21b0*/  FMUL.FTZ R5, R9, R6 ;  /* 0x0000000609057220 */ /* 0x000fca0000410000 */
[----:B------:R-:W-:-:S07]  /*21c0*/  F2FP.BF16.F32.PACK_AB R5, RZ, R5 ;  /* 0x00000005ff05723e */ /* 0x000fce00000010ff */
.L_x_702:
[----:B------:R-:W-:Y:S05]  /*21d0*/  BSYNC B0 ;  /* 0x0000000000007941 */ /* 0x000fea0003800000 */
.L_x_701:
        /* <DEDUP_REMOVED lines=24> */
[----:B------:R-:W-:Y:S01]  /*2360*/  MOV R10, 0x3f000000 ;  /* 0x3f000000000a7802 */ /* 0x000fe20000000f00 */
[----:B------:R-:W-:Y:S02]  /*2370*/  FMUL.FTZ R7, R7, 1.1920928955078125e-07 ;  /* 0x3400000007077820 */ /* 0x000fe40000410000 */
[----:B------:R-:W-:Y:S01]  /*2380*/  FFMA.FTZ R8, R9, -R8, 0.10546888411045074463 ;  /* 0x3dd8001209087423 */ /* 0x000fe20000010808 */
[----:B------:R-:W-:-:S03]  /*2390*/  LOP3.LUT R10, R10, 0x80000000, R23, 0xb8, !PT ;  /* 0x800000000a0a7812 */ /* 0x000fc600078eb817 */
        /* <DEDUP_REMOVED lines=16> */
.L_x_708:
[----:B------:R-:W-:Y:S05]  /*24a0*/  BSYNC B1 ;  /* 0x0000000000017941 */ /* 0x000fea0003800000 */
.L_x_707:
[----:B------:R-:W-:-:S05]  /*24b0*/  FMUL.FTZ R6, R10, R7 ;  /* 0x000000070a067220 */ /* 0x000fca0000410000 */
[----:B------:R-:W-:-:S07]  /*24c0*/  F2FP.BF16.F32.PACK_AB R6, RZ, R6 ;  /* 0x00000006ff06723e */ /* 0x000fce00000010ff */
.L_x_706:
[----:B------:R-:W-:Y:S05]  /*24d0*/  BSYNC B0 ;  /* 0x0000000000007941 */ /* 0x000fea0003800000 */
.L_x_705:
        /* <DEDUP_REMOVED lines=44> */
.L_x_712:
[----:B------:R-:W-:Y:S05]  /*27a0*/  BSYNC B1 ;  /* 0x0000000000017941 */ /* 0x000fea0003800000 */
.L_x_711:
[----:B------:R-:W-:-:S05]  /*27b0*/  FMUL.FTZ R7, R21, R8 ;  /* 0x0000000815077220 */ /* 0x000fca0000410000 */
[----:B------:R-:W-:-:S07]  /*27c0*/  F2FP.BF16.F32.PACK_AB R7, RZ, R7 ;  /* 0x00000007ff07723e */ /* 0x000fce00000010ff */
.L_x_710:
[----:B------:R-:W-:Y:S05]  /*27d0*/  BSYNC B0 ;  /* 0x0000000000007941 */ /* 0x000fea0003800000 */
.L_x_709:
        /* <DEDUP_REMOVED lines=44> */
.L_x_716:
[----:B------:R-:W-:Y:S05]  /*2aa0*/  BSYNC B1 ;  /* 0x0000000000017941 */ /* 0x000fea0003800000 */
.L_x_715:
[----:B------:R-:W-:-:S05]  /*2ab0*/  FMUL.FTZ R8, R14, R9 ;  /* 0x000000090e087220 */ /* 0x000fca0000410000 */
[----:B------:R-:W-:-:S07]  /*2ac0*/  F2FP.BF16.F32.PACK_AB R8, RZ, R8 ;  /* 0x00000008ff08723e */ /* 0x000fce00000010ff */
.L_x_714:
[----:B------:R-:W-:Y:S05]  /*2ad0*/  BSYNC B0 ;  /* 0x0000000000007941 */ /* 0x000fea0003800000 */
.L_x_713:
        /* <DEDUP_REMOVED lines=44> */
.L_x_720:
[----:B------:R-:W-:Y:S05]  /*2da0*/  BSYNC B1 ;  /* 0x0000000000017941 */ /* 0x000fea0003800000 */
.L_x_719:
[----:B------:R-:W-:-:S05]  /*2db0*/  FMUL.FTZ R9, R13, R10 ;  /* 0x0000000a0d097220 */ /* 0x000fca0000410000 */
[----:B------:R-:W-:-:S07]  /*2dc0*/  F2FP.BF16.F32.PACK_AB R9, RZ, R9 ;  /* 0x00000009ff09723e */ /* 0x000fce00000010ff */
.L_x_718:
[----:B------:R-:W-:Y:S05]  /*2dd0*/  BSYNC B0 ;  /* 0x0000000000007941 */ /* 0x000fea0003800000 */
.L_x_717:
        /* <DEDUP_REMOVED lines=44> */
.L_x_724:
[----:B------:R-:W-:Y:S05]  /*30a0*/  BSYNC B1 ;  /* 0x0000000000017941 */ /* 0x000fea0003800000 */
.L_x_723:
[----:B------:R-:W-:-:S05]  /*30b0*/  FMUL.FTZ R10, R12, R11 ;  /* 0x0000000b0c0a7220 */ /* 0x000fca0000410000 */
[----:B------:R-:W-:-:S07]  /*30c0*/  F2FP.BF16.F32.PACK_AB R10, RZ, R10 ;  /* 0x0000000aff0a723e */ /* 0x000fce00000010ff */
.L_x_722:
[----:B------:R-:W-:Y:S05]  /*30d0*/  BSYNC B0 ;  /* 0x0000000000007941 */ /* 0x000fea0003800000 */
.L_x_721:
[----:B------:R-:W-:Y:S01]  /*30e0*/  ISETP.GE.AND P0, PT, R18, R17, PT ;  /* 0x000000111200720c */ /* 0x000fe20003f06270 */
[----:B------:R-:W-:Y:S04]  /*30f0*/  BSSY B0, `(.L_x_725) ;  /* 0x0000033000007945 */ /* 0x000fe80003800000 */
[----:B------:R-:W-:Y:S08]  /*3100*/  BSSY B1, `(.L_x_726) ;  /* 0x000002b000017945 */ /* 0x000ff00003800000 */
[----:B------:R-:W-:Y:S05]  /*3110*/  @P0 BRA `(.L_x_727) ;  /* 0x0000000000300947 */ /* 0x000fea0003800000 */
[----:B-----5:R-:W0:Y:S01]  /*3120*/  LDC.64 R12, c[0x0][0x218] ;  /* 0x00008600ff0c7b82 */ /* 0x020e220000000a00 */
[----:B------:R-:W-:Y:S02]  /*3130*/  IADD3 R11, R0, R18, RZ ;  /* 0x00000012000b7210 */ /* 0x000fe40007ffe0ff */
        /* <DEDUP_REMOVED lines=10> */
.L_x_727:
[----:B------:R-:W-:-:S13]  /*31e0*/  ISETP.GE.AND P0, PT, R18, R17, PT ;  /* 0x000000111200720c */ /* 0x000fda0003f06270 */
[----:B------:R-:W-:Y:S05]  /*31f0*/  @P0 BRA `(.L_x_729) ;  /* 0x0000000000300947 */ /* 0x000fea0003800000 */
[----:B0-----:R-:W0:Y:S01]  /*3200*/  LDC.64 R2, c[0x0][0x218] ;  /* 0x00008600ff027b82 */ /* 0x001e220000000a00 */
[----:B------:R-:W-:Y:S02]  /*3210*/  IADD3 R11, R0, R18, RZ ;  /* 0x00000012000b7210 */ /* 0x000fe40007ffe0ff */
[----:B------:R-:W-:-:S03]  /*3220*/  IADD3 R18, R18, 0x80, RZ ;  /* 0x0000008012127810 */ /* 0x000fc60007ffe0ff */
[----:B0-----:R-:W-:-:S05]  /*3230*/  IMAD.WIDE.U32 R2, R11, 0x2, R2 ;  /* 0x000000020b027825 */ /* 0x001fca00078e0002 */
[----:B------:R1:W-:Y:S02]  /*3240*/  STG.E.U16 desc[UR4][R2.64], R5 ;  /* 0x0000000502007986 */ /* 0x0003e4000c101504 */
.L_x_728:
[----:B------:R-:W-:-:S13]  /*3250*/  ISETP.GE.AND P0, PT, R18, R17, PT ;  /* 0x000000111200720c */ /* 0x000fda0003f06270 */
[----:B------:R-:W-:Y:S05]  /*3260*/  @P0 BRA `(.L_x_730) ;  /* 0x0000000000300947 */ /* 0x000fea0003800000 */
[----:B01----:R-:W0:Y:S01]  /*3270*/  LDC.64 R2, c[0x0][0x218] ;  /* 0x00008600ff027b82 */ /* 0x003e220000000a00 */
[----:B------:R-:W-:Y:S02]  /*3280*/  IADD3 R5, R0, R18, RZ ;  /* 0x0000001200057210 */ /* 0x000fe40007ffe0ff */
[----:B------:R-:W-:-:S03]  /*3290*/  IADD3 R18, R18, 0x80, RZ ;  /* 0x0000008012127810 */ /* 0x000fc60007ffe0ff */
[----:B0-----:R-:W-:-:S05]  /*32a0*/  IMAD.WIDE.U32 R2, R5, 0x2, R2 ;  /* 0x0000000205027825 */ /* 0x001fca00078e0002 */
[----:B------:R1:W-:Y:S02]  /*32b0*/  STG.E.U16 desc[UR4][R2.64], R6 ;  /* 0x0000000602007986 */ /* 0x0003e4000c101504 */
.L_x_729:
[----:B------:R-:W-:-:S13]  /*32c0*/  ISETP.GE.AND P0, PT, R18, R17, PT ;  /* 0x000000111200720c */ /* 0x000fda0003f06270 */
[----:B------:R-:W-:Y:S05]  /*32d0*/  @P0 BRA `(.L_x_731) ;  /* 0x0000000000340947 */ /* 0x000fea0003800000 */
[----:B01----:R-:W0:Y:S01]  /*32e0*/  LDC.64 R2, c[0x0][0x218] ;  /* 0x00008600ff027b82 */ /* 0x003e220000000a00 */
[----:B------:R-:W-:Y:S02]  /*32f0*/  IADD3 R5, R0, R18, RZ ;  /* 0x0000001200057210 */ /* 0x000fe40007ffe0ff */
[----:B------:R-:W-:-:S03]  /*3300*/  IADD3 R18, R18, 0x80, RZ ;  /* 0x0000008012127810 */ /* 0x000fc60007ffe0ff */
[----:B0-----:R-:W-:-:S05]  /*3310*/  IMAD.WIDE.U32 R2, R5, 0x2, R2 ;  /* 0x0000000205027825 */ /* 0x001fca00078e0002 */
[----:B------:R2:W-:Y:S02]  /*3320*/  STG.E.U16 desc[UR4][R2.64], R7 ;  /* 0x0000000702007986 */ /* 0x0005e4000c101504 */
.L_x_730:
        /* <DEDUP_REMOVED lines=8> */
.L_x_731:
[----:B------:R-:W-:Y:S05]  /*33b0*/  BSYNC B1 ;  /* 0x0000000000017941 */ /* 0x000fea0003800000 */
.L_x_726:
[----:B------:R-:W-:-:S13]  /*33c0*/  ISETP.GE.AND P0, PT, R18, R17, PT ;  /* 0x000000111200720c */ /* 0x000fda0003f06270 */
[----:B012---:R-:W0:Y:S01]  /*33d0*/  @!P0 LDC.64 R2, c[0x0][0x218] ;  /* 0x00008600ff028b82 */ /* 0x007e220000000a00 */
[----:B------:R-:W-:Y:S02]  /*33e0*/  @!P0 IADD3 R5, R0, R18, RZ ;  /* 0x0000001200058210 */ /* 0x000fe40007ffe0ff */
[----:B------:R-:W-:-:S03]  /*33f0*/  @!P0 IADD3 R18, R18, 0x80, RZ ;  /* 0x0000008012128810 */ /* 0x000fc60007ffe0ff */
[----:B0-----:R-:W-:-:S05]  /*3400*/  @!P0 IMAD.WIDE.U32 R2, R5, 0x2, R2 ;  /* 0x0000000205028825 */ /* 0x001fca00078e0002 */
[----:B------:R3:W-:Y:S02]  /*3410*/  @!P0 STG.E.U16 desc[UR4][R2.64], R9 ;  /* 0x0000000902008986 */ /* 0x0007e4000c101504 */
.L_x_732:
[----:B------:R-:W-:Y:S05]  /*3420*/  BSYNC B0 ;  /* 0x0000000000007941 */ /* 0x000fea0003800000 */
.L_x_725:
        /* <DEDUP_REMOVED lines=8> */
.L_x_733:
        /* <DEDUP_REMOVED lines=13> */
.L_x_3465:


//--------------------- .text._ZN2at6native29vectorized_elementwise_kernelILi8EZZZNS0_17atanh_kernel_cudaERNS_18TensorIteratorBaseEENKUlvE0_clEvENKUlvE2_clEvEUlN3c108BFloat16EE_St5arrayIPcLm2EEEEviT0_T1_ --------------------------
	.section	.text._ZN2at6native29vectorized_elementwise_kernelILi8EZZZNS0_17atanh_kernel_cudaERNS_18TensorIteratorBaseEENKUlvE0_clEvENKUlvE2_clEvEUlN3c108BFloat16EE_St5arrayIPcLm2EEEEviT0_T1_,"ax",@progbits
	.align	128
        .global         _ZN2at6native29vectorized_elementwise_kernelILi8EZZZNS0_17atanh_kernel_cudaERNS_18TensorIteratorBaseEENKUlvE0_clEvENKUlvE2_clEvEUlN3c108BFloat16EE_St5arrayIPcLm2EEEEviT0_T1_
        .type           _ZN2at6native29vectorized_elementwise_kernelILi8EZZZNS0_17atanh_kernel_cudaERNS_18TensorIteratorBaseEENKUlvE0_clEvENKUlvE2_clEvEUlN3c108BFloat16EE_St5arrayIPcLm2EEEEviT0_T1_,@function
        .size           _ZN2at6native29vectorized_elementwise_kernelILi8EZZZNS0_17atanh_kernel_cudaERNS_18TensorIteratorBaseEENKUlvE0_clEvENKUlvE2_clEvEUlN3c108BFloat16EE_St5arrayIPcLm2EEEEviT0_T1_,(.L_x_3466 - _ZN2at6native29vectorized_elementwise_kernelILi8EZZZNS0_17atanh_kernel_cudaERNS_18TensorIteratorBaseEENKUlvE0_clEvENKUlvE2_clEvEUlN3c108BFloat16EE_St5arrayIPcLm2EEEEviT0_T1_)
        .other          _ZN2at6native29vectorized_elementwise_kernelILi8EZZZNS0_17atanh_kernel_cudaERNS_18TensorIteratorBaseEENKUlvE0_clEvENKUlvE2_clEvEUlN3c108BFloat16EE_St5arrayIPcLm2EEEEviT0_T1_,@"STO_CUDA_ENTRY STV_DEFAULT"
_ZN2at6native29vectorized_elementwise_kernelILi8EZZZNS0_17atanh_kernel_cudaERNS_18TensorIteratorBaseEENKUlvE0_clEvENKUlvE2_clEvEUlN3c108BFloat16EE_St5arrayIPcLm2EEEEviT0_T1_:
.text._ZN2at6native29vectorized_elementwise_kernelILi8EZZZNS0_17atanh_kernel_cudaERNS_18TensorIteratorBaseEENKUlvE0_clEvENKUlvE2_clEvEUlN3c108BFloat16EE_St5arrayIPcLm2EEEEviT0_T1_:
        /* <DEDUP_REMOVED lines=11> */
[----:B0-----:R-:W-:-:S06]  /*00b0*/  IMAD.WIDE.U32 R4, R0, 0x10, R2 ;  /* 0x0000001000047825 */ /* 0x001fcc00078e0002 */
[----:B------:R-:W2:Y:S01]  /*00c0*/  LDG.E.128 R4, desc[UR4][R4.64] ;  /* 0x0000000404047981 */ /* 0x000ea2000c1e1d00 */
[----:B------:R-:W-:Y:S01]  /*00d0*/  MOV R18, 0x3d39bf78 ;  /* 0x3d39bf7800127802 */ /* 0x000fe20000000f00 */
[----:B------:R-:W-:Y:S01]  /*00e0*/  BSSY B0, `(.L_x_735) ;  /* 0x0000073000007945 */ /* 0x000fe20003800000 */
[----:B--2---:R-:W-:Y:S02]  /*00f0*/  SHF.L.U32 R13, R4, 0x10, RZ ;  /* 0x00000010040d7819 */ /* 0x004fe400000006ff */
[----:B------:R-:W-:Y:S02]  /*0100*/  SHF.L.U32 R8, R5, 0x10, RZ ;  /* 0x0000001005087819 */ /* 0x000fe400000006ff */
[----:B------:R-:W-:Y:S01]  /*0110*/  SHF.L.U32 R3, R6, 0x10, RZ ;  /* 0x0000001006037819 */ /* 0x000fe200000006ff */
[C---:B------:R-:W-:Y:S01]  /*0120*/  FADD.FTZ R2, |R13|.reuse, -RZ ;  /* 0x800000ff0d027221 */ /* 0x040fe20000010200 */
[----:B------:R-:W-:Y:S01]  /*0130*/  FSETP.GT.FTZ.AND P0, PT, |R13|, 8.50705917302346158658e+37, PT ;  /* 0x7e8000000d00780b */ /* 0x000fe20003f14200 */
[----:B------:R-:W-:Y:S01]  /*0140*/  FADD.FTZ R10, |R8|, -RZ ;  /* 0x800000ff080a7221 */ /* 0x000fe20000010200 */
[C---:B------:R-:W-:Y:S01]  /*0150*/  FSETP.GT.FTZ.AND P1, PT, |R3|.reuse, 8.50705917302346158658e+37, PT ;  /* 0x7e8000000300780b */ /* 0x040fe20003f34200 */
[----:B------:R-:W-:Y:S01]  /*0160*/  FADD.FTZ R2, -R2, 1 ;  /* 0x3f80000002027421 */ /* 0x000fe20000010100 */
[----:B------:R-:W-:Y:S01]  /*0170*/  PRMT R5, R4, 0x7632, R5 ;  /* 0x0000763204057816 */ /* 0x000fe20000000005 */
[----:B------:R-:W-:Y:S01]  /*0180*/  FADD.FTZ R11, -R10, 1 ;  /* 0x3f8000000a0b7421 */ /* 0x000fe20000010100 */
[----:B------:R-:W-:-:S02]  /*0190*/  FADD.FTZ R10, |R3|, -RZ ;  /* 0x800000ff030a7221 */ /* 0x000fc40000010200 */
[----:B------:R-:W-:Y:S01]  /*01a0*/  PRMT R23, R5, 0x7632, R23 ;  /* 0x0000763205177816 */ /* 0x000fe20000000017 */
[----:B------:R-:W0:Y:S01]  /*01b0*/  MUFU.RCP R2, R2 ;  /* 0x0000000200027308 */ /* 0x000e220000001000 */
[----:B------:R-:W-:Y:S02]  /*01c0*/  FADD.FTZ R12, -R10, 1 ;  /* 0x3f8000000a0c7421 */ /* 0x000fe40000010100 */
[----:B------:R-:W-:-:S05]  /*01d0*/  SHF.L.U32 R23, R23, 0x10, RZ ;  /* 0x0000001017177819 */ /* 0x000fca00000006ff */
[----:B------:R-:W1:Y:S01]  /*01e0*/  MUFU.RCP R11, R11 ;  /* 0x0000000b000b7308 */ /* 0x000e620000001000 */
[----:B------:R-:W-:-:S07]  /*01f0*/  FADD.FTZ R24, |R23|, -RZ ;  /* 0x800000ff17187221 */ /* 0x000fce0000010200 */
[----:B------:R-:W2:Y:S01]  /*0200*/  MUFU.RCP R12, R12 ;  /* 0x0000000c000c7308 */ /* 0x000ea20000001000 */
[----:B0-----:R-:W-:-:S04]  /*0210*/  FADD.FTZ R10, R2, R2 ;  /* 0x00000002020a7221 */ /* 0x001fc80000010000 */
[----:B------:R-:W-:Y:S01]  /*0220*/  FMUL.FTZ R10, |R13|, R10 ;  /* 0x0000000a0d0a7220 */ /* 0x000fe20000410200 */
[----:B-1----:R-:W-:-:S04]  /*0230*/  FADD.FTZ R15, R11, R11 ;  /* 0x0000000b0b0f7221 */ /* 0x002fc80000010000 */
[----:B------:R-:W-:Y:S02]  /*0240*/  FSEL R17, R10, -2, !P0 ;  /* 0xc00000000a117808 */ /* 0x000fe40004000000 */
[C---:B------:R-:W-:Y:S01]  /*0250*/  FSETP.GT.FTZ.AND P0, PT, |R8|.reuse, 8.50705917302346158658e+37, PT ;  /* 0x7e8000000800780b */ /* 0x040fe20003f14200 */
[----:B------:R-:W-:Y:S02]  /*0260*/  FMUL.FTZ R15, |R8|, R15 ;  /* 0x0000000f080f7220 */ /* 0x000fe40000410200 */
[----:B------:R-:W-:Y:S01]  /*0270*/  FADD.FTZ.RZ R2, R17, 1 ;  /* 0x3f80000011027421 */ /* 0x000fe2000001c000 */
[----:B--2---:R-:W-:Y:S02]  /*0280*/  FADD.FTZ R14, R12, R12 ;  /* 0x0000000c0c0e7221 */ /* 0x004fe40000010000 */
[----:B------:R-:W-:Y:S02]  /*0290*/  FSEL R15, R15, -2, !P0 ;  /* 0xc00000000f0f7808 */ /* 0x000fe40004000000 */
[----:B------:R-:W-:Y:S01]  /*02a0*/  IADD3 R2, R2, -0x3f400000, RZ ;  /* 0xc0c0000002027810 */ /* 0x000fe20007ffe0ff */
[----:B------:R-:W-:-:S02]  /*02b0*/  FMUL.FTZ R11, |R3|, R14 ;  /* 0x0000000e030b7220 */ /* 0x000fc40000410200 */
[----:B------:R-:W-:Y:S01]  /*02c0*/  FADD.FTZ.RZ R12, R15, 1 ;  /* 0x3f8000000f0c7421 */ /* 0x000fe2000001c000 */
[----:B------:R-:W-:Y:S01]  /*02d0*/  LOP3.LUT R10, R2, 0xff800000, RZ, 0xc0, !PT ;  /* 0xff800000020a7812 */ /* 0x000fe200078ec0ff */
[----:B------:R-:W-:Y:S01]  /*02e0*/  HFMA2.MMA R2, -RZ, RZ, 1.625, 0 ;  /* 0x3e800000ff027435 */ /* 0x000fe200000001ff */
[----:B------:R-:W-:Y:S02]  /*02f0*/  FSEL R11, R11, -2, !P1 ;  /* 0xc00000000b0b7808 */ /* 0x000fe40004800000 */
[----:B------:R-:W-:Y:S02]  /*0300*/  IADD3 R19, -R10, 0x40800000, RZ ;  /* 0x408000000a137810 */ /* 0x000fe40007ffe1ff */
[-C--:B------:R-:W-:Y:S01]  /*0310*/  IADD3 R21, R17, -R10.reuse, RZ ;  /* 0x8000000a11157210 */ /* 0x080fe20007ffe0ff */
[----:B------:R-:W-:Y:S01]  /*0320*/  FADD.FTZ.RZ R14, R11, 1 ;  /* 0x3f8000000b0e7421 */ /* 0x000fe2000001c000 */
[----:B------:R-:W-:Y:S02]  /*0330*/  IADD3 R12, R12, -0x3f400000, RZ ;  /* 0xc0c000000c0c7810 */ /* 0x000fe40007ffe0ff */
[----:B------:R-:W-:Y:S01]  /*0340*/  I2FP.F32.S32 R10, R10 ;  /* 0x0000000a000a7245 */ /* 0x000fe20000201400 */
[----:B------:R-:W-:Y:S01]  /*0350*/  FFMA.FTZ R4, R19, R2, -1 ;  /* 0xbf80000013047423 */ /* 0x000fe20000010002 */
[----:B------:R-:W-:-:S02]  /*0360*/  SHF.L.U32 R19, R5, 0x10, RZ ;  /* 0x0000001005137819 */ /* 0x000fc400000006ff */
[----:B------:R-:W-:Y:S01]  /*0370*/  LOP3.LUT R12, R12, 0xff800000, RZ, 0xc0, !PT ;  /* 0xff8000000c0c7812 */ /* 0x000fe200078ec0ff */
[----:B------:R-:W-:Y:S01]  /*0380*/  FADD.FTZ R21, R21, R4 ;  /* 0x0000000415157221 */ /* 0x000fe20000010000 */
[----:B------:R-:W-:Y:S01]  /*0390*/  IADD3 R16, R14, -0x3f400000, RZ ;  /* 0xc0c000000e107810 */ /* 0x000fe20007ffe0ff */
[----:B------:R-:W-:Y:S01]  /*03a0*/  FADD.FTZ R4, |R19|, -RZ ;  /* 0x800000ff13047221 */ /* 0x000fe20000010200 */
[----:B------:R-:W-:Y:S01]  /*03b0*/  IADD3 R5, -R12, 0x40800000, RZ ;  /* 0x408000000c057810 */ /* 0x000fe20007ffe1ff */
[----:B------:R-:W-:Y:S01]  /*03c0*/  FMUL.FTZ R10, R10, 1.1920928955078125e-07 ;  /* 0x340000000a0a7820 */ /* 0x000fe20000410000 */
[----:B------:R-:W-:Y:S01]  /*03d0*/  IADD3 R25, R15, -R12, RZ ;  /* 0x8000000c0f197210 */ /* 0x000fe20007ffe0ff */
[----:B------:R-:W-:Y:S01]  /*03e0*/  FADD.FTZ R14, -R4, 1 ;  /* 0x3f800000040e7421 */ /* 0x000fe20000010100 */
[----:B------:R-:W-:Y:S01]  /*03f0*/  LOP3.LUT R4, R16, 0xff800000, RZ, 0xc0, !PT ;  /* 0xff80000010047812 */ /* 0x000fe200078ec0ff */
[----:B------:R-:W-:Y:S01]  /*0400*/  FFMA.FTZ R16, R21, -R18, 0.10546888411045074463 ;  /* 0x3dd8001215107423 */ /* 0x000fe20000010812 */
[----:B------:R-:W-:Y:S01]  /*0410*/  FFMA.FTZ R20, R5, R2, -1 ;  /* 0xbf80000005147423 */ /* 0x000fe20000010002 */
[----:B------:R-:W-:-:S02]  /*0420*/  FSETP.GT.FTZ.AND P0, PT, |R19|, 8.50705917302346158658e+37, PT ;  /* 0x7e8000001300780b */ /* 0x000fc40003f14200 */
[----:B------:R-:W0:Y:S01]  /*0430*/  MUFU.RCP R14, R14 ;  /* 0x0000000e000e7308 */ /* 0x000e220000001000 */
[----:B------:R-:W-:Y:S01]  /*0440*/  IADD3 R27, -R4, 0x40800000, RZ ;  /* 0x40800000041b7810 */ /* 0x000fe20007ffe1ff */
[----:B------:R-:W-:Y:S01]  /*0450*/  FFMA.FTZ R16, R21, R16, -0.13229703903198242188 ;  /* 0xbe0778e015107423 */ /* 0x000fe20000010010 */
[----:B------:R-:W-:Y:S01]  /*0460*/  FADD.FTZ R25, R25, R20 ;  /* 0x0000001419197221 */ /* 0x000fe20000010000 */
[----:B------:R-:W-:Y:S02]  /*0470*/  IADD3 R5, R11, -R4, RZ ;  /* 0x800000040b057210 */ /* 0x000fe40007ffe0ff */
[----:B------:R-:W-:Y:S01]  /*0480*/  FFMA.FTZ R16, R21, R16, 0.14491446316242218018 ;  /* 0x3e14647515107423 */ /* 0x000fe20000010010 */
[----:B------:R-:W-:Y:S01]  /*0490*/  FFMA.FTZ R22, R27, R2, -1 ;  /* 0xbf8000001b167423 */ /* 0x000fe20000010002 */
[----:B------:R-:W-:Y:S02]  /*04a0*/  FFMA.FTZ R20, R25, -R18, 0.10546888411045074463 ;  /* 0x3dd8001219147423 */ /* 0x000fe40000010812 */
[----:B------:R-:W-:Y:S01]  /*04b0*/  FFMA.FTZ R16, R21, R16, -0.16641564667224884033 ;  /* 0xbe2a68dd15107423 */ /* 0x000fe20000010010 */
[----:B------:R-:W-:Y:S01]  /*04c0*/  FADD.FTZ R5, R5, R22 ;  /* 0x0000001605057221 */ /* 0x000fe20000010000 */
[----:B------:R-:W-:Y:S01]  /*04d0*/  FFMA.FTZ R22, R25, R20, -0.13229703903198242188 ;  /* 0xbe0778e019167423 */ /* 0x000fe20000010014 */
[----:B------:R-:W-:Y:S01]  /*04e0*/  FADD.FTZ R20, -R24, 1 ;  /* 0x3f80000018147421 */ /* 0x000fe20000010100 */
[----:B------:R-:W-:Y:S01]  /*04f0*/  FFMA.FTZ R16, R21, R16, 0.19988867640495300293 ;  /* 0x3e4caf9e15107423 */ /* 0x000fe20000010010 */
[----:B------:R-:W-:Y:S01]  /*0500*/  FFMA.FTZ R26, R5, -R18, 0.10546888411045074463 ;  /* 0x3dd80012051a7423 */ /* 0x000fe20000010812 */
[----:B------:R-:W-:Y:S01]  /*0510*/  FFMA.FTZ R24, R25, R22, 0.14491446316242218018 ;  /* 0x3e14647519187423 */ /* 0x000fe20000010016 */
[----:B0-----:R-:W-:Y:S01]  /*0520*/  FADD.FTZ R22, R14, R14 ;  /* 0x0000000e0e167221 */ /* 0x001fe20000010000 */
[----:B------:R-:W-:Y:S01]  /*0530*/  FFMA.FTZ R14, R21, R16, -0.25000196695327758789 ;  /* 0xbe800042150e7423 */ /* 0x000fe20000010010 */
[----:B------:R-:W0:Y:S01]  /*0540*/  MUFU.RCP R20, R20 ;  /* 0x0000001400147308 */ /* 0x000e220000001000 */
[----:B------:R-:W-:Y:S01]  /*0550*/  FFMA.FTZ R24, R25, R24, -0.16641564667224884033 ;  /* 0xbe2a68dd19187423 */ /* 0x000fe20000010018 */
[----:B------:R-:W-:Y:S01]  /*0560*/  FMUL.FTZ R16, |R19|, R22 ;  /* 0x0000001613107220 */ /* 0x000fe20000410200 */
[----:B------:R-:W-:Y:S01]  /*0570*/  FFMA.FTZ R14, R21, R14, 0.33333510160446166992 ;  /* 0x3eaaaae6150e7423 */ /* 0x000fe2000001000e */
[----:B------:R-:W-:Y:S01]  /*0580*/  FFMA.FTZ R26, R5, R26, -0.13229703903198242188 ;  /* 0xbe0778e0051a7423 */ /* 0x000fe2000001001a */
[----:B------:R-:W-:-:S02]  /*0590*/  FFMA.FTZ R24, R25, R24, 0.19988867640495300293 ;  /* 0x3e4caf9e19187423 */ /* 0x000fc40000010018 */
[----:B------:R-:W-:Y:S01]  /*05a0*/  FFMA.FTZ R14, R21, R14, -0.5 ;  /* 0xbf000000150e7423 */ /* 0x000fe2000001000e */
[----:B------:R-:W-:Y:S01]  /*05b0*/  FSEL R16, R16, -2, !P0 ;  /* 0xc000000010107808 */ /* 0x000fe20004000000 */
[----:B------:R-:W-:Y:S01]  /*05c0*/  FFMA.FTZ R24, R25, R24, -0.25000196695327758789 ;  /* 0xbe80004219187423 */ /* 0x000fe20000010018 */
[----:B------:R-:W-:Y:S01]  /*05d0*/  FFMA.FTZ R26, R5, R26, 0.14491446316242218018 ;  /* 0x3e146475051a7423 */ /* 0x000fe2000001001a */
[----:B------:R-:W-:Y:S01]  /*05e0*/  FMUL.FTZ R14, R21, R14 ;  /* 0x0000000e150e7220 */ /* 0x000fe20000410000 */
[----:B------:R-:W-:Y:S01]  /*05f0*/  FSETP.GT.FTZ.AND P0, PT, |R23|, 8.50705917302346158658e+37, PT ;  /* 0x7e8000001700780b */ /* 0x000fe20003f14200 */
[----:B------:R-:W-:Y:S01]  /*0600*/  FFMA.FTZ R24, R25, R24, 0.33333510160446166992 ;  /* 0x3eaaaae619187423 */ /* 0x000fe20000010018 */
[----:B------:R-:W-:Y:S01]  /*0610*/  FFMA.FTZ R26, R5, R26, -0.16641564667224884033 ;  /* 0xbe2a68dd051a7423 */ /* 0x000fe2000001001a */
[----:B------:R-:W-:Y:S01]  /*0620*/  FFMA.FTZ R21, R21, R14, R21 ;  /* 0x0000000e15157223 */ /* 0x000fe20000010015 */
[----:B------:R-:W-:Y:S01]  /*0630*/  FADD.FTZ.RZ R14, R16, 1 ;  /* 0x3f800000100e7421 */ /* 0x000fe2000001c000 */
[----:B------:R-:W-:Y:S01]  /*0640*/  FFMA.FTZ R24, R25, R24, -0.5 ;  /* 0xbf00000019187423 */ /* 0x000fe20000010018 */
[----:B0-----:R-:W-:Y:S01]  /*0650*/  FADD.FTZ R20, R20, R20 ;  /* 0x0000001414147221 */ /* 0x001fe20000010000 */
[----:B------:R-:W-:Y:S01]  /*0660*/  FFMA.FTZ R26, R5, R26, 0.19988867640495300293 ;  /* 0x3e4caf9e051a7423 */ /* 0x000fe2000001001a */
[----:B------:R-:W-:Y:S01]  /*0670*/  FFMA.FTZ R10, R10, 0.69314718246459960938, R21 ;  /* 0x3f3172180a0a7823 */ /* 0x000fe20000010015 */
[----:B------:R-:W-:Y:S01]  /*0680*/  IADD3 R27, R14, -0x3f400000, RZ ;  /* 0xc0c000000e1b7810 */ /* 0x000fe20007ffe0ff */
[----:B------:R-:W-:Y:S01]  /*0690*/  FMUL.FTZ R24, R25, R24 ;  /* 0x0000001819187220 */ /* 0x000fe20000410000 */
[----:B------:R-:W-:Y:S01]  /*06a0*/  FMUL.FTZ R22, |R23|, R20 ;  /* 0x0000001417167220 */ /* 0x000fe20000410200 */
[----:B------:R-:W-:Y:S01]  /*06b0*/  FFMA.FTZ R26, R5, R26, -0.25000196695327758789 ;  /* 0xbe800042051a7423 */ /* 0x000fe2000001001a */
[----:B------:R-:W-:Y:S01]  /*06c0*/  LOP3.LUT R27, R27, 0xff800000, RZ, 0xc0, !PT ;  /* 0xff8000001b1b7812 */ /* 0x000fe200078ec0ff */
[----:B------:R-:W-:-:S02]  /*06d0*/  FFMA.FTZ R14, R25, R24, R25 ;  /* 0x00000018190e7223 */ /* 0x000fc40000010019 */
[----:B------:R-:W-:Y:S01]  /*06e0*/  FSEL R22, R22, -2, !P0 ;  /* 0xc000000016167808 */ /* 0x000fe20004000000 */
[----:B------:R-:W-:Y:S01]  /*06f0*/  FFMA.FTZ R26, R5, R26, 0.33333510160446166992 ;  /* 0x3eaaaae6051a7423 */ /* 0x000fe2000001001a */
[----:B------:R-:W-:Y:S02]  /*0700*/  IADD3 R25, -R27, 0x40800000, RZ ;  /* 0x408000001b197810 */ /* 0x000fe40007ffe1ff */
[----:B------:R-:W-:Y:S01]  /*0710*/  ISETP.GE.U32.AND P0, PT, R17, 0x7f800000, PT ;  /* 0x7f8000001100780c */ /* 0x000fe20003f06070 */
[----:B------:R-:W-:Y:S01]  /*0720*/  FFMA.FTZ R26, R5, R26, -0.5 ;  /* 0xbf000000051a7423 */ /* 0x000fe2000001001a */
[----:B------:R-:W-:Y:S01]  /*0730*/  IADD3 R29, R16, -R27, RZ ;  /* 0x8000001b101d7210 */ /* 0x000fe20007ffe0ff */
[----:B------:R-:W-:Y:S02]  /*0740*/  FFMA.FTZ R20, R25, R2, -1 ;  /* 0xbf80000019147423 */ /* 0x000fe40000010002 */
[----:B------:R-:W-:Y:S02]  /*0750*/  FMUL.FTZ R26, R5, R26 ;  /* 0x0000001a051a7220 */ /* 0x000fe40000410000 */
[----:B------:R-:W-:Y:S01]  /*0760*/  FADD.FTZ R29, R29, R20 ;  /* 0x000000141d1d7221 */ /* 0x000fe20000010000 */
[----:B------:R-:W-:Y:S01]  /*0770*/  FADD.FTZ.RZ R20, R22, 1 ;  /* 0x3f80000016147421 */ /* 0x000fe2000001c000 */
[----:B------:R-:W-:-:S04]  /*0780*/  FFMA.FTZ R5, R5, R26, R5 ;  /* 0x0000001a05057223 */ /* 0x000fc80000010005 */
[----:B------:R-:W-:Y:S01]  /*0790*/  IADD3 R21, R20, -0x3f400000, RZ ;  /* 0xc0c0000014157810 */ /* 0x000fe20007ffe0ff */
[----:B------:R-:W-:Y:S01]  /*07a0*/  FFMA.FTZ R20, R29, -R18, 0.10546888411045074463 ;  /* 0x3dd800121d147423 */ /* 0x000fe20000010812 */
[----:B------:R-:W-:Y:S06]  /*07b0*/  @!P0 BRA `(.L_x_736) ;  /* 0x0000000000148947 */ /* 0x000fec0003800000 */
[----:B------:R-:W-:-:S13]  /*07c0*/  ISETP.GE.AND P0, PT, R17, -0x407fffff, PT ;  /* 0xbf8000011100780c */ /* 0x000fda0003f06270 */
[----:B------:R-:W-:-:S05]  /*07d0*/  @P0 MOV R24, 0x7f800000 ;  /* 0x7f80000000180802 */ /* 0x000fca0000000f00 */
[C---:B------:R-:W-:Y:S01]  /*07e0*/  @P0 FFMA.FTZ R10, R17.reuse, R24, +INF ;  /* 0x7f800000110a0423 */ /* 0x040fe20000010018 */
[----:B------:R-:W-:-:S04]  /*07f0*/  FSETP.NEU.FTZ.AND P0, PT, R17, RZ, PT ;  /* 0x000000ff1100720b */ /* 0x000fc80003f1d000 */
[----:B------:R-:W-:-:S09]  /*0800*/  FSEL R10, R10, -RZ, P0 ;  /* 0x800000ff0a0a7208 */ /* 0x000fd20000000000 */
.L_x_736:
[----:B------:R-:W-:Y:S05]  /*0810*/  BSYNC B0 ;  /* 0x0000000000007941 */ /* 0x000fea0003800000 */
.L_x_735:
[----:B------:R-:W-:Y:S01]  /*0820*/  FFMA.FTZ R20, R29, R20, -0.13229703903198242188 ;  /* 0xbe0778e01d147423 */ /* 0x000fe20000010014 */
[----:B------:R-:W-:Y:S01]  /*0830*/  PRMT R25, R6, 0x7632, R25 ;  /* 0x0000763206197816 */ /* 0x000fe20000000019 */
[----:B------:R-:W-:Y:S01]  /*0840*/  BSSY B0, `(.L_x_737) ;  /* 0x0000035000007945 */ /* 0x000fe20003800000 */
[----:B------:R-:W-:Y:S01]  /*0850*/  LOP3.LUT R21, R21, 0xff800000, RZ, 0xc0, !PT ;  /* 0xff80000015157812 */ /* 0x000fe200078ec0ff */
[----:B------:R-:W-:Y:S01]  /*0860*/  FFMA.FTZ R20, R29, R20, 0.14491446316242218018 ;  /* 0x3e1464751d147423 */ /* 0x000fe20000010014 */
[----:B------:R-:W-:Y:S02]  /*0870*/  SHF.L.U32 R25, R25, 0x10, RZ ;  /* 0x0000001019197819 */ /* 0x000fe400000006ff */
[----:B------:R-:W-:Y:S01]  /*0880*/  IADD3 R17, -R21, 0x40800000, RZ ;  /* 0x4080000015117810 */ /* 0x000fe20007ffe1ff */
[----:B------:R-:W-:Y:S01]  /*0890*/  FFMA.FTZ R20, R29, R20, -0.16641564667224884033 ;  /* 0xbe2a68dd1d147423 */ /* 0x000fe20000010014 */
[----:B------:R-:W-:Y:S01]  /*08a0*/  IADD3 R26, R22, -R21, RZ ;  /* 0x80000015161a7210 */ /* 0x000fe20007ffe0ff */
[C---:B------:R-:W-:Y:S01]  /*08b0*/  FADD.FTZ R6, |R25|.reuse, -RZ ;  /* 0x800000ff19067221 */ /* 0x040fe20000010200 */
[----:B------:R-:W-:Y:S01]  /*08c0*/  FSETP.GT.FTZ.AND P0, PT, |R25|, 8.50705917302346158658e+37, PT ;  /* 0x7e8000001900780b */ /* 0x000fe20003f14200 */
[----:B------:R-:W-:Y:S01]  /*08d0*/  FFMA.FTZ R20, R29, R20, 0.19988867640495300293 ;  /* 0x3e4caf9e1d147423 */ /* 0x000fe20000010014 */
[----:B------:R-:W-:Y:S01]  /*08e0*/  FFMA.FTZ R17, R17, R2, -1 ;  /* 0xbf80000011117423 */ /* 0x000fe20000010002 */
[----:B------:R-:W-:Y:S01]  /*08f0*/  FADD.FTZ R24, -R6, 1 ;  /* 0x3f80000006187421 */ /* 0x000fe20000010100 */
[----:B------:R-:W-:Y:S01]  /*0900*/  I2FP.F32.S32 R27, R27 ;  /* 0x0000001b001b7245 */ /* 0x000fe20000201400 */
[----:B------:R-:W-:Y:S01]  /*0910*/  FFMA.FTZ R20, R29, R20, -0.25000196695327758789 ;  /* 0xbe8000421d147423 */ /* 0x000fe20000010014 */
[----:B------:R-:W-:Y:S01]  /*0920*/  FADD.FTZ R26, R26, R17 ;  /* 0x000000111a1a7221 */ /* 0x000fe20000010000 */
[----:B------:R-:W-:Y:S01]  /*0930*/  ISETP.GE.U32.AND P1, PT, R15, 0x7f800000, PT ;  /* 0x7f8000000f00780c */ /* 0x000fe20003f26070 */
[----:B------:R-:W0:Y:S01]  /*0940*/  MUFU.RCP R17, R24 ;  /* 0x0000001800117308 */ /* 0x000e220000001000 */
[----:B------:R-:W-:-:S04]  /*0950*/  FFMA.FTZ R20, R29, R20, 0.33333510160446166992 ;  /* 0x3eaaaae61d147423 */ /* 0x000fc80000010014 */
[----:B------:R-:W-:-:S04]  /*0960*/  FFMA.FTZ R20, R29, R20, -0.5 ;  /* 0xbf0000001d147423 */ /* 0x000fc80000010014 */
[----:B------:R-:W-:-:S04]  /*0970*/  FMUL.FTZ R6, R29, R20 ;  /* 0x000000141d067220 */ /* 0x000fc80000410000 */
[----:B------:R-:W-:Y:S01]  /*0980*/  FFMA.FTZ R6, R29, R6, R29 ;  /* 0x000000061d067223 */ /* 0x000fe2000001001d */
[----:B------:R-:W-:Y:S01]  /*0990*/  FFMA.FTZ R29, R26, -R18, 0.10546888411045074463 ;  /* 0x3dd800121a1d7423 */ /* 0x000fe20000010812 */
[----:B0-----:R-:W-:-:S03]  /*09a0*/  FADD.FTZ R20, R17, R17 ;  /* 0x0000001111147221 */ /* 0x001fc60000010000 */
[C---:B------:R-:W-:Y:S01]  /*09b0*/  FFMA.FTZ R29, R26.reuse, R29, -0.13229703903198242188 ;  /* 0xbe0778e01a1d7423 */ /* 0x040fe2000001001d */
[----:B------:R-:W-:Y:S01]  /*09c0*/  I2FP.F32.S32 R17, R12 ;  /* 0x0000000c00117245 */ /* 0x000fe20000201400 */
[----:B------:R-:W-:Y:S02]  /*09d0*/  FMUL.FTZ R20, |R25|, R20 ;  /* 0x0000001419147220 */ /* 0x000fe40000410200 */
[C---:B------:R-:W-:Y:S02]  /*09e0*/  FFMA.FTZ R29, R26.reuse, R29, 0.14491446316242218018 ;  /* 0x3e1464751a1d7423 */ /* 0x040fe4000001001d */
[----:B------:R-:W-:Y:S02]  /*09f0*/  FMUL.FTZ R17, R17, 1.1920928955078125e-07 ;  /* 0x3400000011117820 */ /* 0x000fe40000410000 */
[----:B------:R-:W-:Y:S01]  /*0a00*/  FFMA.FTZ R29, R26, R29, -0.16641564667224884033 ;  /* 0xbe2a68dd1a1d7423 */ /* 0x000fe2000001001d */
[----:B------:R-:W-:Y:S01]  /*0a10*/  FSEL R12, R20, -2, !P0 ;  /* 0xc0000000140c7808 */ /* 0x000fe20004000000 */
[----:B------:R-:W-:Y:S01]  /*0a20*/  FFMA.FTZ R14, R17, 0.69314718246459960938, R14 ;  /* 0x3f317218110e7823 */ /* 0x000fe2000001000e */
[----:B------:R-:W-:Y:S01]  /*0a30*/  ISETP.GE.U32.AND P0, PT, R16, 0x7f800000, PT ;  /* 0x7f8000001000780c */ /* 0x000fe20003f06070 */
[----:B------:R-:W-:-:S02]  /*0a40*/  FFMA.FTZ R29, R26, R29, 0.19988867640495300293 ;  /* 0x3e4caf9e1a1d7423 */ /* 0x000fc4000001001d */
[----:B------:R-:W-:Y:S02]  /*0a50*/  FADD.FTZ.RZ R17, R12, 1 ;  /* 0x3f8000000c117421 */ /* 0x000fe4000001c000 */
[----:B------:R-:W-:-:S03]  /*0a60*/  FFMA.FTZ R29, R26, R29, -0.25000196695327758789 ;  /* 0xbe8000421a1d7423 */ /* 0x000fc6000001001d */
[----:B------:R-:W-:Y:S01]  /*0a70*/  IADD3 R17, R17, -0x3f400000, RZ ;  /* 0xc0c0000011117810 */ /* 0x000fe20007ffe0ff */
[----:B------:R-:W-:-:S03]  /*0a80*/  FFMA.FTZ R29, R26, R29, 0.33333510160446166992 ;  /* 0x3eaaaae61a1d7423 */ /* 0x000fc6000001001d */
[----:B------:R-:W-:Y:S01]  /*0a90*/  LOP3.LUT R17, R17, 0xff800000, RZ, 0xc0, !PT ;  /* 0xff80000011117812 */ /* 0x000fe200078ec0ff */
[----:B------:R-:W-:-:S03]  /*0aa0*/  FFMA.FTZ R29, R26, R29, -0.5 ;  /* 0xbf0000001a1d7423 */ /* 0x000fc6000001001d */
[----:B------:R-:W-:Y:S01]  /*0ab0*/  IADD3 R20, R12, -R17, RZ ;  /* 0x800000110c147210 */ /* 0x000fe20007ffe0ff */
[----:B------:R-:W-:-:S04]  /*0ac0*/  FMUL.FTZ R29, R26, R29 ;  /* 0x0000001d1a1d7220 */ /* 0x000fc80000410000 */
[----:B------:R-:W-:Y:S01]  /*0ad0*/  FFMA.FTZ R26, R26, R29, R26 ;  /* 0x0000001d1a1a7223 */ /* 0x000fe2000001001a */
[----:B------:R-:W-:-:S05]  /*0ae0*/  IADD3 R29, -R17, 0x40800000, RZ ;  /* 0x40800000111d7810 */ /* 0x000fca0007ffe1ff */
[----:B------:R-:W-:Y:S01]  /*0af0*/  FFMA.FTZ R24, R29, R2, -1 ;  /* 0xbf8000001d187423 */ /* 0x000fe20000010002 */
[----:B------:R-:W-:-:S03]  /*0b00*/  FMUL.FTZ R29, R27, 1.1920928955078125e-07 ;  /* 0x340000001b1d7820 */ /* 0x000fc60000410000 */
[----:B------:R-:W-:Y:S01]  /*0b10*/  FADD.FTZ R27, R20, R24 ;  /* 0x00000018141b7221 */ /* 0x000fe20000010000 */
[----:B------:R-:W-:Y:S01]  /*0b20*/  FFMA.FTZ R6, R29, 0.69314718246459960938, R6 ;  /* 0x3f3172181d067823 */ /* 0x000fe20000010006 */
[----:B------:R-:W-:Y:S06]  /*0b30*/  @!P0 BRA `(.L_x_738) ;  /* 0x0000000000148947 */ /* 0x000fec0003800000 */
[----:B------:R-:W-:-:S13]  /*0b40*/  ISETP.GE.AND P0, PT, R16, -0x407fffff, PT ;  /* 0xbf8000011000780c */ /* 0x000fda0003f06270 */
[----:B------:R-:W-:-:S05]  /*0b50*/  @P0 MOV R29, 0x7f800000 ;  /* 0x7f800000001d0802 */ /* 0x000fca0000000f00 */
[C---:B------:R-:W-:Y:S01]  /*0b60*/  @P0 FFMA.FTZ R6, R16.reuse, R29, +INF ;  /* 0x7f80000010060423 */ /* 0x040fe2000001001d */
[----:B------:R-:W-:-:S04]  /*0b70*/  FSETP.NEU.FTZ.AND P0, PT, R16, RZ, PT ;  /* 0x000000ff1000720b */ /* 0x000fc80003f1d000 */
[----:B------:R-:W-:-:S09]  /*0b80*/  FSEL R6, R6, -RZ, P0 ;  /* 0x800000ff06067208 */ /* 0x000fd20000000000 */
.L_x_738:
[----:B------:R-:W-:Y:S05]  /*0b90*/  BSYNC B0 ;  /* 0x0000000000007941 */ /* 0x000fea0003800000 */
.L_x_737:
[C---:B------:R-:W-:Y:S01]  /*0ba0*/  FFMA.FTZ R16, R27.reuse, -R18, 0.10546888411045074463 ;  /* 0x3dd800121b107423 */ /* 0x040fe20000010812 */
[----:B------:R-:W-:Y:S03]  /*0bb0*/  BSSY B0, `(.L_x_739) ;  /* 0x0000008000007945 */ /* 0x000fe60003800000 */
[----:B------:R-:W-:Y:S01]  /*0bc0*/  FFMA.FTZ R16, R27, R16, -0.13229703903198242188 ;  /* 0xbe0778e01b107423 */ /* 0x000fe20000010010 */
[----:B------:R-:W-:Y:S06]  /*0bd0*/  @!P1 BRA `(.L_x_740) ;  /* 0x0000000000149947 */ /* 0x000fec0003800000 */
[----:B------:R-:W-:-:S13]  /*0be0*/  ISETP.GE.AND P0, PT, R15, -0x407fffff, PT ;  /* 0xbf8000010f00780c */ /* 0x000fda0003f06270 */
[----:B------:R-:W-:-:S05]  /*0bf0*/  @P0 MOV R20, 0x7f800000 ;  /* 0x7f80000000140802 */ /* 0x000fca0000000f00 */
[C---:B------:R-:W-:Y:S01]  /*0c00*/  @P0 FFMA.FTZ R14, R15.reuse, R20, +INF ;  /* 0x7f8000000f0e0423 */ /* 0x040fe20000010014 */
[----:B------:R-:W-:-:S04]  /*0c10*/  FSETP.NEU.FTZ.AND P0, PT, R15, RZ, PT ;  /* 0x000000ff0f00720b */ /* 0x000fc80003f1d000 */
[----:B------:R-:W-:-:S09]  /*0c20*/  FSEL R14, R14, -RZ, P0 ;  /* 0x800000ff0e0e7208 */ /* 0x000fd20000000000 */
.L_x_740:
[----:B------:R-:W-:Y:S05]  /*0c30*/  BSYNC B0 ;  /* 0x0000000000007941 */ /* 0x000fea0003800000 */
.L_x_739:
[----:B------:R-:W-:Y:S01]  /*0c40*/  SHF.L.U32 R24, R7, 0x10, RZ ;  /* 0x0000001007187819 */ /* 0x000fe200000006ff */
[C---:B------:R-:W-:Y:S01]  /*0c50*/  FFMA.FTZ R16, R27.reuse, R16, 0.14491446316242218018 ;  /* 0x3e1464751b107423 */ /* 0x040fe20000010010 */
[----:B------:R-:W-:Y:S01]  /*0c60*/  HFMA2.MMA R28, -RZ, RZ, 1.75, 0 ;  /* 0x3f000000ff1c7435 */ /* 0x000fe200000001ff */
[----:B------:R-:W-:Y:S01]  /*0c70*/  BSSY B0, `(.L_x_741) ;  /* 0x000004e000007945 */ /* 0x000fe20003800000 */
[C---:B------:R-:W-:Y:S01]  /*0c80*/  FSETP.GT.FTZ.AND P0, PT, |R24|.reuse, 8.50705917302346158658e+37, PT ;  /* 0x7e8000001800780b */ /* 0x040fe20003f14200 */
[----:B------:R-:W-:Y:S01]  /*0c90*/  FADD.FTZ R15, |R24|, -RZ ;  /* 0x800000ff180f7221 */ /* 0x000fe20000010200 */
[----:B------:R-:W-:-:S03]  /*0ca0*/  FFMA.FTZ R16, R27, R16, -0.16641564667224884033 ;  /* 0xbe2a68dd1b107423 */ /* 0x000fc60000010010 */
[----:B------:R-:W-:Y:S01]  /*0cb0*/  FADD.FTZ R15, -R15, 1 ;  /* 0x3f8000000f0f7421 */ /* 0x000fe20000010100 */
[C---:B------:R-:W-:Y:S02]  /*0cc0*/  FFMA.FTZ R16, R27.reuse, R16, 0.19988867640495300293 ;  /* 0x3e4caf9e1b107423 */ /* 0x040fe40000010010 */
[C---:B------:R-:W-:Y:S02]  /*0cd0*/  LOP3.LUT R13, R28.reuse, 0x80000000, R13, 0xb8, !PT ;  /* 0x800000001c0d7812 */ /* 0x040fe400078eb80d */
[----:B------:R-:W-:Y:S01]  /*0ce0*/  FFMA.FTZ R16, R27, R16, -0.25000196695327758789 ;  /* 0xbe8000421b107423 */ /* 0x000fe20000010010 */
[----:B------:R-:W0:Y:S01]  /*0cf0*/  MUFU.RCP R15, R15 ;  /* 0x0000000f000f7308 */ /* 0x000e220000001000 */
[C---:B------:R-:W-:Y:S01]  /*0d00*/  LOP3.LUT R19, R28.reuse, 0x80000000, R19, 0xb8, !PT ;  /* 0x800000001c137812 */ /* 0x040fe200078eb813 */
[----:B------:R-:W-:Y:S01]  /*0d10*/  FMUL.FTZ R13, R13, R10 ;  /* 0x0000000a0d0d7220 */ /* 0x000fe20000410000 */
[----:B------:R-:W-:Y:S01]  /*0d20*/  FFMA.FTZ R16, R27, R16, 0.33333510160446166992 ;  /* 0x3eaaaae61b107423 */ /* 0x000fe20000010010 */
[----:B------:R-:W-:-:S02]  /*0d30*/  LOP3.LUT R23, R28, 0x80000000, R23, 0xb8, !PT ;  /* 0x800000001c177812 */ /* 0x000fc400078eb817 */
[----:B------:R-:W-:Y:S01]  /*0d40*/  FMUL.FTZ R6, R19, R6 ;  /* 0x0000000613067220 */ /* 0x000fe20000410000 */
[----:B------:R-:W-:Y:S01]  /*0d50*/  FFMA.FTZ R16, R27, R16, -0.5 ;  /* 0xbf0000001b107423 */ /* 0x000fe20000010010 */
[----:B------:R-:W-:-:S03]  /*0d60*/  LOP3.LUT R25, R28, 0x80000000, R25, 0xb8, !PT ;  /* 0x800000001c197812 */ /* 0x000fc600078eb819 */
[----:B------:R-:W-:-:S04]  /*0d70*/  FMUL.FTZ R16, R27, R16 ;  /* 0x000000101b107220 */ /* 0x000fc80000410000 */
[----:B------:R-:W-:Y:S01]  /*0d80*/  FFMA.FTZ R16, R27, R16, R27 ;  /* 0x000000101b107223 */ /* 0x000fe2000001001b */
[----:B0-----:R-:W-:-:S04]  /*0d90*/  FADD.FTZ R27, R15, R15 ;  /* 0x0000000f0f1b7221 */ /* 0x001fc80000010000 */
[----:B------:R-:W-:Y:S01]  /*0da0*/  FMUL.FTZ R27, |R24|, R27 ;  /* 0x0000001b181b7220 */ /* 0x000fe20000410200 */
[----:B------:R-:W-:-:S04]  /*0db0*/  LOP3.LUT R24, R28, 0x80000000, R24, 0xb8, !PT ;  /* 0x800000001c187812 */ /* 0x000fc800078eb818 */
[----:B------:R-:W-:Y:S02]  /*0dc0*/  FSEL R15, R27, -2, !P0 ;  /* 0xc00000001b0f7808 */ /* 0x000fe40004000000 */
[----:B------:R-:W-:-:S03]  /*0dd0*/  PRMT R27, R7, 0x7632, R27 ;  /* 0x00007632071b7816 */ /* 0x000fc6000000001b */
[----:B------:R-:W-:Y:S01]  /*0de0*/  FADD.FTZ.RZ R10, R15, 1 ;  /* 0x3f8000000f0a7421 */ /* 0x000fe2000001c000 */
[----:B------:R-:W-:-:S04]  /*0df0*/  SHF.L.U32 R27, R27, 0x10, RZ ;  /* 0x000000101b1b7819 */ /* 0x000fc800000006ff */
[----:B------:R-:W-:Y:S01]  /*0e00*/  IADD3 R10, R10, -0x3f400000, RZ ;  /* 0xc0c000000a0a7810 */ /* 0x000fe20007ffe0ff */
[C---:B------:R-:W-:Y:S01]  /*0e10*/  FADD.FTZ R7, |R27|.reuse, -RZ ;  /* 0x800000ff1b077221 */ /* 0x040fe20000010200 */
[----:B------:R-:W-:Y:S02]  /*0e20*/  FSETP.GT.FTZ.AND P0, PT, |R27|, 8.50705917302346158658e+37, PT ;  /* 0x7e8000001b00780b */ /* 0x000fe40003f14200 */
[----:B------:R-:W-:Y:S01]  /*0e30*/  LOP3.LUT R10, R10, 0xff800000, RZ, 0xc0, !PT ;  /* 0xff8000000a0a7812 */ /* 0x000fe200078ec0ff */
[----:B------:R-:W-:-:S03]  /*0e40*/  FADD.FTZ R29, -R7, 1 ;  /* 0x3f800000071d7421 */ /* 0x000fc60000010100 */
[----:B------:R-:W-:-:S03]  /*0e50*/  IADD3 R19, -R10, 0x40800000, RZ ;  /* 0x408000000a137810 */ /* 0x000fc60007ffe1ff */
[----:B------:R-:W0:Y:S02]  /*0e60*/  MUFU.RCP R29, R29 ;  /* 0x0000001d001d7308 */ /* 0x000e240000001000 */
[----:B------:R-:W-:Y:S01]  /*0e70*/  FFMA.FTZ R20, R19, R2, -1 ;  /* 0xbf80000013147423 */ /* 0x000fe20000010002 */
[----:B------:R-:W-:-:S05]  /*0e80*/  IADD3 R19, R15, -R10, RZ ;  /* 0x8000000a0f137210 */ /* 0x000fca0007ffe0ff */
        /* <DEDUP_REMOVED lines=11> */
[----:B0-----:R-:W-:-:S04]  /*0f40*/  FADD.FTZ R20, R29, R29 ;  /* 0x0000001d1d147221 */ /* 0x001fc80000010000 */
[----:B------:R-:W-:Y:S01]  /*0f50*/  FMUL.FTZ R20, |R27|, R20 ;  /* 0x000000141b147220 */ /* 0x000fe20000410200 */
[----:B------:R-:W-:-:S04]  /*0f60*/  LOP3.LUT R27, R28, 0x80000000, R27, 0xb8, !PT ;  /* 0x800000001c1b7812 */ /* 0x000fc800078eb81b */
[----:B------:R-:W-:Y:S02]  /*0f70*/  FSEL R20, R20, -2, !P0 ;  /* 0xc000000014147808 */ /* 0x000fe40004000000 */
[----:B------:R-:W-:-:S03]  /*0f80*/  ISETP.GE.U32.AND P0, PT, R22, 0x7f800000, PT ;  /* 0x7f8000001600780c */ /* 0x000fc60003f06070 */
[----:B------:R-:W-:-:S05]  /*0f90*/  FADD.FTZ.RZ R7, R20, 1 ;  /* 0x3f80000014077421 */ /* 0x000fca000001c000 */
[----:B------:R-:W-:-:S04]  /*0fa0*/  IADD3 R7, R7, -0x3f400000, RZ ;  /* 0xc0c0000007077810 */ /* 0x000fc80007ffe0ff */
[----:B------:R-:W-:-:S04]  /*0fb0*/  LOP3.LUT R7, R7, 0xff800000, RZ, 0xc0, !PT ;  /* 0xff80000007077812 */ /* 0x000fc800078ec0ff */
[----:B------:R-:W-:-:S05]  /*0fc0*/  IADD3 R29, -R7, 0x40800000, RZ ;  /* 0x40800000071d7810 */ /* 0x000fca0007ffe1ff */
[----:B------:R-:W-:Y:S01]  /*0fd0*/  FFMA.FTZ R29, R29, R2, -1 ;  /* 0xbf8000001d1d7423 */ /* 0x000fe20000010002 */
[----:B------:R-:W-:-:S05]  /*0fe0*/  IADD3 R2, R20, -R7, RZ ;  /* 0x8000000714027210 */ /* 0x000fca0007ffe0ff */
[----:B------:R-:W-:Y:S01]  /*0ff0*/  FADD.FTZ R29, R2, R29 ;  /* 0x0000001d021d7221 */ /* 0x000fe20000010000 */
[----:B------:R-:W-:Y:S02]  /*1000*/  I2FP.F32.S32 R2, R21 ;  /* 0x0000001500027245 */ /* 0x000fe40000201400 */
[C---:B------:R-:W-:Y:S01]  /*1010*/  LOP3.LUT R21, R28.reuse, 0x80000000, R8, 0xb8, !PT ;  /* 0x800000001c157812 */ /* 0x040fe200078eb808 */
[C---:B------:R-:W-:Y:S01]  /*1020*/  FFMA.FTZ R18, R29.reuse, -R18, 0.10546888411045074463 ;  /* 0x3dd800121d127423 */ /* 0x040fe20000010812 */
[----:B------:R-:W-:Y:S01]  /*1030*/  LOP3.LUT R8, R28, 0x80000000, R3, 0xb8, !PT ;  /* 0x800000001c087812 */ /* 0x000fe200078eb803 */
[----:B------:R-:W-:Y:S02]  /*1040*/  FMUL.FTZ R3, R2, 1.1920928955078125e-07 ;  /* 0x3400000002037820 */ /* 0x000fe40000410000 */
[----:B------:R-:W-:Y:S02]  /*1050*/  FFMA.FTZ R18, R29, R18, -0.13229703903198242188 ;  /* 0xbe0778e01d127423 */ /* 0x000fe40000010012 */
[----:B------:R-:W-:-:S02]  /*1060*/  FFMA.FTZ R26, R3, 0.69314718246459960938, R26 ;  /* 0x3f317218031a7823 */ /* 0x000fc4000001001a */
        /* <DEDUP_REMOVED lines=8> */
[----:B------:R-:W-:Y:S06]  /*10f0*/  @!P0 BRA `(.L_x_742) ;  /* 0x0000000000148947 */ /* 0x000fec0003800000 */
[----:B------:R-:W-:-:S13]  /*1100*/  ISETP.GE.AND P0, PT, R22, -0x407fffff, PT ;  /* 0xbf8000011600780c */ /* 0x000fda0003f06270 */
[----:B------:R-:W-:-:S05]  /*1110*/  @P0 MOV R3, 0x7f800000 ;  /* 0x7f80000000030802 */ /* 0x000fca0000000f00 */
[C---:B------:R-:W-:Y:S01]  /*1120*/  @P0 FFMA.FTZ R26, R22.reuse, R3, +INF ;  /* 0x7f800000161a0423 */ /* 0x040fe20000010003 */
[----:B------:R-:W-:-:S04]  /*1130*/  FSETP.NEU.FTZ.AND P0, PT, R22, RZ, PT ;  /* 0x000000ff1600720b */ /* 0x000fc80003f1d000 */
[----:B------:R-:W-:-:S09]  /*1140*/  FSEL R26, R26, -RZ, P0 ;  /* 0x800000ff1a1a7208 */ /* 0x000fd20000000000 */
.L_x_742:
[----:B------:R-:W-:Y:S05]  /*1150*/  BSYNC B0 ;  /* 0x0000000000007941 */ /* 0x000fea0003800000 */
.L_x_741:
[----:B------:R-:W0:Y:S01]  /*1160*/  LDC.64 R2, c[0x0][0x218] ;  /* 0x00008600ff027b82 */ /* 0x000e220000000a00 */
[----:B------:R-:W-:Y:S01]  /*1170*/  ISETP.GE.U32.AND P2, PT, R11, 0x7f800000, PT ;  /* 0x7f8000000b00780c */ /* 0x000fe20003f46070 */
[----:B------:R-:W-:Y:S01]  /*1180*/  FMUL.FTZ R21, R21, R14 ;  /* 0x0000000e15157220 */ /* 0x000fe20000410000 */
[----:B------:R-:W-:Y:S01]  /*1190*/  I2FP.F32.S32 R14, R4 ;  /* 0x00000004000e7245 */ /* 0x000fe20000201400 */
[----:B------:R-:W-:Y:S01]  /*11a0*/  BSSY B0, `(.L_x_743) ;  /* 0x000000f000007945 */ /* 0x000fe20003800000 */
[----:B------:R-:W-:Y:S01]  /*11b0*/  ISETP.GE.U32.AND P0, PT, R15, 0x7f800000, PT ;  /* 0x7f8000000f00780c */ /* 0x000fe20003f06070 */
[----:B------:R-:W-:Y:S01]  /*11c0*/  FMUL.FTZ R4, R23, R26 ;  /* 0x0000001a17047220 */ /* 0x000fe20000410000 */
[----:B------:R-:W-:Y:S01]  /*11d0*/  ISETP.GE.U32.AND P4, PT, R12, 0x7f800000, PT ;  /* 0x7f8000000c00780c */ /* 0x000fe20003f86070 */
[----:B------:R-:W-:Y:S01]  /*11e0*/  FMUL.FTZ R14, R14, 1.1920928955078125e-07 ;  /* 0x340000000e0e7820 */ /* 0x000fe20000410000 */
[----:B------:R-:W-:Y:S02]  /*11f0*/  ISETP.GE.U32.AND P1, PT, R20, 0x7f800000, PT ;  /* 0x7f8000001400780c */ /* 0x000fe40003f26070 */
[----:B------:R-:W-:Y:S01]  /*1200*/  I2FP.F32.S32 R10, R10 ;  /* 0x0000000a000a7245 */ /* 0x000fe20000201400 */
[----:B------:R-:W-:Y:S01]  /*1210*/  FFMA.FTZ R5, R14, 0.69314718246459960938, R5 ;  /* 0x3f3172180e057823 */ /* 0x000fe20000010005 */
[----:B------:R-:W-:Y:S01]  /*1220*/  I2FP.F32.S32 R17, R17 ;  /* 0x0000001100117245 */ /* 0x000fe20000201400 */
[----:B------:R-:W-:Y:S08]  /*1230*/  @!P2 BRA `(.L_x_744) ;  /* 0x000000000014a947 */ /* 0x000ff00003800000 */
[C---:B------:R-:W-:Y:S02]  /*1240*/  ISETP.GE.AND P2, PT, R11.reuse, -0x407fffff, PT ;  /* 0xbf8000010b00780c */ /* 0x040fe40003f46270 */
[----:B------:R-:W-:-:S11]  /*1250*/  FSETP.NEU.FTZ.AND P3, PT, R11, RZ, PT ;  /* 0x000000ff0b00720b */ /* 0x000fd60003f7d000 */
[----:B------:R-:W-:-:S05]  /*1260*/  @P2 MOV R14, 0x7f800000 ;  /* 0x7f800000000e2802 */ /* 0x000fca0000000f00 */
[----:B------:R-:W-:-:S05]  /*1270*/  @P2 FFMA.FTZ R5, R11, R14, +INF ;  /* 0x7f8000000b052423 */ /* 0x000fca000001000e */
[----:B------:R-:W-:-:S07]  /*1280*/  FSEL R5, R5, -RZ, P3 ;  /* 0x800000ff05057208 */ /* 0x000fce0001800000 */
.L_x_744:
[----:B------:R-:W-:Y:S05]  /*1290*/  BSYNC B0 ;  /* 0x0000000000007941 */ /* 0x000fea0003800000 */
.L_x_743:
        /* <DEDUP_REMOVED lines=12> */
.L_x_746:
[----:B------:R-:W-:Y:S05]  /*1360*/  BSYNC B0 ;  /* 0x0000000000007941 */ /* 0x000fea0003800000 */
.L_x_745:
        /* <DEDUP_REMOVED lines=10> */
.L_x_748:
[----:B------:R-:W-:Y:S05]  /*1410*/  BSYNC B0 ;  /* 0x0000000000007941 */ /* 0x000fea0003800000 */
.L_x_747:
        /* <DEDUP_REMOVED lines=10> */
.L_x_750:
[----:B------:R-:W-:Y:S05]  /*14c0*/  BSYNC B0 ;  /* 0x0000000000007941 */ /* 0x000fea0003800000 */
.L_x_749:
[----:B------:R-:W-:Y:S01]  /*14d0*/  FMUL.FTZ R23, R27, R18 ;  /* 0x000000121b177220 */ /* 0x000fe20000410000 */
[----:B------:R-:W-:Y:S01]  /*14e0*/  IMAD.WIDE R2, R0, 0x10, R2 ;  /* 0x0000001000027825 */ /* 0x000fe200078e0202 */
[----:B------:R-:W-:Y:S02]  /*14f0*/  F2FP.BF16.F32.PACK_AB R20, R6, R13 ;  /* 0x0000000d0614723e */ /* 0x000fe400000010ff */
[----:B------:R-:W-:Y:S02]  /*1500*/  F2FP.BF16.F32.PACK_AB R21, R4, R21 ;  /* 0x000000150415723e */ /* 0x000fe400000010ff */
[----:B------:R-:W-:Y:S02]  /*1510*/  F2FP.BF16.F32.PACK_AB R22, R25, R8 ;  /* 0x000000081916723e */ /* 0x000fe400000010ff */
[----:B------:R-:W-:-:S05]  /*1520*/  F2FP.BF16.F32.PACK_AB R23, R23, R24 ;  /* 0x000000181717723e */ /* 0x000fca00000010ff */
[----:B------:R-:W-:Y:S01]  /*1530*/  STG.E.128 desc[UR4][R2.64], R20 ;  /* 0x0000001402007986 */ /* 0x000fe2000c101d04 */
[----:B------:R-:W-:Y:S05]  /*1540*/  EXIT ;  /* 0x000000000000794d */ /* 0x000fea0003800000 */
.L_x_734:
        /* <DEDUP_REMOVED lines=31> */
[----:B------:R-:W3:Y:S01]  /*1740*/  @!P1 LDC.64 R6, c[0x0][0x220] ;  /* 0x00008800ff069b82 */ /* 0x000ee20000000a00 */
[----:B------:R-:W-:-:S04]  /*1750*/  @!P1 IADD3 R24, R24, 0x80, RZ ;  /* 0x0000008018189810 */ /* 0x000fc80007ffe0ff */
[----:B------:R-:W-:-:S13]  /*1760*/  ISETP.GE.AND P6, PT, R24, R8, PT ;  /* 0x000000081800720c */ /* 0x000fda0003fc6270 */
[----:B------:R-:W3:Y:S01]  /*1770*/  @!P6 LDC.64 R10, c[0x0][0x220] ;  /* 0x00008800ff0aeb82 */ /* 0x000ee20000000a00 */
[----:B------:R-:W-:Y:S01]  /*1780*/  PRMT R20, RZ, 0x7610, R20 ;  /* 0x00007610ff147816 */ /* 0x000fe20000000014 */
[----:B0-----:R-:W-:-:S04]  /*1790*/  @!P0 IMAD.WIDE.U32 R14, R29, 0x2, R14 ;  /* 0x000000021d0e8825 */ /* 0x001fc800078e000e */
[----:B--2---:R-:W-:Y:S01]  /*17a0*/  @!P5 IMAD.WIDE.U32 R16, R27, 0x2, R16 ;  /* 0x000000021b10d825 */ /* 0x004fe200078e0010 */
[----:B------:R-:W-:Y:S01]  /*17b0*/  @!P6 IADD3 R27, R9, R24, RZ ;  /* 0x00000018091be210 */ /* 0x000fe20007ffe0ff */
[----:B------:R0:W5:Y:S01]  /*17c0*/  @!P0 LDG.E.U16 R20, desc[UR4][R14.64] ;  /* 0x000000040e148981 */ /* 0x000162000c1e1500 */
[----:B------:R-:W-:Y:S01]  /*17d0*/  PRMT R22, RZ, 0x7610, R22 ;  /* 0x00007610ff167816 */ /* 0x000fe20000000016 */
[----:B-1----:R-:W-:Y:S01]  /*17e0*/  @!P3 IMAD.WIDE.U32 R2, R23, 0x2, R2 ;  /* 0x000000021702b825 */ /* 0x002fe200078e0002 */
[----:B------:R-:W-:-:S03]  /*17f0*/  PRMT R23, RZ, 0x7610, R23 ;  /* 0x00007610ff177816 */ /* 0x000fc60000000017 */
[----:B----4-:R-:W-:Y:S01]  /*1800*/  @!P2 IMAD.WIDE.U32 R4, R19, 0x2, R4 ;  /* 0x000000021304a825 */ /* 0x010fe200078e0004 */
[----:B------:R-:W-:Y:S01]  /*1810*/  PRMT R19, RZ, 0x7610, R19 ;  /* 0x00007610ff137816 */ /* 0x000fe20000000013 */
[----:B------:R1:W5:Y:S02]  /*1820*/  @!P5 LDG.E.U16 R22, desc[UR4][R16.64] ;  /* 0x000000041016d981 */ /* 0x000364000c1e1500 */
[----:B---3--:R-:W-:Y:S01]  /*1830*/  @!P1 IMAD.WIDE.U32 R6, R21, 0x2, R6 ;  /* 0x0000000215069825 */ /* 0x008fe200078e0006 */
[----:B------:R-:W-:Y:S02]  /*1840*/  PRMT R21, RZ, 0x7610, R21 ;  /* 0x00007610ff157816 */ /* 0x000fe40000000015 */
[----:B0-----:R-:W-:Y:S01]  /*1850*/  PRMT R15, RZ, 0x7610, R15 ;  /* 0x00007610ff0f7816 */ /* 0x001fe2000000000f */
[----:B------:R-:W-:Y:S01]  /*1860*/  @!P4 IMAD.WIDE.U32 R12, R25, 0x2, R12 ;  /* 0x00000002190cc825 */ /* 0x000fe200078e000c */
[----:B------:R-:W-:Y:S01]  /*1870*/  PRMT R14, RZ, 0x7610, R14 ;  /* 0x00007610ff0e7816 */ /* 0x000fe2000000000e */
[----:B------:R1:W5:Y:S02]  /*1880*/  @!P2 LDG.E.U16 R19, desc[UR4][R4.64] ;  /* 0x000000040413a981 */ /* 0x000364000c1e1500 */
[----:B------:R-:W-:-:S02]  /*1890*/  @!P6 IMAD.WIDE.U32 R10, R27, 0x2, R10 ;  /* 0x000000021b0ae825 */ /* 0x000fc400078e000a */
[----:B------:R1:W5:Y:S04]  /*18a0*/  @!P4 LDG.E.U16 R23, desc[UR4][R12.64] ;  /* 0x000000040c17c981 */ /* 0x000368000c1e1500 */
[----:B------:R1:W5:Y:S04]  /*18b0*/  @!P3 LDG.E.U16 R21, desc[UR4][R2.64] ;  /* 0x000000040215b981 */ /* 0x000368000c1e1500 */
[----:B------:R1:W5:Y:S04]  /*18c0*/  @!P1 LDG.E.U16 R15, desc[UR4][R6.64] ;  /* 0x00000004060f9981 */ /* 0x000368000c1e1500 */
[----:B------:R1:W5:Y:S01]  /*18d0*/  @!P6 LDG.E.U16 R14, desc[UR4][R10.64] ;  /* 0x000000040a0ee981 */ /* 0x000362000c1e1500 */
[----:B------:R-:W-:Y:S04]  /*18e0*/  BSSY B0, `(.L_x_751) ;  /* 0x000002d000007945 */ /* 0x000fe80003800000 */
[----:B------:R-:W-:Y:S05]  /*18f0*/  @P0 BRA `(.L_x_752) ;  /* 0x0000000000ac0947 */ /* 0x000fea0003800000 */
[----:B-----5:R-:W-:Y:S01]  /*1900*/  SHF.L.U32 R20, R20, 0x10, RZ ;  /* 0x0000001014147819 */ /* 0x020fe200000006ff */
[----:B-1----:R-:W-:Y:S01]  /*1910*/  HFMA2.MMA R7, -RZ, RZ, 1.625, 0 ;  /* 0x3e800000ff077435 */ /* 0x002fe200000001ff */
        /* <DEDUP_REMOVED lines=38> */
.L_x_754:
[----:B------:R-:W-:Y:S05]  /*1b80*/  BSYNC B1 ;  /* 0x0000000000017941 */ /* 0x000fea0003800000 */
.L_x_753:
[----:B------:R-:W-:-:S05]  /*1b90*/  FMUL.FTZ R2, R3, R4 ;  /* 0x0000000403027220 */ /* 0x000fca0000410000 */
[----:B------:R-:W-:-:S07]  /*1ba0*/  F2FP.BF16.F32.PACK_AB R2, RZ, R2 ;  /* 0x00000002ff02723e */ /* 0x000fce00000010ff */
.L_x_752:
[----:B------:R-:W-:Y:S05]  /*1bb0*/  BSYNC B0 ;  /* 0x0000000000007941 */ /* 0x000fea0003800000 */
.L_x_751:
[----:B-1----:R-:W-:Y:S01]  /*1bc0*/  IADD3 R3, R18, 0x80, RZ ;  /* 0x0000008012037810 */ /* 0x002fe20007ffe0ff */
        /* <DEDUP_REMOVED lines=43> */
.L_x_758:
[----:B------:R-:W-:Y:S05]  /*1e80*/  BSYNC B1 ;  /* 0x0000000000017941 */ /* 0x000fea0003800000 */
.L_x_757:
[----:B------:R-:W-:-:S05]  /*1e90*/  FMUL.FTZ R0, R0, R5 ;  /* 0x0000000500007220 */ /* 0x000fca0000410000 */
[----:B------:R-:W-:-:S07]  /*1ea0*/  F2FP.BF16.F32.PACK_AB R0, RZ, R0 ;  /* 0x00000000ff00723e */ /* 0x000fce00000010ff */
.L_x_756:
[----:B------:R-:W-:Y:S05]  /*1eb0*/  BSYNC B0 ;  /* 0x0000000000007941 */ /* 0x000fea0003800000 */
.L_x_755:
        /* <DEDUP_REMOVED lines=44> */
.L_x_762:
[----:B------:R-:W-:Y:S05]  /*2180*/  BSYNC B1 ;  /* 0x0000000000017941 */ /* 0x000fea0003800000 */
.L_x_761:
[----:B------:R-:W-:-:S05]  /*2190*/  FMUL.FTZ R4, R22, R5 ;  /* 0x0000000516047220 */ /* 0x000fca0000410000 */
[----:B------:R-:W-:-:S07]  /*21a0*/  F2FP.BF16.F32.PACK_AB R4, RZ, R4 ;  /* 0x00000004ff04723e */ /* 0x000fce00000010ff */
.L_x_760:
[----:B------:R-:W-:Y:S05]  /*21b0*/  BSYNC B0 ;  /* 0x0000000000007941 */ /* 0x000fea0003800000 */
.L_x_759:
        /* <DEDUP_REMOVED lines=44> */
.L_x_766:
[----:B------:R-:W-:Y:S05]  /*2480*/  BSYNC B1 ;  /* 0x0000000000017941 */ /* 0x000fea0003800000 */
.L_x_765:
[----:B------:R-:W-:-:S05]  /*2490*/  FMUL.FTZ R5, R23, R6 ;  /* 0x0000000617057220 */ /* 0x000fca0000410000 */
[----:B------:R-:W-:-:S07]  /*24a0*/  F2FP.BF16.F32.PACK_AB R5, RZ, R5 ;  /* 0x00000005ff05723e */ /* 0x000fce00000010ff */
.L_x_764:
[----:B------:R-:W-:Y:S05]  /*24b0*/  BSYNC B0 ;  /* 0x0000000000007941 */ /* 0x000fea0003800000 */
.L_x_763:
        /* <DEDUP_REMOVED lines=44> */
.L_x_770:
[----:B------:R-:W-:Y:S05]  /*2780*/  BSYNC B1 ;  /* 0x0000000000017941 */ /* 0x000fea0003800000 */
.L_x_769:
[----:B------:R-:W-:-:S05]  /*2790*/  FMUL.FTZ R6, R12, R7 ;  /* 0x000000070c067220 */ /* 0x000fca0000410000 */
[----:B------:R-:W-:-:S07]  /*27a0*/  F2FP.BF16.F32.PACK_AB R6, RZ, R6 ;  /* 0x00000006ff06723e */ /* 0x000fce00000010ff */
.L_x_768:
[----:B------:R-:W-:Y:S05]  /*27b0*/  BSYNC B0 ;  /* 0x0000000000007941 */ /* 0x000fea0003800000 */
.L_x_767:
        /* <DEDUP_REMOVED lines=44> */
.L_x_774:
[----:B------:R-:W-:Y:S05]  /*2a80*/  BSYNC B1 ;  /* 0x0000000000017941 */ /* 0x000fea0003800000 */
.L_x_773:
[----:B------:R-:W-:-:S05]  /*2a90*/  FMUL.FTZ R7, R19, R10 ;  /* 0x0000000a13077220 */ /* 0x000fca0000410000 */
[----:B------:R-:W-:-:S07]  /*2aa0*/  F2FP.BF16.F32.PACK_AB R7, RZ, R7 ;  /* 0x00000007ff07723e */ /* 0x000fce00000010ff */
.L_x_772:
[----:B------:R-:W-:Y:S05]  /*2ab0*/  BSYNC B0 ;  /* 0x0000000000007941 */ /* 0x000fea0003800000 */
.L_x_771:
        /* <DEDUP_REMOVED lines=44> */
.L_x_778:
[----:B------:R-:W-:Y:S05]  /*2d80*/  BSYNC B1 ;  /* 0x0000000000017941 */ /* 0x000fea0003800000 */
.L_x_777:
[----:B------:R-:W-:-:S05]  /*2d90*/  FMUL.FTZ R10, R16, R11 ;  /* 0x0000000b100a7220 */ /* 0x000fca0000410000 */
[----:B------:R-:W-:-:S07]  /*2da0*/  F2FP.BF16.F32.PACK_AB R10, RZ, R10 ;  /* 0x0000000aff0a723e */ /* 0x000fce00000010ff */
.L_x_776:
[----:B------:R-:W-:Y:S05]  /*2db0*/  BSYNC B0 ;  /* 0x0000000000007941 */ /* 0x000fea0003800000 */
.L_x_775:
        /* <DEDUP_REMOVED lines=44> */
.L_x_782:
[----:B------:R-:W-:Y:S05]  /*3080*/  BSYNC B1 ;  /* 0x0000000000017941 */ /* 0x000fea0003800000 */
.L_x_781:
[----:B------:R-:W-:-:S05]  /*3090*/  FMUL.FTZ R11, R13, R12 ;  /* 0x0000000c0d0b7220 */ /* 0x000fca0000410000 */
[----:B------:R-:W-:-:S07]  /*30a0*/  F2FP.BF16.F32.PACK_AB R11, RZ, R11 ;  /* 0x0000000bff0b723e */ /* 0x000fce00000010ff */
.L_x_780:
[----:B------:R-:W-:Y:S05]  /*30b0*/  BSYNC B0 ;  /* 0x0000000000007941 */ /* 0x000fea0003800000 */
.L_x_779:
        /* <DEDUP_REMOVED lines=16> */
.L_x_785:
[----:B------:R-:W-:-:S13]  /*31c0*/  ISETP.GE.AND P0, PT, R18, R8, PT ;  /* 0x000000081200720c */ /* 0x000fda0003f06270 */
[----:B------:R-:W-:Y:S05]  /*31d0*/  @P0 BRA `(.L_x_787) ;  /* 0x0000000000300947 */ /* 0x000fea0003800000 */
[----:B0-----:R-:W0:Y:S01]  /*31e0*/  LDC.64 R2, c[0x0][0x218] ;  /* 0x00008600ff027b82 */ /* 0x001e220000000a00 */
[----:B------:R-:W-:Y:S02]  /*31f0*/  IADD3 R13, R9, R18, RZ ;  /* 0x00000012090d7210 */ /* 0x000fe40007ffe0ff */
[----:B------:R-:W-:-:S03]  /*3200*/  IADD3 R18, R18, 0x80, RZ ;  /* 0x0000008012127810 */ /* 0x000fc60007ffe0ff */
[----:B0-----:R-:W-:-:S05]  /*3210*/  IMAD.WIDE.U32 R2, R13, 0x2, R2 ;  /* 0x000000020d027825 */ /* 0x001fca00078e0002 */
[----:B------:R1:W-:Y:S02]  /*3220*/  STG.E.U16 desc[UR4][R2.64], R4 ;  /* 0x0000000402007986 */ /* 0x0003e4000c101504 */
.L_x_786:
[----:B------:R-:W-:-:S13]  /*3230*/  ISETP.GE.AND P0, PT, R18, R8, PT ;  /* 0x000000081200720c */ /* 0x000fda0003f06270 */
[----:B------:R-:W-:Y:S05]  /*3240*/  @P0 BRA `(.L_x_788) ;  /* 0x0000000000300947 */ /* 0x000fea0003800000 */
[----:B01----:R-:W0:Y:S01]  /*3250*/  LDC.64 R2, c[0x0][0x218] ;  /* 0x00008600ff027b82 */ /* 0x003e220000000a00 */
[----:B------:R-:W-:Y:S02]  /*3260*/  IADD3 R13, R9, R18, RZ ;  /* 0x00000012090d7210 */ /* 0x000fe40007ffe0ff */
[----:B------:R-:W-:-:S03]  /*3270*/  IADD3 R18, R18, 0x80, RZ ;  /* 0x0000008012127810 */ /* 0x000fc60007ffe0ff */
[----:B0-----:R-:W-:-:S05]  /*3280*/  IMAD.WIDE.U32 R2, R13, 0x2, R2 ;  /* 0x000000020d027825 */ /* 0x001fca00078e0002 */
[----:B------:R1:W-:Y:S02]  /*3290*/  STG.E.U16 desc[UR4][R2.64], R5 ;  /* 0x0000000502007986 */ /* 0x0003e4000c101504 */
.L_x_787:
[----:B------:R-:W-:-:S13]  /*32a0*/  ISETP.GE.AND P0, PT, R18, R8, PT ;  /* 0x000000081200720c */ /* 0x000fda0003f06270 */
[----:B------:R-:W-:Y:S05]  /*32b0*/  @P0 BRA `(.L_x_789) ;  /* 0x0000000000340947 */ /* 0x000fea0003800000 */
[----:B01----:R-:W0:Y:S01]  /*32c0*/  LDC.64 R2, c[0x0][0x218] ;  /* 0x00008600ff027b82 */ /* 0x003e220000000a00 */
[----:B------:R-:W-:Y:S02]  /*32d0*/  IADD3 R5, R9, R18, RZ ;  /* 0x0000001209057210 */ /* 0x000fe40007ffe0ff */
[----:B------:R-:W-:-:S03]  /*32e0*/  IADD3 R18, R18, 0x80, RZ ;  /* 0x0000008012127810 */ /* 0x000fc60007ffe0ff */
[----:B0-----:R-:W-:-:S05]  /*32f0*/  IMAD.WIDE.U32 R2, R5, 0x2, R2 ;  /* 0x0000000205027825 */ /* 0x001fca00078e0002 */
[----:B------:R2:W-:Y:S02]  /*3300*/  STG.E.U16 desc[UR4][R2.64], R6 ;  /* 0x0000000602007986 */ /* 0x0005e4000c101504 */
.L_x_788:
        /* <DEDUP_REMOVED lines=8> */
.L_x_789:
[----:B------:R-:W-:Y:S05]  /*3390*/  BSYNC B1 ;  /* 0x0000000000017941 */ /* 0x000fea0003800000 */
.L_x_784:
[----:B------:R-:W-:-:S13]  /*33a0*/  ISETP.GE.AND P0, PT, R18, R8, PT ;  /* 0x000000081200720c */ /* 0x000fda0003f06270 */
[----:B012---:R-:W0:Y:S01]  /*33b0*/  @!P0 LDC.64 R2, c[0x0][0x218] ;  /* 0x00008600ff028b82 */ /* 0x007e220000000a00 */
[----:B------:R-:W-:Y:S02]  /*33c0*/  @!P0 IADD3 R5, R9, R18, RZ ;  /* 0x0000001209058210 */ /* 0x000fe40007ffe0ff */
[----:B------:R-:W-:-:S03]  /*33d0*/  @!P0 IADD3 R18, R18, 0x80, RZ ;  /* 0x0000008012128810 */ /* 0x000fc60007ffe0ff */
[----:B0-----:R-:W-:-:S05]  /*33e0*/  @!P0 IMAD.WIDE.U32 R2, R5, 0x2, R2 ;  /* 0x0000000205028825 */ /* 0x001fca00078e0002 */
[----:B------:R3:W-:Y:S02]  /*33f0*/  @!P0 STG.E.U16 desc[UR4][R2.64], R10 ;  /* 0x0000000a02008986 */ /* 0x0007e4000c101504 */
.L_x_790:
[----:B------:R-:W-:Y:S05]  /*3400*/  BSYNC B0 ;  /* 0x0000000000007941 */ /* 0x000fea0003800000 */
.L_x_783:
        /* <DEDUP_REMOVED lines=8> */
.L_x_791:
        /* <DEDUP_REMOVED lines=15> */
.L_x_3466:


//--------------------- .text._ZN2at6native18elementwise_kernelILi128ELi4EZNS0_15gpu_kernel_implIZZZNS0_17atanh_kernel_cudaERNS_18TensorIteratorBaseEENKUlvE0_clEvENKUlvE1_clEvEUlN3c104HalfEE_EEvS4_RKT_EUliE_EEviT1_ --------------------------
	.section	.text._ZN2at6native18elementwise_kernelILi128ELi4EZNS0_15gpu_kernel_implIZZZNS0_17atanh_kernel_cudaERNS_18TensorIteratorBaseEENKUlvE0_clEvENKUlvE1_clEvEUlN3c104HalfEE_EEvS4_RKT_EUliE_EEviT1_,"ax",@progbits
	.align	128
        .global         _ZN2at6native18elementwise_kernelILi128ELi4EZNS0_15gpu_kernel_implIZZZNS0_17atanh_kernel_cudaERNS_18TensorIteratorBaseEENKUlvE0_clEvENKUlvE1_clEvEUlN3c104HalfEE_EEvS4_RKT_EUliE_EEviT1_
        .type           _ZN2at6native18elementwise_kernelILi128ELi4EZNS0_15gpu_kernel_implIZZZNS0_17atanh_kernel_cudaERNS_18TensorIteratorBaseEENKUlvE0_clEvENKUlvE1_clEvEUlN3c104HalfEE_EEvS4_RKT_EUliE_EEviT1_,@function
        .size           _ZN2at6native18elementwise_kernelILi128ELi4EZNS0_15gpu_kernel_implIZZZNS0_17atanh_kernel_cudaERNS_18TensorIteratorBaseEENKUlvE0_clEvENKUlvE1_clEvEUlN3c104HalfEE_EEvS4_RKT_EUliE_EEviT1_,(.L_x_3467 - _ZN2at6native18elementwise_kernelILi128ELi4EZNS0_15gpu_kernel_implIZZZNS0_17atanh_kernel_cudaERNS_18TensorIteratorBaseEENKUlvE0_clEvENKUlvE1_clEvEUlN3c104HalfEE_EEvS4_RKT_EUliE_EEviT1_)
        .other          _ZN2at6native18elementwise_kernelILi128ELi4EZNS0_15gpu_kernel_implIZZZNS0_17atanh_kernel_cudaERNS_18TensorIteratorBaseEENKUlvE0_clEvENKUlvE1_clEvEUlN3c104HalfEE_EEvS4_RKT_EUliE_EEviT1_,@"STO_CUDA_ENTRY STV_DEFAULT"
_ZN2at6native18elementwise_kernelILi128ELi4EZNS0_15gpu_kernel_implIZZZNS0_17atanh_kernel_cudaERNS_18TensorIteratorBaseEENKUlvE0_clEvENKUlvE1_clEvEUlN3c104HalfEE_EEvS4_RKT_EUliE_EEviT1_:
.text._ZN2at6native18elementwise_kernelILi128ELi4EZNS0_15gpu_kernel_implIZZZNS0_17atanh_kernel_cudaERNS_18TensorIteratorBaseEENKUlvE0_clEvENKUlvE1_clEvEUlN3c104HalfEE_EEvS4_RKT_EUliE_EEviT1_:
        /* <DEDUP_REMOVED lines=315> */
.L_x_794:
        /* <DEDUP_REMOVED lines=20> */
[----:B0-----:R-:W-:Y:S01]  /*14f0*/  F2FP.F16.F32.PACK_AB R0, RZ, R0 ;  /* 0x00000000ff00723e */ /* 0x001fe200000000ff */
[----:B------:R-:W-:Y:S06]  /*1500*/  BRA `(.L_x_800) ;  /* 0x0000000c00987947 */ /* 0x000fec0003800000 */
.L_x_798:
[----:B------:R-:W2:Y:S02]  /*1510*/  LDG.E.U8 R2, desc[UR36][R2.64] ;  /* 0x0000002402027981 */ /* 0x000ea4000c1e1100 */
[----:B--2---:R-:W-:-:S04]  /*1520*/  I2FP.F32.U32 R0, R2 ;  /* 0x0000000200007245 */ /* 0x004fc80000201000 */
[----:B------:R-:W-:Y:S01]  /*1530*/  F2FP.F16.F32.PACK_AB R0, RZ, R0 ;  /* 0x00000000ff00723e */ /* 0x000fe200000000ff */
[----:B------:R-:W-:Y:S06]  /*1540*/  BRA `(.L_x_800) ;  /* 0x0000000c00887947 */ /* 0x000fec0003800000 */
.L_x_797:
        /* <DEDUP_REMOVED lines=8> */
[----:B0-----:R-:W-:Y:S01]  /*15d0*/  F2FP.F16.F32.PACK_AB R0, RZ, R0 ;  /* 0x00000000ff00723e */ /* 0x001fe200000000ff */
[----:B------:R-:W-:Y:S06]  /*15e0*/  BRA `(.L_x_800) ;  /* 0x0000000c00607947 */ /* 0x000fec0003800000 */
.L_x_802:
[----:B------:R-:W2:Y:S02]  /*15f0*/  LDG.E R2, desc[UR36][R2.64] ;  /* 0x0000002402027981 */ /* 0x000ea4000c1e1900 */
[----:B--2---:R-:W-:-:S04]  /*1600*/  I2FP.F32.S32 R0, R2 ;  /* 0x0000000200007245 */ /* 0x004fc80000201400 */
[----:B------:R-:W-:Y:S01]  /*1610*/  F2FP.F16.F32.PACK_AB R0, RZ, R0 ;  /* 0x00000000ff00723e */ /* 0x000fe200000000ff */
[----:B------:R-:W-:Y:S06]  /*1620*/  BRA `(.L_x_800) ;  /* 0x0000000c00507947 */ /* 0x000fec0003800000 */
.L_x_801:
[----:B------:R-:W2:Y:S02]  /*1630*/  LDG.E.U16 R2, desc[UR36][R2.64] ;  /* 0x0000002402027981 */ /* 0x000ea4000c1e1500 */
[----:B--2---:R-:W0:Y:S02]  /*1640*/  I2F.S16 R0, R2 ;  /* 0x0000000200007306 */ /* 0x004e240000101400 */
[----:B0-----:R-:W-:Y:S01]  /*1650*/  F2FP.F16.F32.PACK_AB R0, RZ, R0 ;  /* 0x00000000ff00723e */ /* 0x001fe200000000ff */
[----:B------:R-:W-:Y:S06]  /*1660*/  BRA `(.L_x_800) ;  /* 0x0000000c00407947 */ /* 0x000fec0003800000 */
.L_x_796:
[----:B------:R-:W-:-:S13]  /*1670*/  ISETP.GT.AND P0, PT, R4, 0x6, PT ;  /* 0x000000060400780c */ /* 0x000fda0003f04270 */
[----:B------:R-:W-:Y:S05]  /*1680*/  @P0 BRA `(.L_x_803) ;  /* 0x0000000000240947 */ /* 0x000fea0003800000 */
[----:B------:R-:W-:-:S13]  /*1690*/  ISETP.NE.AND P0, PT, R4, 0x5, PT ;  /* 0x000000050400780c */ /* 0x000fda0003f05270 */
[----:B------:R-:W-:Y:S05]  /*16a0*/  @!P0 BRA `(.L_x_804) ;  /* 0x0000000000148947 */ /* 0x000fea0003800000 */
[----:B------:R-:W-:-:S13]  /*16b0*/  ISETP.NE.AND P0, PT, R4, 0x6, PT ;  /* 0x000000060400780c */ /* 0x000fda0003f05270 */
[----:B------:R-:W-:Y:S05]  /*16c0*/  @P0 BRA `(.L_x_799) ;  /* 0x0000000800c40947 */ /* 0x000fea0003800000 */
[----:B------:R-:W2:Y:S02]  /*16d0*/  LDG.E R2, desc[UR36][R2.64] ;  /* 0x0000002402027981 */ /* 0x000ea4000c1e1900 */
[----:B--2---:R-:W-:Y:S01]  /*16e0*/  F2FP.F16.F32.PACK_AB R0, RZ, R2 ;  /* 0x00000002ff00723e */ /* 0x004fe200000000ff */
[----:B------:R-:W-:Y:S06]  /*16f0*/  BRA `(.L_x_800) ;  /* 0x0000000c001c7947 */ /* 0x000fec0003800000 */
.L_x_804:
[----:B------:R0:W5:Y:S01]  /*1700*/  LDG.E.U16 R0, desc[UR36][R2.64] ;  /* 0x0000002402007981 */ /* 0x000162000c1e1500 */
[----:B------:R-:W-:Y:S05]  /*1710*/  BRA `(.L_x_800) ;  /* 0x0000000c00147947 */ /* 0x000fea0003800000 */
.L_x_803:
[----:B------:R-:W-:-:S13]  /*1720*/  ISETP.NE.AND P0, PT, R4, 0x7, PT ;  /* 0x000000070400780c */ /* 0x000fda0003f05270 */
[----:B------:R-:W-:Y:S05]  /*1730*/  @!P0 BRA `(.L_x_805) ;  /* 0x0000000000248947 */ /* 0x000fea0003800000 */
[----:B------:R-:W-:-:S13]  /*1740*/  ISETP.NE.AND P0, PT, R4, 0x8, PT ;  /* 0x000000080400780c */ /* 0x000fda0003f05270 */
[----:B------:R-:W-:Y:S05]  /*1750*/  @!P0 BRA `(.L_x_806) ;  /* 0x0000000000148947 */ /* 0x000fea0003800000 */
[----:B------:R-:W-:-:S13]  /*1760*/  ISETP.NE.AND P0, PT, R4, 0x9, PT ;  /* 0x000000090400780c */ /* 0x000fda0003f05270 */
[----:B------:R-:W-:Y:S05]  /*1770*/  @P0 BRA `(.L_x_799) ;  /* 0x0000000800980947 */ /* 0x000fea0003800000 */
[----:B------:R-:W2:Y:S02]  /*1780*/  LDG.E R2, desc[UR36][R2.64] ;  /* 0x0000002402027981 */ /* 0x000ea4000c1e1900 */
[----:B--2---:R-:W-:Y:S01]  /*1790*/  F2FP.F16.F32.PACK_AB R0, RZ, R2 ;  /* 0x00000002ff00723e */ /* 0x004fe200000000ff */
[----:B------:R-:W-:Y:S06]  /*17a0*/  BRA `(.L_x_800) ;  /* 0x0000000800f07947 */ /* 0x000fec0003800000 */
.L_x_806:
[----:B------:R1:W5:Y:S01]  /*17b0*/  LDG.E.U16 R0, desc[UR36][R2.64] ;  /* 0x0000002402007981 */ /* 0x000362000c1e1500 */
[----:B------:R-:W-:Y:S05]  /*17c0*/  BRA `(.L_x_800) ;  /* 0x0000000800e87947 */ /* 0x000fea0003800000 */
.L_x_805:
[----:B------:R-:W2:Y:S01]  /*17d0*/  LDG.E.64 R2, desc[UR36][R2.64] ;  /* 0x0000002402027981 */ /* 0x000ea2000c1e1b00 */
[----:B------:R-:W-:Y:S01]  /*17e0*/  UMOV UR4, 0xf0000000 ;  /* 0xf000000000047882 */ /* 0x000fe20000000000 */
[----:B------:R-:W-:Y:S01]  /*17f0*/  UMOV UR5, 0x380fffff ;  /* 0x380fffff00057882 */ /* 0x000fe20000000000 */
[----:B--2---:R-:W0:Y:S01]  /*1800*/  F2F.F32.F64 R0, R2 ;  /* 0x0000000200007310 */ /* 0x004e220000301000 */
[----:B------:R-:W-:-:S14]  /*1810*/  DSETP.GEU.AND P0, PT, |R2|, UR4, PT ;  /* 0x0000000402007e2a */ /* 0x000fdc000bf0e200 */
[----:B0-----:R-:W-:-:S05]  /*1820*/  @!P0 FMUL R0, R0, 1.175494350822287508e-38 ;  /* 0x0080000000008820 */ /* 0x001fca0000400000 */
[----:B------:R-:W-:Y:S01]  /*1830*/  F2FP.F16.F32.PACK_AB R0, RZ, R0 ;  /* 0x00000000ff00723e */ /* 0x000fe200000000ff */
[----:B------:R-:W-:Y:S06]  /*1840*/  BRA `(.L_x_800) ;  /* 0x0000000800c87947 */ /* 0x000fec0003800000 */
.L_x_795:
        /* <DEDUP_REMOVED lines=11> */
[----:B------:R-:W-:Y:S01]  /*1900*/  F2FP.F16.F32.PACK_AB R0, RZ, R0 ;  /* 0x00000000ff00723e */ /* 0x000fe200000000ff */
[----:B------:R-:W-:Y:S06]  /*1910*/  BRA `(.L_x_800) ;  /* 0x0000000800947947 */ /* 0x000fec0003800000 */
.L_x_809:
        /* <DEDUP_REMOVED lines=8> */
.L_x_808:
        /* <DEDUP_REMOVED lines=25> */
[----:B------:R-:W-:-:S04]  /*1b30*/  F2FP.F16.F32.PACK_AB R5, RZ, R5 ;  /* 0x00000005ff05723e */ /* 0x000fc800000000ff */
[----:B------:R-:W-:Y:S01]  /*1b40*/  PRMT R0, R5, 0x7610, R0 ;  /* 0x0000761005007816 */ /* 0x000fe20000000000 */
[----:B------:R-:W-:Y:S06]  /*1b50*/  BRA `(.L_x_800) ;  /* 0x0000000800047947 */ /* 0x000fec0003800000 */
.L_x_811:
        /* <DEDUP_REMOVED lines=12> */
[----:B------:R-:W-:-:S04]  /*1c20*/  F2FP.F16.F32.PACK_AB R4, RZ, R4 ;  /* 0x00000004ff04723e */ /* 0x000fc800000000ff */
[----:B------:R-:W-:Y:S01]  /*1c30*/  PRMT R0, R4, 0x7610, R0 ;  /* 0x0000761004007816 */ /* 0x000fe20000000000 */
[----:B------:R-:W-:Y:S06]  /*1c40*/  BRA `(.L_x_800) ;  /* 0x0000000400c87947 */ /* 0x000fec0003800000 */
.L_x_810:
[----:B------:R-:W2:Y:S02]  /*1c50*/  LDG.E.U16 R0, desc[UR36][R2.64] ;  /* 0x0000002402007981 */ /* 0x000ea4000c1e1500 */
[----:B--2---:R-:W-:-:S05]  /*1c60*/  IMAD.U32 R0, R0, 0x10000, RZ ;  /* 0x0001000000007824 */ /* 0x004fca00078e00ff */
[----:B------:R-:W-:Y:S01]  /*1c70*/  F2FP.F16.F32.PACK_AB R0, RZ, R0 ;  /* 0x00000000ff00723e */ /* 0x000fe200000000ff */
[----:B------:R-:W-:Y:S06]  /*1c80*/  BRA `(.L_x_800) ;  /* 0x0000000400b87947 */ /* 0x000fec0003800000 */
.L_x_807:
        /* <DEDUP_REMOVED lines=10> */
[----:B------:R-:W-:Y:S01]  /*1d30*/  F2FP.F16.F32.PACK_AB R0, RZ, R0 ;  /* 0x00000000ff00723e */ /* 0x000fe200000000ff */
[----:B------:R-:W-:Y:S06]  /*1d40*/  BRA `(.L_x_800) ;  /* 0x0000000400887947 */ /* 0x000fec0003800000 */
.L_x_814:
        /* <DEDUP_REMOVED lines=21> */
.L_x_818:
[----:B------:R-:W-:Y:S05]  /*1ea0*/  BSYNC B1 ;  /* 0x0000000000017941 */ /* 0x000fea0003800000 */
.L_x_817:
[----:B------:R-:W-:Y:S01]  /*1eb0*/  LEA R3, R0, 0x3b800000, 0x17 ;  /* 0x3b80000000037811 */ /* 0x000fe200078eb8ff */
[----:B------:R-:W-:-:S05]  /*1ec0*/  IMAD.SHL.U32 R0, R2, 0x100000, RZ ;  /* 0x0010000002007824 */ /* 0x000fca00078e00ff */
[----:B------:R-:W-:-:S07]  /*1ed0*/  LOP3.LUT R0, R3, R0, R4, 0xfe, !PT ;  /* 0x0000000003007212 */ /* 0x000fce00078efe04 */
.L_x_816:
[----:B------:R-:W-:Y:S05]  /*1ee0*/  BSYNC B0 ;  /* 0x0000000000007941 */ /* 0x000fea0003800000 */
.L_x_815:
[----:B------:R-:W-:Y:S01]  /*1ef0*/  F2FP.F16.F32.PACK_AB R0, RZ, R0 ;  /* 0x00000000ff00723e */ /* 0x000fe200000000ff */
[----:B------:R-:W-:Y:S06]  /*1f00*/  BRA `(.L_x_800) ;  /* 0x0000000400187947 */ /* 0x000fec0003800000 */
.L_x_813:
        /* <DEDUP_REMOVED lines=21> */
.L_x_822:
[----:B------:R-:W-:Y:S05]  /*2060*/  BSYNC B1 ;  /* 0x0000000000017941 */ /* 0x000fea0003800000 */
.L_x_821:
[----:B------:R-:W-:Y:S01]  /*2070*/  LEA R3, R0, 0x37800000, 0x17 ;  /* 0x3780000000037811 */ /* 0x000fe200078eb8ff */
[----:B------:R-:W-:-:S05]  /*2080*/  IMAD.SHL.U32 R0, R2, 0x200000, RZ ;  /* 0x0020000002007824 */ /* 0x000fca00078e00ff */
[----:B------:R-:W-:-:S07]  /*2090*/  LOP3.LUT R0, R3, R0, R4, 0xfe, !PT ;  /* 0x0000000003007212 */ /* 0x000fce00078efe04 */
.L_x_820:
[----:B------:R-:W-:Y:S05]  /*20a0*/  BSYNC B0 ;  /* 0x0000000000007941 */ /* 0x000fea0003800000 */
.L_x_819:
[----:B------:R-:W-:Y:S01]  /*20b0*/  F2FP.F16.F32.PACK_AB R0, RZ, R0 ;  /* 0x00000000ff00723e */ /* 0x000fe200000000ff */
[----:B------:R-:W-:Y:S06]  /*20c0*/  BRA `(.L_x_800) ;  /* 0x0000000000a87947 */ /* 0x000fec0003800000 */
.L_x_812:
        /* <DEDUP_REMOVED lines=14> */
.L_x_826:
[----:B------:R-:W-:Y:S05]  /*21b0*/  BSYNC B0 ;  /* 0x0000000000007941 */ /* 0x000fea0003800000 */
.L_x_825:
[----:B------:R-:W-:Y:S01]  /*21c0*/  F2FP.F16.F32.PACK_AB R0, RZ, R0 ;  /* 0x00000000ff00723e */ /* 0x000fe200000000ff */
[----:B------:R-:W-:Y:S06]  /*21d0*/  BRA `(.L_x_800) ;  /* 0x0000000000647947 */ /* 0x000fec0003800000 */
.L_x_799:
        /* <DEDUP_REMOVED lines=16> */
.L_x_827:
[----:B------:R-:W-:Y:S01]  /*22e0*/  PRMT R0, RZ, 0x7610, R0 ;  /* 0x00007610ff007816 */ /* 0x000fe20000000000 */
[----:B------:R-:W-:Y:S06]  /*22f0*/  BRA `(.L_x_800) ;  /* 0x00000000001c7947 */ /* 0x000fec0003800000 */
.L_x_824:
[----:B------:R-:W2:Y:S02]  /*2300*/  LDG.E.64 R2, desc[UR36][R2.64] ;  /* 0x0000002402027981 */ /* 0x000ea4000c1e1b00 */
[----:B--2---:R-:W0:Y:S02]  /*2310*/  I2F.U64 R0, R2 ;  /* 0x0000000200007312 */ /* 0x004e240000301000 */
[----:B0-----:R-:W-:Y:S01]  /*2320*/  F2FP.F16.F32.PACK_AB R0, RZ, R0 ;  /* 0x00000000ff00723e */ /* 0x001fe200000000ff */
[----:B------:R-:W-:Y:S06]  /*2330*/  BRA `(.L_x_800) ;  /* 0x00000000000c7947 */ /* 0x000fec0003800000 */
.L_x_823:
[----:B------:R-:W2:Y:S02]  /*2340*/  LDG.E R2, desc[UR36][R2.64] ;  /* 0x0000002402027981 */ /* 0x000ea4000c1e1900 */
[----:B--2---:R-:W-:-:S04]  /*2350*/  I2FP.F32.U32 R0, R2 ;  /* 0x0000000200007245 */ /* 0x004fc80000201000 */
[----:B------:R-:W-:-:S07]  /*2360*/  F2FP.F16.F32.PACK_AB R0, RZ, R0 ;  /* 0x00000000ff00723e */ /* 0x000fce00000000ff */
.L_x_800:
[----:B-----5:R-:W-:Y:S01]  /*2370*/  HADD2.F32 R0, -RZ, R0.H0_H0 ;  /* 0x20000000ff007230 */ /* 0x020fe20000004100 */
[----:B------:R-:W-:Y:S01]  /*2380*/  BSSY B0, `(.L_x_828) ;  /* 0x000002a000007945 */ /* 0x000fe20003800000 */
[----:B------:R-:W-:-:S03]  /*2390*/  IMAD.MOV.U32 R7, RZ, RZ, 0x3e800000 ;  /* 0x3e800000ff077424 */ /* 0x000fc600078e00ff */
[C---:B01----:R-:W-:Y:S01]  /*23a0*/  FADD.FTZ R2, |R0|.reuse, -RZ ;  /* 0x800000ff00027221 */ /* 0x043fe20000010200 */
        /* <DEDUP_REMOVED lines=14> */
[----:B------:R-:W-:Y:S01]  /*2490*/  IMAD.MOV.U32 R6, RZ, RZ, 0x3d39bf78 ;  /* 0x3d39bf78ff067424 */ /* 0x000fe200078e00ff */
[----:B------:R-:W0:Y:S01]  /*24a0*/  LDC.U8 R7, c[0x0][0x421] ;  /* 0x00010840ff077b82 */ /* 0x000e220000000000 */
[----:B------:R-:W-:Y:S01]  /*24b0*/  FMUL.FTZ R5, R5, 1.1920928955078125e-07 ;  /* 0x3400000005057820 */ /* 0x000fe20000410000 */
[----:B------:R-:W-:-:S04]  /*24c0*/  FADD.FTZ R3, R4, R3 ;  /* 0x0000000304037221 */ /* 0x000fc80000010000 */
[----:B------:R-:W-:-:S04]  /*24d0*/  FFMA.FTZ R4, R3, -R6, 0.10546888411045074463 ;  /* 0x3dd8001203047423 */ /* 0x000fc80000010806 */
[----:B------:R-:W-:-:S04]  /*24e0*/  FFMA.FTZ R4, R3, R4, -0.13229703903198242188 ;  /* 0xbe0778e003047423 */ /* 0x000fc80000010004 */
[----:B------:R-:W-:-:S04]  /*24f0*/  FFMA.FTZ R4, R3, R4, 0.14491446316242218018 ;  /* 0x3e14647503047423 */ /* 0x000fc80000010004 */
[----:B------:R-:W-:-:S04]  /*2500*/  FFMA.FTZ R4, R3, R4, -0.16641564667224884033 ;  /* 0xbe2a68dd03047423 */ /* 0x000fc80000010004 */
[----:B------:R-:W-:Y:S01]  /*2510*/  FFMA.FTZ R4, R3, R4, 0.19988867640495300293 ;  /* 0x3e4caf9e03047423 */ /* 0x000fe20000010004 */
[----:B0-----:R-:W-:-:S03]  /*2520*/  PRMT R6, R7, 0x9910, RZ ;  /* 0x0000991007067816 */ /* 0x001fc600000000ff */
[----:B------:R-:W-:Y:S01]  /*2530*/  FFMA.FTZ R4, R3, R4, -0.25000196695327758789 ;  /* 0xbe80004203047423 */ /* 0x000fe20000010004 */
[----:B------:R-:W-:-:S03]  /*2540*/  ISETP.GT.AND P0, PT, R6, 0x9, PT ;  /* 0x000000090600780c */ /* 0x000fc60003f04270 */
        /* <DEDUP_REMOVED lines=13> */
.L_x_829:
[----:B------:R-:W-:Y:S05]  /*2620*/  BSYNC B0 ;  /* 0x0000000000007941 */ /* 0x000fea0003800000 */
.L_x_828:
[----:B------:R-:W-:-:S05]  /*2630*/  FMUL.FTZ R3, R3, R4 ;  /* 0x0000000403037220 */ /* 0x000fca0000410000 */
[----:B------:R-:W-:Y:S01]  /*2640*/  F2FP.F16.F32.PACK_AB R3, RZ, R3 ;  /* 0x00000003ff03723e */ /* 0x000fe200000000ff */
        /* <DEDUP_REMOVED lines=9> */
[----:B------:R-:W-:-:S04]  /*26e0*/  HADD2.F32 R0, -RZ, R3.H0_H0 ;  /* 0x20000003ff007230 */ /* 0x000fc80000004100 */
[----:B------:R-:W0:Y:S02]  /*26f0*/  F2I.FTZ.TRUNC.NTZ R3, R0 ;  /* 0x0000000000037305 */ /* 0x000e24000021f100 */
[----:B0-----:R0:W-:Y:S01]  /*2700*/  STG.E.U8 desc[UR36][R16.64], R3 ;  /* 0x0000000310007986 */ /* 0x0011e2000c101124 */
[----:B------:R-:W-:Y:S05]  /*2710*/  BRA `(.L_x_835) ;  /* 0x0000000c00947947 */ /* 0x000fea0003800000 */
.L_x_833:
[----:B------:R-:W-:-:S06]  /*2720*/  HADD2.F32 R3, -RZ, R3.H0_H0 ;  /* 0x20000003ff037230 */ /* 0x000fcc0000004100 */
[----:B------:R-:W0:Y:S02]  /*2730*/  F2I.S64.TRUNC R2, R3 ;  /* 0x0000000300027311 */ /* 0x000e24000020d900 */
[----:B0-----:R0:W-:Y:S01]  /*2740*/  STG.E.U8 desc[UR36][R16.64], R2 ;  /* 0x0000000210007986 */ /* 0x0011e2000c101124 */
[----:B------:R-:W-:Y:S05]  /*2750*/  BRA `(.L_x_835) ;  /* 0x0000000c00847947 */ /* 0x000fea0003800000 */
.L_x_832:
[----:B------:R-:W-:-:S13]  /*2760*/  ISETP.NE.AND P0, PT, R6, 0x2, PT ;  /* 0x000000020600780c */ /* 0x000fda0003f05270 */
[----:B------:R-:W-:Y:S05]  /*2770*/  @!P0 BRA `(.L_x_836) ;  /* 0x0000000000308947 */ /* 0x000fea0003800000 */
[----:B------:R-:W-:-:S13]  /*2780*/  ISETP.NE.AND P0, PT, R6, 0x3, PT ;  /* 0x000000030600780c */ /* 0x000fda0003f05270 */
[----:B------:R-:W-:Y:S05]  /*2790*/  @!P0 BRA `(.L_x_837) ;  /* 0x0000000000188947 */ /* 0x000fea0003800000 */
[----:B------:R-:W-:-:S13]  /*27a0*/  ISETP.NE.AND P0, PT, R6, 0x4, PT ;  /* 0x000000040600780c */ /* 0x000fda0003f05270 */
[----:B------:R-:W-:Y:S05]  /*27b0*/  @P0 BRA `(.L_x_834) ;  /* 0x0000000c000c0947 */ /* 0x000fea0003800000 */
[----:B------:R-:W-:-:S06]  /*27c0*/  HADD2.F32 R3, -RZ, R3.H0_H0 ;  /* 0x20000003ff037230 */ /* 0x000fcc0000004100 */
[----:B------:R-:W0:Y:S02]  /*27d0*/  F2I.S64.TRUNC R2, R3 ;  /* 0x0000000300027311 */ /* 0x000e24000020d900 */
[----:B0-----:R0:W-:Y:S01]  /*27e0*/  STG.E.64 desc[UR36][R16.64], R2 ;  /* 0x0000000210007986 */ /* 0x0011e2000c101b24 */
[----:B------:R-:W-:Y:S05]  /*27f0*/  BRA `(.L_x_835) ;  /* 0x0000000c005c7947 */ /* 0x000fea0003800000 */
.L_x_837:
[----:B------:R-:W-:-:S06]  /*2800*/  HADD2.F32 R3, -RZ, R3.H0_H0 ;  /* 0x20000003ff037230 */ /* 0x000fcc0000004100 */
[----:B------:R-:W0:Y:S02]  /*2810*/  F2I.FTZ.TRUNC.NTZ R3, R3 ;  /* 0x0000000300037305 */ /* 0x000e24000021f100 */
[----:B0-----:R0:W-:Y:S01]  /*2820*/  STG.E desc[UR36][R16.64], R3 ;  /* 0x0000000310007986 */ /* 0x0011e2000c101924 */
[----:B------:R-:W-:Y:S05]  /*2830*/  BRA `(.L_x_835) ;  /* 0x0000000c004c7947 */ /* 0x000fea0003800000 */
.L_x_836:
[----:B------:R-:W-:-:S06]  /*2840*/  HADD2.F32 R3, -RZ, R3.H0_H0 ;  /* 0x20000003ff037230 */ /* 0x000fcc0000004100 */
[----:B------:R-:W0:Y:S02]  /*2850*/  F2I.FTZ.TRUNC.NTZ R3, R3 ;  /* 0x0000000300037305 */ /* 0x000e24000021f100 */
[----:B0-----:R0:W-:Y:S01]  /*2860*/  STG.E.U16 desc[UR36][R16.64], R3 ;  /* 0x0000000310007986 */ /* 0x0011e2000c101524 */
[----:B------:R-:W-:Y:S05]  /*2870*/  BRA `(.L_x_835) ;  /* 0x0000000c003c7947 */ /* 0x000fea0003800000 */
.L_x_831:
[----:B------:R-:W-:-:S13]  /*2880*/  ISETP.GT.AND P0, PT, R6, 0x6, PT ;  /* 0x000000060600780c */ /* 0x000fda0003f04270 */
[----:B------:R-:W-:Y:S05]  /*2890*/  @P0 BRA `(.L_x_838) ;  /* 0x0000000000240947 */ /* 0x000fea0003800000 */
[----:B------:R-:W-:-:S13]  /*28a0*/  ISETP.NE.AND P0, PT, R6, 0x5, PT ;  /* 0x000000050600780c */ /* 0x000fda0003f05270 */
[----:B------:R-:W-:Y:S05]  /*28b0*/  @!P0 BRA `(.L_x_839) ;  /* 0x0000000000148947 */ /* 0x000fea0003800000 */
[----:B------:R-:W-:-:S13]  /*28c0*/  ISETP.NE.AND P0, PT, R6, 0x6, PT ;  /* 0x000000060600780c */ /* 0x000fda0003f05270 */
[----:B------:R-:W-:Y:S05]  /*28d0*/  @P0 BRA `(.L_x_834) ;  /* 0x0000000800c40947 */ /* 0x000fea0003800000 */
[----:B------:R-:W-:-:S05]  /*28e0*/  HADD2.F32 R3, -RZ, R3.H0_H0 ;  /* 0x20000003ff037230 */ /* 0x000fca0000004100 */
[----:B------:R0:W-:Y:S01]  /*28f0*/  STG.E desc[UR36][R16.64], R3 ;  /* 0x0000000310007986 */ /* 0x0001e2000c101924 */
[----:B------:R-:W-:Y:S05]  /*2900*/  BRA `(.L_x_835) ;  /* 0x0000000c00187947 */ /* 0x000fea0003800000 */
.L_x_839:
[----:B------:R0:W-:Y:S01]  /*2910*/  STG.E.U16 desc[UR36][R16.64], R3 ;  /* 0x0000000310007986 */ /* 0x0001e2000c101524 */
[----:B------:R-:W-:Y:S05]  /*2920*/  BRA `(.L_x_835) ;  /* 0x0000000c00107947 */ /* 0x000fea0003800000 */
.L_x_838:
[----:B------:R-:W-:-:S13]  /*2930*/  ISETP.NE.AND P0, PT, R6, 0x7, PT ;  /* 0x000000070600780c */ /* 0x000fda0003f05270 */
[----:B------:R-:W-:Y:S05]  /*2940*/  @!P0 BRA `(.L_x_840) ;  /* 0x0000000000348947 */ /* 0x000fea0003800000 */
[----:B------:R-:W-:-:S13]  /*2950*/  ISETP.NE.AND P0, PT, R6, 0x8, PT ;  /* 0x000000080600780c */ /* 0x000fda0003f05270 */
[----:B------:R-:W-:Y:S05]  /*2960*/  @!P0 BRA `(.L_x_841) ;  /* 0x0000000000188947 */ /* 0x000fea0003800000 */
[----:B------:R-:W-:-:S13]  /*2970*/  ISETP.NE.AND P0, PT, R6, 0x9, PT ;  /* 0x000000090600780c */ /* 0x000fda0003f05270 */
[----:B------:R-:W-:Y:S05]  /*2980*/  @P0 BRA `(.L_x_834) ;  /* 0x0000000800980947 */ /* 0x000fea0003800000 */
[----:B------:R-:W-:Y:S02]  /*2990*/  HADD2.F32 R2, -RZ, R3.H0_H0 ;  /* 0x20000003ff027230 */ /* 0x000fe40000004100 */
[----:B------:R-:W-:-:S05]  /*29a0*/  IMAD.MOV.U32 R3, RZ, RZ, RZ ;  /* 0x000000ffff037224 */ /* 0x000fca00078e00ff */
[----:B------:R0:W-:Y:S01]  /*29b0*/  STG.E.64 desc[UR36][R16.64], R2 ;  /* 0x0000000210007986 */ /* 0x0001e2000c101b24 */
[----:B------:R-:W-:Y:S05]  /*29c0*/  BRA `(.L_x_835) ;  /* 0x0000000800e87947 */ /* 0x000fea0003800000 */
.L_x_841:
[----:B------:R-:W-:-:S05]  /*29d0*/  HADD2.F32 R0, -RZ, R3.H0_H0 ;  /* 0x20000003ff007230 */ /* 0x000fca0000004100 */
[----:B------:R-:W-:-:S04]  /*29e0*/  F2FP.F16.F32.PACK_AB R0, RZ, R0 ;  /* 0x00000000ff00723e */ /* 0x000fc800000000ff */
[----:B------:R-:W-:-:S05]  /*29f0*/  PRMT R0, R0, 0x5410, RZ ;  /* 0x0000541000007816 */ /* 0x000fca00000000ff */
[----:B------:R0:W-:Y:S01]  /*2a00*/  STG.E desc[UR36][R16.64], R0 ;  /* 0x0000000010007986 */ /* 0x0001e2000c101924 */
[----:B------:R-:W-:Y:S05]  /*2a10*/  BRA `(.L_x_835) ;  /* 0x0000000800d47947 */ /* 0x000fea0003800000 */
.L_x_840:
[----:B------:R-:W-:-:S05]  /*2a20*/  HADD2.F32 R2, -RZ, R3.H0_H0 ;  /* 0x20000003ff027230 */ /* 0x000fca0000004100 */
[----:B------:R-:W-:-:S06]  /*2a30*/  FMUL.FTZ R2, R2, 1 ;  /* 0x3f80000002027820 */ /* 0x000fcc0000410000 */
[----:B------:R-:W0:Y:S02]  /*2a40*/  F2F.F64.F32 R2, R2 ;  /* 0x0000000200027310 */ /* 0x000e240000201800 */
[----:B0-----:R0:W-:Y:S01]  /*2a50*/  STG.E.64 desc[UR36][R16.64], R2 ;  /* 0x0000000210007986 */ /* 0x0011e2000c101b24 */
[----:B------:R-:W-:Y:S05]  /*2a60*/  BRA `(.L_x_835) ;  /* 0x0000000800c07947 */ /* 0x000fea0003800000 */
.L_x_830:
        /* <DEDUP_REMOVED lines=8> */
[----:B------:R-:W-:-:S05]  /*2af0*/  HADD2.F32 R3, -RZ, R3.H0_H0 ;  /* 0x20000003ff037230 */ /* 0x000fca0000004100 */
[----:B------:R-:W-:-:S04]  /*2b00*/  FSETP.NEU.FTZ.AND P0, PT, R3, RZ, PT ;  /* 0x000000ff0300720b */ /* 0x000fc80003f1d000 */
[----:B------:R-:W-:-:S05]  /*2b10*/  SEL R3, RZ, 0x1, !P0 ;  /* 0x00000001ff037807 */ /* 0x000fca0004000000 */
[----:B------:R0:W-:Y:S01]  /*2b20*/  STG.E.U8 desc[UR36][R16.64], R3 ;  /* 0x0000000310007986 */ /* 0x0001e2000c101124 */
[----:B------:R-:W-:Y:S05]  /*2b30*/  BRA `(.L_x_835) ;  /* 0x00000008008c7947 */ /* 0x000fea0003800000 */
.L_x_844:
[----:B------:R-:W-:Y:S01]  /*2b40*/  HADD2.F32 R3, -RZ, R3.H0_H0 ;  /* 0x20000003ff037230 */ /* 0x000fe20000004100 */
[----:B------:R-:W-:-:S04]  /*2b50*/  CS2R R6, SRZ ;  /* 0x0000000000067805 */ /* 0x000fc8000001ff00 */
[----:B------:R-:W-:-:S04]  /*2b60*/  FMUL.FTZ R3, R3, 1 ;  /* 0x3f80000003037820 */ /* 0x000fc80000410000 */
[----:B------:R-:W0:Y:S02]  /*2b70*/  F2F.F64.F32 R4, R3 ;  /* 0x0000000300047310 */ /* 0x000e240000201800 */
[----:B0-----:R0:W-:Y:S01]  /*2b80*/  STG.E.128 desc[UR36][R16.64], R4 ;  /* 0x0000000410007986 */ /* 0x0011e2000c101d24 */
[----:B------:R-:W-:Y:S05]  /*2b90*/  BRA `(.L_x_835) ;  /* 0x0000000800747947 */ /* 0x000fea0003800000 */
.L_x_843:
[----:B------:R-:W-:-:S13]  /*2ba0*/  ISETP.NE.AND P0, PT, R6, 0xf, PT ;  /* 0x0000000f0600780c */ /* 0x000fda0003f05270 */
[----:B------:R-:W-:Y:S05]  /*2bb0*/  @!P0 BRA `(.L_x_845) ;  /* 0x0000000000b48947 */ /* 0x000fea0003800000 */
[----:B------:R-:W-:-:S13]  /*2bc0*/  ISETP.NE.AND P0, PT, R6, 0x17, PT ;  /* 0x000000170600780c */ /* 0x000fda0003f05270 */
[----:B------:R-:W-:Y:S05]  /*2bd0*/  @!P0 BRA `(.L_x_846) ;  /* 0x0000000000548947 */ /* 0x000fea0003800000 */
[----:B------:R-:W-:-:S13]  /*2be0*/  ISETP.NE.AND P0, PT, R6, 0x18, PT ;  /* 0x000000180600780c */ /* 0x000fda0003f05270 */
[----:B------:R-:W-:Y:S05]  /*2bf0*/  @P0 BRA `(.L_x_834) ;  /* 0x0000000400fc0947 */ /* 0x000fea0003800000 */
[----:B------:R-:W-:Y:S01]  /*2c00*/  HADD2.F32 R5, -RZ, R3.H0_H0 ;  /* 0x20000003ff057230 */ /* 0x000fe20000004100 */
        /* <DEDUP_REMOVED lines=14> */
.L_x_848:
[----:B------:R-:W-:Y:S05]  /*2cf0*/  BSYNC B0 ;  /* 0x0000000000007941 */ /* 0x000fea0003800000 */
.L_x_847:
[----:B------:R-:W-:-:S05]  /*2d00*/  LOP3.LUT R3, R0, R3, RZ, 0xfc, !PT ;  /* 0x0000000300037212 */ /* 0x000fca00078efcff */
[----:B------:R0:W-:Y:S01]  /*2d10*/  STG.E.U8 desc[UR36][R16.64], R3 ;  /* 0x0000000310007986 */ /* 0x0001e2000c101124 */
[----:B------:R-:W-:Y:S05]  /*2d20*/  BRA `(.L_x_835) ;  /* 0x0000000800107947 */ /* 0x000fea0003800000 */
.L_x_846:
[----:B------:R-:W-:Y:S01]  /*2d30*/  HADD2.F32 R3, -RZ, R3.H0_H0 ;  /* 0x20000003ff037230 */ /* 0x000fe20000004100 */
        /* <DEDUP_REMOVED lines=12> */
.L_x_850:
[----:B------:R-:W-:Y:S01]  /*2e00*/  IMAD.MOV.U32 R0, RZ, RZ, 0x7f ;  /* 0x0000007fff007424 */ /* 0x000fe200078e00ff */
[----:B------:R-:W-:-:S04]  /*2e10*/  ISETP.GT.U32.AND P0, PT, R2, 0x7f800000, PT ;  /* 0x7f8000000200780c */ /* 0x000fc80003f04070 */
[----:B------:R-:W-:-:S09]  /*2e20*/  SEL R0, R0, 0x7c, P0 ;  /* 0x0000007c00007807 */ /* 0x000fd20000000000 */
.L_x_851:
[----:B------:R-:W-:Y:S05]  /*2e30*/  BSYNC B0 ;  /* 0x0000000000007941 */ /* 0x000fea0003800000 */
.L_x_849:
[----:B------:R-:W-:-:S04]  /*2e40*/  LOP3.LUT R2, R3, 0x80000000, RZ, 0xc0, !PT ;  /* 0x8000000003027812 */ /* 0x000fc800078ec0ff */
[----:B------:R-:W-:-:S04]  /*2e50*/  SHF.R.U32.HI R3, RZ, 0x18, R2 ;  /* 0x00000018ff037819 */ /* 0x000fc80000011602 */
[----:B------:R-:W-:-:S05]  /*2e60*/  LOP3.LUT R3, R0, R3, RZ, 0xfc, !PT ;  /* 0x0000000300037212 */ /* 0x000fca00078efcff */
[----:B------:R0:W-:Y:S01]  /*2e70*/  STG.E.U8 desc[UR36][R16.64], R3 ;  /* 0x0000000310007986 */ /* 0x0001e2000c101124 */
[----:B------:R-:W-:Y:S05]  /*2e80*/  BRA `(.L_x_835) ;  /* 0x0000000400b87947 */ /* 0x000fea0003800000 */
.L_x_845:
[----:B------:R-:W-:-:S05]  /*2e90*/  HADD2.F32 R0, -RZ, R3.H0_H0 ;  /* 0x20000003ff007230 */ /* 0x000fca0000004100 */
[----:B------:R-:W-:-:S05]  /*2ea0*/  F2FP.BF16.F32.PACK_AB R0, RZ, R0 ;  /* 0x00000000ff00723e */ /* 0x000fca00000010ff */
[----:B------:R0:W-:Y:S01]  /*2eb0*/  STG.E.U16 desc[UR36][R16.64], R0 ;  /* 0x0000000010007986 */ /* 0x0001e2000c101524 */
[----:B------:R-:W-:Y:S05]  /*2ec0*/  BRA `(.L_x_835) ;  /* 0x0000000400a87947 */ /* 0x000fea0003800000 */
.L_x_842:
        /* <DEDUP_REMOVED lines=8> */
[----:B------:R-:W-:-:S06]  /*2f50*/  HADD2.F32 R3, -RZ, R3.H0_H0 ;  /* 0x20000003ff037230 */ /* 0x000fcc0000004100 */
[----:B------:R-:W0:Y:S02]  /*2f60*/  F2I.FTZ.U32.TRUNC.NTZ R3, R3 ;  /* 0x0000000300037305 */ /* 0x000e24000021f000 */
[----:B0-----:R4:W-:Y:S01]  /*2f70*/  STG.E.U16 desc[UR36][R16.64], R3 ;  /* 0x0000000310007986 */ /* 0x0019e2000c101524 */
[----:B------:R-:W-:Y:S05]  /*2f80*/  BRA `(.L_x_835) ;  /* 0x0000000400787947 */ /* 0x000fea0003800000 */
.L_x_854:
[----:B------:R-:W-:Y:S01]  /*2f90*/  HADD2.F32 R3, -RZ, R3.H0_H0 ;  /* 0x20000003ff037230 */ /* 0x000fe20000004100 */
        /* <DEDUP_REMOVED lines=16> */
.L_x_857:
[----:B------:R-:W-:-:S04]  /*30a0*/  LOP3.LUT R2, R3, 0x80000000, RZ, 0xc0, !PT ;  /* 0x8000000003027812 */ /* 0x000fc800078ec0ff */
[----:B------:R-:W-:-:S04]  /*30b0*/  SHF.R.U32.HI R3, RZ, 0x18, R2 ;  /* 0x00000018ff037819 */ /* 0x000fc80000011602 */
[----:B------:R-:W-:-:S04]  /*30c0*/  LOP3.LUT R0, R0, R3, RZ, 0xfc, !PT ;  /* 0x0000000300007212 */ /* 0x000fc800078efcff */
[----:B------:R-:W-:-:S07]  /*30d0*/  PRMT R8, R0, 0x7610, R8 ;  /* 0x0000761000087816 */ /* 0x000fce0000000008 */
.L_x_856:
[----:B------:R-:W-:Y:S05]  /*30e0*/  BSYNC B0 ;  /* 0x0000000000007941 */ /* 0x000fea0003800000 */
.L_x_855:
[----:B------:R0:W-:Y:S01]  /*30f0*/  STG.E.U8 desc[UR36][R16.64], R8 ;  /* 0x0000000810007986 */ /* 0x0001e2000c101124 */
[----:B------:R-:W-:Y:S05]  /*3100*/  BRA `(.L_x_835) ;  /* 0x0000000400187947 */ /* 0x000fea0003800000 */
.L_x_853:
[----:B------:R-:W-:Y:S01]  /*3110*/  HADD2.F32 R3, -RZ, R3.H0_H0 ;  /* 0x20000003ff037230 */ /* 0x000fe20000004100 */
[----:B------:R-:W-:Y:S01]  /*3120*/  BSSY B0, `(.L_x_858) ;  /* 0x0000014000007945 */ /* 0x000fe20003800000 */
[----:B------:R-:W-:-:S03]  /*3130*/  HFMA2.MMA R8, -RZ, RZ, 0, 7.62939453125e-06 ;  /* 0x00000080ff087435 */ /* 0x000fc600000001ff */
        /* <DEDUP_REMOVED lines=14> */
.L_x_860:
[----:B------:R-:W-:-:S04]  /*3220*/  LOP3.LUT R2, R3, 0x80000000, RZ, 0xc0, !PT ;  /* 0x8000000003027812 */ /* 0x000fc800078ec0ff */
[----:B------:R-:W-:-:S04]  /*3230*/  SHF.R.U32.HI R3, RZ, 0x18, R2 ;  /* 0x00000018ff037819 */ /* 0x000fc80000011602 */
[----:B------:R-:W-:-:S04]  /*3240*/  LOP3.LUT R0, R0, R3, RZ, 0xfc, !PT ;  /* 0x0000000300007212 */ /* 0x000fc800078efcff */
[----:B------:R-:W-:-:S07]  /*3250*/  PRMT R8, R0, 0x7610, R8 ;  /* 0x0000761000087816 */ /* 0x000fce0000000008 */
.L_x_859:
[----:B------:R-:W-:Y:S05]  /*3260*/  BSYNC B0 ;  /* 0x0000000000007941 */ /* 0x000fea0003800000 */
.L_x_858:
[----:B------:R3:W-:Y:S01]  /*3270*/  STG.E.U8 desc[UR36][R16.64], R8 ;  /* 0x0000000810007986 */ /* 0x0007e2000c101124 */
[----:B------:R-:W-:Y:S05]  /*3280*/  BRA `(.L_x_835) ;  /* 0x0000000000b87947 */ /* 0x000fea0003800000 */
.L_x_852:
[----:B------:R-:W-:-:S13]  /*3290*/  ISETP.NE.AND P0, PT, R6, 0x1c, PT ;  /* 0x0000001c0600780c */ /* 0x000fda0003f05270 */
[----:B------:R-:W-:Y:S05]  /*32a0*/  @!P0 BRA `(.L_x_861) ;  /* 0x0000000000a48947 */ /* 0x000fea0003800000 */
[----:B------:R-:W-:-:S13]  /*32b0*/  ISETP.NE.AND P0, PT, R6, 0x1d, PT ;  /* 0x0000001d0600780c */ /* 0x000fda0003f05270 */
[----:B------:R-:W-:Y:S05]  /*32c0*/  @!P0 BRA `(.L_x_862) ;  /* 0x00000000008c8947 */ /* 0x000fea0003800000 */
[----:B------:R-:W-:-:S13]  /*32d0*/  ISETP.NE.AND P0, PT, R6, 0x2c, PT ;  /* 0x0000002c0600780c */ /* 0x000fda0003f05270 */
[----:B------:R-:W-:Y:S05]  /*32e0*/  @P0 BRA `(.L_x_834) ;  /* 0x0000000000400947 */ /* 0x000fea0003800000 */
[----:B------:R-:W-:-:S05]  /*32f0*/  HADD2.F32 R3, -RZ, R3.H0_H0 ;  /* 0x20000003ff037230 */ /* 0x000fca0000004100 */
        /* <DEDUP_REMOVED lines=15> */
.L_x_834:
        /* <DEDUP_REMOVED lines=16> */
.L_x_863:
[----:B------:R-:W-:Y:S05]  /*34f0*/  BRA `(.L_x_835) ;  /* 0x00000000001c7947 */ /* 0x000fea0003800000 */
.L_x_862:
[----:B------:R-:W-:-:S06]  /*3500*/  HADD2.F32 R3, -RZ, R3.H0_H0 ;  /* 0x20000003ff037230 */ /* 0x000fcc0000004100 */
[----:B------:R-:W0:Y:S02]  /*3510*/  F2I.U64.TRUNC R2, R3 ;  /* 0x0000000300027311 */ /* 0x000e24000020d800 */
[----:B0-----:R2:W-:Y:S01]  /*3520*/  STG.E.64 desc[UR36][R16.64], R2 ;  /* 0x0000000210007986 */ /* 0x0015e2000c101b24 */
[----:B------:R-:W-:Y:S05]  /*3530*/  BRA `(.L_x_835) ;  /* 0x00000000000c7947 */ /* 0x000fea0003800000 */
.L_x_861:
[----:B------:R-:W-:-:S06]  /*3540*/  HADD2.F32 R3, -RZ, R3.H0_H0 ;  /* 0x20000003ff037230 */ /* 0x000fcc0000004100 */
[----:B------:R-:W0:Y:S02]  /*3550*/  F2I.FTZ.U32.TRUNC.NTZ R3, R3 ;  /* 0x0000000300037305 */ /* 0x000e24000021f000 */
[----:B0-----:R0:W-:Y:S02]  /*3560*/  STG.E desc[UR36][R16.64], R3 ;  /* 0x0000000310007986 */ /* 0x0011e4000c101924 */
.L_x_835:
[----:B------:R-:W-:-:S04]  /*3570*/  IMAD R18, R23, 0x200, R18 ;  /* 0x0000020017127824 */ /* 0x000fc800078e0212 */
[----:B------:R-:W-:-:S07]  /*3580*/  VIADD R19, R18, 0x80 ;  /* 0x0000008012137836 */ /* 0x000fce0000000000 */
.L_x_793:
[----:B------:R-:W-:Y:S05]  /*3590*/  BSYNC B6 ;  /* 0x0000000000067941 */ /* 0x000fea0003800000 */
.L_x_792:
        /* <DEDUP_REMOVED lines=297> */
[----:B------:R-:W-:Y:S01]  /*4830*/  HFMA2.MMA R4, -RZ, RZ, 0, 0 ;  /* 0x00000000ff047435 */ /* 0x000fe200000001ff */
[----:B------:R-:W-:-:S09]  /*4840*/  ULDC.64 UR4, c[0x0][0x340] ;  /* 0x0000d00000047ab9 */ /* 0x000fd20000000a00 */
        /* <DEDUP_REMOVED lines=8> */
.L_x_866:
        /* <DEDUP_REMOVED lines=22> */
.L_x_870:
[----:B------:R-:W2:Y:S02]  /*4a30*/  LDG.E.U8 R2, desc[UR36][R2.64] ;  /* 0x0000002402027981 */ /* 0x000ea4000c1e1100 */
[----:B--2---:R-:W-:-:S04]  /*4a40*/  I2FP.F32.U32 R0, R2 ;  /* 0x0000000200007245 */ /* 0x004fc80000201000 */
[----:B------:R-:W-:Y:S01]  /*4a50*/  F2FP.F16.F32.PACK_AB R0, RZ, R0 ;  /* 0x00000000ff00723e */ /* 0x000fe200000000ff */
[----:B------:R-:W-:Y:S06]  /*4a60*/  BRA `(.L_x_872) ;  /* 0x0000000c00887947 */ /* 0x000fec0003800000 */
.L_x_869:
        /* <DEDUP_REMOVED lines=10> */
.L_x_874:
[----:B------:R-:W2:Y:S02]  /*4b10*/  LDG.E R2, desc[UR36][R2.64] ;  /* 0x0000002402027981 */ /* 0x000ea4000c1e1900 */
[----:B--2---:R-:W-:-:S04]  /*4b20*/  I2FP.F32.S32 R0, R2 ;  /* 0x0000000200007245 */ /* 0x004fc80000201400 */
[----:B------:R-:W-:Y:S01]  /*4b30*/  F2FP.F16.F32.PACK_AB R0, RZ, R0 ;  /* 0x00000000ff00723e */ /* 0x000fe200000000ff */
[----:B------:R-:W-:Y:S06]  /*4b40*/  BRA `(.L_x_872) ;  /* 0x0000000c00507947 */ /* 0x000fec0003800000 */
.L_x_873:
[----:B------:R-:W2:Y:S02]  /*4b50*/  LDG.E.U16 R2, desc[UR36][R2.64] ;  /* 0x0000002402027981 */ /* 0x000ea4000c1e1500 */
[----:B--2---:R-:W0:Y:S02]  /*4b60*/  I2F.S16 R0, R2 ;  /* 0x0000000200007306 */ /* 0x004e240000101400 */
[----:B0-----:R-:W-:Y:S01]  /*4b70*/  F2FP.F16.F32.PACK_AB R0, RZ, R0 ;  /* 0x00000000ff00723e */ /* 0x001fe200000000ff */
[----:B------:R-:W-:Y:S06]  /*4b80*/  BRA `(.L_x_872) ;  /* 0x0000000c00407947 */ /* 0x000fec0003800000 */
.L_x_868:
        /* <DEDUP_REMOVED lines=9> */
.L_x_876:
[----:B------:R1:W5:Y:S01]  /*4c20*/  LDG.E.U16 R0, desc[UR36][R2.64] ;  /* 0x0000002402007981 */ /* 0x000362000c1e1500 */
[----:B------:R-:W-:Y:S05]  /*4c30*/  BRA `(.L_x_872) ;  /* 0x0000000c00147947 */ /* 0x000fea0003800000 */
.L_x_875:
        /* <DEDUP_REMOVED lines=9> */
.L_x_878:
[----:B------:R0:W5:Y:S01]  /*4cd0*/  LDG.E.U16 R0, desc[UR36][R2.64] ;  /* 0x0000002402007981 */ /* 0x000162000c1e1500 */
[----:B------:R-:W-:Y:S05]  /*4ce0*/  BRA `(.L_x_872) ;  /* 0x0000000800e87947 */ /* 0x000fea0003800000 */
.L_x_877:
        /* <DEDUP_REMOVED lines=8> */
.L_x_867:
        /* <DEDUP_REMOVED lines=13> */
.L_x_881:
        /* <DEDUP_REMOVED lines=8> */
.L_x_880:
        /* <DEDUP_REMOVED lines=28> */
.L_x_883:
        /* <DEDUP_REMOVED lines=15> */
.L_x_882:
[----:B------:R-:W2:Y:S02]  /*5170*/  LDG.E.U16 R0, desc[UR36][R2.64] ;  /* 0x0000002402007981 */ /* 0x000ea4000c1e1500 */
[----:B--2---:R-:W-:-:S05]  /*5180*/  IMAD.U32 R0, R0, 0x10000, RZ ;  /* 0x0001000000007824 */ /* 0x004fca00078e00ff */
[----:B------:R-:W-:Y:S01]  /*5190*/  F2FP.F16.F32.PACK_AB R0, RZ, R0 ;  /* 0x00000000ff00723e */ /* 0x000fe200000000ff */
[----:B------:R-:W-:Y:S06]  /*51a0*/  BRA `(.L_x_872) ;  /* 0x0000000400b87947 */ /* 0x000fec0003800000 */
.L_x_879:
        /* <DEDUP_REMOVED lines=12> */
.L_x_886:
        /* <DEDUP_REMOVED lines=21> */
.L_x_890:
[----:B------:R-:W-:Y:S05]  /*53c0*/  BSYNC B1 ;  /* 0x0000000000017941 */ /* 0x000fea0003800000 */
.L_x_889:
[----:B------:R-:W-:Y:S01]  /*53d0*/  LEA R3, R0, 0x3b800000, 0x17 ;  /* 0x3b80000000037811 */ /* 0x000fe200078eb8ff */
[----:B------:R-:W-:-:S05]  /*53e0*/  IMAD.SHL.U32 R0, R2, 0x100000, RZ ;  /* 0x0010000002007824 */ /* 0x000fca00078e00ff */
[----:B------:R-:W-:-:S07]  /*53f0*/  LOP3.LUT R0, R3, R0, R4, 0xfe, !PT ;  /* 0x0000000003007212 */ /* 0x000fce00078efe04 */
.L_x_888:
[----:B------:R-:W-:Y:S05]  /*5400*/  BSYNC B0 ;  /* 0x0000000000007941 */ /* 0x000fea0003800000 */
.L_x_887:
[----:B------:R-:W-:Y:S01]  /*5410*/  F2FP.F16.F32.PACK_AB R0, RZ, R0 ;  /* 0x00000000ff00723e */ /* 0x000fe200000000ff */
[----:B------:R-:W-:Y:S06]  /*5420*/  BRA `(.L_x_872) ;  /* 0x0000000400187947 */ /* 0x000fec0003800000 */
.L_x_885:
        /* <DEDUP_REMOVED lines=21> */
.L_x_894:
[----:B------:R-:W-:Y:S05]  /*5580*/  BSYNC B1 ;  /* 0x0000000000017941 */ /* 0x000fea0003800000 */
.L_x_893:
[----:B------:R-:W-:Y:S01]  /*5590*/  LEA R3, R0, 0x37800000, 0x17 ;  /* 0x3780000000037811 */ /* 0x000fe200078eb8ff */
[----:B------:R-:W-:-:S05]  /*55a0*/  IMAD.SHL.U32 R0, R2, 0x200000, RZ ;  /* 0x0020000002007824 */ /* 0x000fca00078e00ff */
[----:B------:R-:W-:-:S07]  /*55b0*/  LOP3.LUT R0, R3, R0, R4, 0xfe, !PT ;  /* 0x0000000003007212 */ /* 0x000fce00078efe04 */
.L_x_892:
[----:B------:R-:W-:Y:S05]  /*55c0*/  BSYNC B0 ;  /* 0x0000000000007941 */ /* 0x000fea0003800000 */
.L_x_891:
[----:B------:R-:W-:Y:S01]  /*55d0*/  F2FP.F16.F32.PACK_AB R0, RZ, R0 ;  /* 0x00000000ff00723e */ /* 0x000fe200000000ff */
[----:B------:R-:W-:Y:S06]  /*55e0*/  BRA `(.L_x_872) ;  /* 0x0000000000a87947 */ /* 0x000fec0003800000 */
.L_x_884:
        /* <DEDUP_REMOVED lines=14> */
.L_x_898:
[----:B------:R-:W-:Y:S05]  /*56d0*/  BSYNC B0 ;  /* 0x0000000000007941 */ /* 0x000fea0003800000 */
.L_x_897:
[----:B------:R-:W-:Y:S01]  /*56e0*/  F2FP.F16.F32.PACK_AB R0, RZ, R0 ;  /* 0x00000000ff00723e */ /* 0x000fe200000000ff */
[----:B------:R-:W-:Y:S06]  /*56f0*/  BRA `(.L_x_872) ;  /* 0x0000000000647947 */ /* 0x000fec0003800000 */
.L_x_871:
[----:B------:R-:W-:Y:S01]  /*5700*/  MOV R2, 0x0 ;  /* 0x0000000000027802 */ /* 0x000fe20000000f00 */
[----:B------:R-:W-:Y:S01]  /*5710*/  ULDC.64 UR4, c[0x4][0x128] ;  /* 0x01004a0000047ab9 */ /* 0x000fe20000000a00 */
[----:B------:R-:W-:Y:S01]  /*5720*/  ULDC.64 UR6, c[0x4][0x28] ;  /* 0x01000a0000067ab9 */ /* 0x000fe20000000a00 */
[----:B------:R-:W-:Y:S01]  /*5730*/  IMAD.U32 R4, RZ, RZ, UR4 ;  /* 0x00000004ff047e24 */ /* 0x000fe2000f8e00ff */
[----:B------:R-:W-:Y:S01]  /*5740*/  HFMA2.MMA R8, -RZ, RZ, 0, 4.64916229248046875e-06 ;  /* 0x0000004eff087435 */ /* 0x000fe200000001ff */
        /* <DEDUP_REMOVED lines=8> */
[----:B------:R-:W-:-:S07]  /*57d0*/  IMAD.MOV.U32 R13, RZ, RZ, RZ ;  /* 0x000000ffff0d7224 */ /* 0x000fce00078e00ff */
[----:B------:R-:W-:-:S07]  /*57e0*/  LEPC R20, `(.L_x_899) ;  /* 0x000000001014794e */ /* 0x000fce0000000000 */
[----:B0-----:R-:W-:Y:S05]  /*57f0*/  CALL.ABS.NOINC R2 ;  /* 0x0000000002007343 */ /* 0x001fea0003c00000 */
.L_x_899:
[----:B------:R-:W-:Y:S01]  /*5800*/  PRMT R0, RZ, 0x7610, R0 ;  /* 0x00007610ff007816 */ /* 0x000fe20000000000 */
[----:B------:R-:W-:Y:S06]  /*5810*/  BRA `(.L_x_872) ;  /* 0x00000000001c7947 */ /* 0x000fec0003800000 */
.L_x_896:
[----:B------:R-:W2:Y:S02]  /*5820*/  LDG.E.64 R2, desc[UR36][R2.64] ;  /* 0x0000002402027981 */ /* 0x000ea4000c1e1b00 */
[----:B--2---:R-:W0:Y:S02]  /*5830*/  I2F.U64 R0, R2 ;  /* 0x0000000200007312 */ /* 0x004e240000301000 */
[----:B0-----:R-:W-:Y:S01]  /*5840*/  F2FP.F16.F32.PACK_AB R0, RZ, R0 ;  /* 0x00000000ff00723e */ /* 0x001fe200000000ff */
[----:B------:R-:W-:Y:S06]  /*5850*/  BRA `(.L_x_872) ;  /* 0x00000000000c7947 */ /* 0x000fec0003800000 */
.L_x_895:
[----:B------:R-:W2:Y:S02]  /*5860*/  LDG.E R2, desc[UR36][R2.64] ;  /* 0x0000002402027981 */ /* 0x000ea4000c1e1900 */
[----:B--2---:R-:W-:-:S04]  /*5870*/  I2FP.F32.U32 R0, R2 ;  /* 0x0000000200007245 */ /* 0x004fc80000201000 */
[----:B------:R-:W-:-:S07]  /*5880*/  F2FP.F16.F32.PACK_AB R0, RZ, R0 ;  /* 0x00000000ff00723e */ /* 0x000fce00000000ff */
.L_x_872:
        /* <DEDUP_REMOVED lines=43> */
.L_x_901:
[----:B------:R-:W-:Y:S05]  /*5b40*/  BSYNC B0 ;  /* 0x0000000000007941 */ /* 0x000fea0003800000 */
.L_x_900:
        /* <DEDUP_REMOVED lines=15> */
.L_x_905:
[----:B------:R-:W-:-:S06]  /*5c40*/  HADD2.F32 R3, -RZ, R3.H0_H0 ;  /* 0x20000003ff037230 */ /* 0x000fcc0000004100 */
[----:B------:R-:W0:Y:S02]  /*5c50*/  F2I.S64.TRUNC R2, R3 ;  /* 0x0000000300027311 */ /* 0x000e24000020d900 */
[----:B0-----:R4:W-:Y:S01]  /*5c60*/  STG.E.U8 desc[UR36][R16.64], R2 ;  /* 0x0000000210007986 */ /* 0x0019e2000c101124 */
[----:B------:R-:W-:Y:S05]  /*5c70*/  BRA `(.L_x_907) ;  /* 0x0000000c00847947 */ /* 0x000fea0003800000 */
.L_x_904:
        /* <DEDUP_REMOVED lines=10> */
.L_x_909:
[----:B------:R-:W-:-:S06]  /*5d20*/  HADD2.F32 R3, -RZ, R3.H0_H0 ;  /* 0x20000003ff037230 */ /* 0x000fcc0000004100 */
[----:B------:R-:W0:Y:S02]  /*5d30*/  F2I.FTZ.TRUNC.NTZ R3, R3 ;  /* 0x0000000300037305 */ /* 0x000e24000021f100 */
[----:B0-----:R2:W-:Y:S01]  /*5d40*/  STG.E desc[UR36][R16.64], R3 ;  /* 0x0000000310007986 */ /* 0x0015e2000c101924 */
[----:B------:R-:W-:Y:S05]  /*5d50*/  BRA `(.L_x_907) ;  /* 0x0000000c004c7947 */ /* 0x000fea0003800000 */
.L_x_908:
[----:B------:R-:W-:-:S06]  /*5d60*/  HADD2.F32 R3, -RZ, R3.H0_H0 ;  /* 0x20000003ff037230 */ /* 0x000fcc0000004100 */
[----:B------:R-:W0:Y:S02]  /*5d70*/  F2I.FTZ.TRUNC.NTZ R3, R3 ;  /* 0x0000000300037305 */ /* 0x000e24000021f100 */
[----:B0-----:R0:W-:Y:S01]  /*5d80*/  STG.E.U16 desc[UR36][R16.64], R3 ;  /* 0x0000000310007986 */ /* 0x0011e2000c101524 */
[----:B------:R-:W-:Y:S05]  /*5d90*/  BRA `(.L_x_907) ;  /* 0x0000000c003c7947 */ /* 0x000fea0003800000 */
.L_x_903:
        /* <DEDUP_REMOVED lines=9> */
.L_x_911:
[----:B------:R0:W-:Y:S01]  /*5e30*/  STG.E.U16 desc[UR36][R16.64], R3 ;  /* 0x0000000310007986 */ /* 0x0001e2000c101524 */
[----:B------:R-:W-:Y:S05]  /*5e40*/  BRA `(.L_x_907) ;  /* 0x0000000c00107947 */ /* 0x000fea0003800000 */
.L_x_910:
        /* <DEDUP_REMOVED lines=10> */
.L_x_913:
[----:B------:R-:W-:-:S05]  /*5ef0*/  HADD2.F32 R0, -RZ, R3.H0_H0 ;  /* 0x20000003ff007230 */ /* 0x000fca0000004100 */
[----:B------:R-:W-:-:S04]  /*5f00*/  F2FP.F16.F32.PACK_AB R0, RZ, R0 ;  /* 0x00000000ff00723e */ /* 0x000fc800000000ff */
[----:B------:R-:W-:-:S05]  /*5f10*/  PRMT R0, R0, 0x5410, RZ ;  /* 0x0000541000007816 */ /* 0x000fca00000000ff */
[----:B------:R0:W-:Y:S01]  /*5f20*/  STG.E desc[UR36][R16.64], R0 ;  /* 0x0000000010007986 */ /* 0x0001e2000c101924 */
[----:B------:R-:W-:Y:S05]  /*5f30*/  BRA `(.L_x_907) ;  /* 0x0000000800d47947 */ /* 0x000fea0003800000 */
.L_x_912:
[----:B------:R-:W-:-:S05]  /*5f40*/  HADD2.F32 R2, -RZ, R3.H0_H0 ;  /* 0x20000003ff027230 */ /* 0x000fca0000004100 */
[----:B------:R-:W-:-:S06]  /*5f50*/  FMUL.FTZ R2, R2, 1 ;  /* 0x3f80000002027820 */ /* 0x000fcc0000410000 */
[----:B------:R-:W0:Y:S02]  /*5f60*/  F2F.F64.F32 R2, R2 ;  /* 0x0000000200027310 */ /* 0x000e240000201800 */
[----:B0-----:R0:W-:Y:S01]  /*5f70*/  STG.E.64 desc[UR36][R16.64], R2 ;  /* 0x0000000210007986 */ /* 0x0011e2000c101b24 */
[----:B------:R-:W-:Y:S05]  /*5f80*/  BRA `(.L_x_907) ;  /* 0x0000000800c07947 */ /* 0x000fea0003800000 */
.L_x_902:
        /* <DEDUP_REMOVED lines=13> */
.L_x_916:
[----:B------:R-:W-:Y:S01]  /*6060*/  HADD2.F32 R3, -RZ, R3.H0_H0 ;  /* 0x20000003ff037230 */ /* 0x000fe20000004100 */
[----:B------:R-:W-:-:S04]  /*6070*/  CS2R R6, SRZ ;  /* 0x0000000000067805 */ /* 0x000fc8000001ff00 */
[----:B------:R-:W-:-:S04]  /*6080*/  FMUL.FTZ R3, R3, 1 ;  /* 0x3f80000003037820 */ /* 0x000fc80000410000 */
[----:B------:R-:W0:Y:S02]  /*6090*/  F2F.F64.F32 R4, R3 ;  /* 0x0000000300047310 */ /* 0x000e240000201800 */
[----:B0-----:R0:W-:Y:S01]  /*60a0*/  STG.E.128 desc[UR36][R16.64], R4 ;  /* 0x0000000410007986 */ /* 0x0011e2000c101d24 */
[----:B------:R-:W-:Y:S05]  /*60b0*/  BRA `(.L_x_907) ;  /* 0x0000000800747947 */ /* 0x000fea0003800000 */
.L_x_915:
        /* <DEDUP_REMOVED lines=21> */
.L_x_920:
[----:B------:R-:W-:Y:S05]  /*6210*/  BSYNC B0 ;  /* 0x0000000000007941 */ /* 0x000fea0003800000 */
.L_x_919:
[----:B------:R-:W-:-:S05]  /*6220*/  LOP3.LUT R3, R0, R3, RZ, 0xfc, !PT ;  /* 0x0000000300037212 */ /* 0x000fca00078efcff */
[----:B------:R0:W-:Y:S01]  /*6230*/  STG.E.U8 desc[UR36][R16.64], R3 ;  /* 0x0000000310007986 */ /* 0x0001e2000c101124 */
[----:B------:R-:W-:Y:S05]  /*6240*/  BRA `(.L_x_907) ;  /* 0x0000000800107947 */ /* 0x000fea0003800000 */
.L_x_918:
        /* <DEDUP_REMOVED lines=13> */
.L_x_922:
[----:B------:R-:W-:Y:S01]  /*6320*/  IMAD.MOV.U32 R0, RZ, RZ, 0x7f ;  /* 0x0000007fff007424 */ /* 0x000fe200078e00ff */
[----:B------:R-:W-:-:S04]  /*6330*/  ISETP.GT.U32.AND P0, PT, R2, 0x7f800000, PT ;  /* 0x7f8000000200780c */ /* 0x000fc80003f04070 */
[----:B------:R-:W-:-:S09]  /*6340*/  SEL R0, R0, 0x7c, P0 ;  /* 0x0000007c00007807 */ /* 0x000fd20000000000 */
.L_x_923:
[----:B------:R-:W-:Y:S05]  /*6350*/  BSYNC B0 ;  /* 0x0000000000007941 */ /* 0x000fea0003800000 */
.L_x_921:
[----:B------:R-:W-:-:S04]  /*6360*/  LOP3.LUT R2, R3, 0x80000000, RZ, 0xc0, !PT ;  /* 0x8000000003027812 */ /* 0x000fc800078ec0ff */
[----:B------:R-:W-:-:S04]  /*6370*/  SHF.R.U32.HI R3, RZ, 0x18, R2 ;  /* 0x00000018ff037819 */ /* 0x000fc80000011602 */
[----:B------:R-:W-:-:S05]  /*6380*/  LOP3.LUT R3, R0, R3, RZ, 0xfc, !PT ;  /* 0x0000000300037212 */ /* 0x000fca00078efcff */
[----:B------:R0:W-:Y:S01]  /*6390*/  STG.E.U8 desc[UR36][R16.64], R3 ;  /* 0x0000000310007986 */ /* 0x0001e2000c101124 */
[----:B------:R-:W-:Y:S05]  /*63a0*/  BRA `(.L_x_907) ;  /* 0x0000000400b87947 */ /* 0x000fea0003800000 */
.L_x_917:
[----:B------:R-:W-:-:S05]  /*63b0*/  HADD2.F32 R0, -RZ, R3.H0_H0 ;  /* 0x20000003ff007230 */ /* 0x000fca0000004100 */
[----:B------:R-:W-:-:S05]  /*63c0*/  F2FP.BF16.F32.PACK_AB R0, RZ, R0 ;  /* 0x00000000ff00723e */ /* 0x000fca00000010ff */
[----:B------:R0:W-:Y:S01]  /*63d0*/  STG.E.U16 desc[UR36][R16.64], R0 ;  /* 0x0000000010007986 */ /* 0x0001e2000c101524 */
[----:B------:R-:W-:Y:S05]  /*63e0*/  BRA `(.L_x_907) ;  /* 0x0000000400a87947 */ /* 0x000fea0003800000 */
.L_x_914:
        /* <DEDUP_REMOVED lines=12> */
.L_x_926:
        /* <DEDUP_REMOVED lines=17> */
.L_x_929:
[----:B------:R-:W-:-:S04]  /*65c0*/  LOP3.LUT R2, R3, 0x80000000, RZ, 0xc0, !PT ;  /* 0x8000000003027812 */ /* 0x000fc800078ec0ff */
[----:B------:R-:W-:-:S04]  /*65d0*/  SHF.R.U32.HI R3, RZ, 0x18, R2 ;  /* 0x00000018ff037819 */ /* 0x000fc80000011602 */
[----:B------:R-:W-:-:S04]  /*65e0*/  LOP3.LUT R0, R0, R3, RZ, 0xfc, !PT ;  /* 0x0000000300007212 */ /* 0x000fc800078efcff */
[----:B------:R-:W-:-:S07]  /*65f0*/  PRMT R8, R0, 0x7610, R8 ;  /* 0x0000761000087816 */ /* 0x000fce0000000008 */
.L_x_928:
[----:B------:R-:W-:Y:S05]  /*6600*/  BSYNC B0 ;  /* 0x0000000000007941 */ /* 0x000fea0003800000 */
.L_x_927:
[----:B------:R0:W-:Y:S01]  /*6610*/  STG.E.U8 desc[UR36][R16.64], R8 ;  /* 0x0000000810007986 */ /* 0x0001e2000c101124 */
[----:B------:R-:W-:Y:S05]  /*6620*/  BRA `(.L_x_907) ;  /* 0x0000000400187947 */ /* 0x000fea0003800000 */
.L_x_925:
        /* <DEDUP_REMOVED lines=17> */
.L_x_932:
[----:B------:R-:W-:-:S04]  /*6740*/  LOP3.LUT R2, R3, 0x80000000, RZ, 0xc0, !PT ;  /* 0x8000000003027812 */ /* 0x000fc800078ec0ff */
[----:B------:R-:W-:-:S04]  /*6750*/  SHF.R.U32.HI R3, RZ, 0x18, R2 ;  /* 0x00000018ff037819 */ /* 0x000fc80000011602 */
[----:B------:R-:W-:-:S04]  /*6760*/  LOP3.LUT R0, R0, R3, RZ, 0xfc, !PT ;  /* 0x0000000300007212 */ /* 0x000fc800078efcff */
[----:B------:R-:W-:-:S07]  /*6770*/  PRMT R8, R0, 0x7610, R8 ;  /* 0x0000761000087816 */ /* 0x000fce0000000008 */
.L_x_931:
[----:B------:R-:W-:Y:S05]  /*6780*/  BSYNC B0 ;  /* 0x0000000000007941 */ /* 0x000fea0003800000 */
.L_x_930:
[----:B------:R0:W-:Y:S01]  /*6790*/  STG.E.U8 desc[UR36][R16.64], R8 ;  /* 0x0000000810007986 */ /* 0x0001e2000c101124 */
[----:B------:R-:W-:Y:S05]  /*67a0*/  BRA `(.L_x_907) ;  /* 0x0000000000b87947 */ /* 0x000fea0003800000 */
.L_x_924:
        /* <DEDUP_REMOVED lines=22> */
.L_x_906:
        /* <DEDUP_REMOVED lines=16> */
.L_x_935:
[----:B------:R-:W-:Y:S05]  /*6a10*/  BRA `(.L_x_907) ;  /* 0x00000000001c7947 */ /* 0x000fea0003800000 */
.L_x_934:
[----:B------:R-:W-:-:S06]  /*6a20*/  HADD2.F32 R3, -RZ, R3.H0_H0 ;  /* 0x20000003ff037230 */ /* 0x000fcc0000004100 */
[----:B------:R-:W0:Y:S02]  /*6a30*/  F2I.U64.TRUNC R2, R3 ;  /* 0x0000000300027311 */ /* 0x000e24000020d800 */
[----:B0-----:R0:W-:Y:S01]  /*6a40*/  STG.E.64 desc[UR36][R16.64], R2 ;  /* 0x0000000210007986 */ /* 0x0011e2000c101b24 */
[----:B------:R-:W-:Y:S05]  /*6a50*/  BRA `(.L_x_907) ;  /* 0x00000000000c7947 */ /* 0x000fea0003800000 */
.L_x_933:
[----:B------:R-:W-:-:S06]  /*6a60*/  HADD2.F32 R3, -RZ, R3.H0_H0 ;  /* 0x20000003ff037230 */ /* 0x000fcc0000004100 */
[----:B------:R-:W0:Y:S02]  /*6a70*/  F2I.FTZ.U32.TRUNC.NTZ R3, R3 ;  /* 0x0000000300037305 */ /* 0x000e24000021f000 */
[----:B0-----:R0:W-:Y:S02]  /*6a80*/  STG.E desc[UR36][R16.64], R3 ;  /* 0x0000000310007986 */ /* 0x0011e4000c101924 */
.L_x_907:
[----:B------:R-:W-:-:S07]  /*6a90*/  VIADD R19, R19, 0x80 ;  /* 0x0000008013137836 */ /* 0x000fce0000000000 */
.L_x_865:
[----:B------:R-:W-:Y:S05]  /*6aa0*/  BSYNC B6 ;  /* 0x0000000000067941 */ /* 0x000fea0003800000 */
.L_x_864:
        /* <DEDUP_REMOVED lines=307> */
.L_x_938:
        /* <DEDUP_REMOVED lines=22> */
.L_x_942:
[----:B------:R-:W2:Y:S02]  /*7f40*/  LDG.E.U8 R2, desc[UR36][R2.64] ;  /* 0x0000002402027981 */ /* 0x000ea4000c1e1100 */
[----:B--2---:R-:W-:-:S04]  /*7f50*/  I2FP.F32.U32 R0, R2 ;  /* 0x0000000200007245 */ /* 0x004fc80000201000 */
[----:B------:R-:W-:Y:S01]  /*7f60*/  F2FP.F16.F32.PACK_AB R0, RZ, R0 ;  /* 0x00000000ff00723e */ /* 0x000fe200000000ff */
[----:B------:R-:W-:Y:S06]  /*7f70*/  BRA `(.L_x_944) ;  /* 0x0000000c00887947 */ /* 0x000fec0003800000 */
.L_x_941:
        /* <DEDUP_REMOVED lines=10> */
.L_x_946:
[----:B------:R-:W2:Y:S02]  /*8020*/  LDG.E R2, desc[UR36][R2.64] ;  /* 0x0000002402027981 */ /* 0x000ea4000c1e1900 */
[----:B--2---:R-:W-:-:S04]  /*8030*/  I2FP.F32.S32 R0, R2 ;  /* 0x0000000200007245 */ /* 0x004fc80000201400 */
[----:B------:R-:W-:Y:S01]  /*8040*/  F2FP.F16.F32.PACK_AB R0, RZ, R0 ;  /* 0x00000000ff00723e */ /* 0x000fe200000000ff */
[----:B------:R-:W-:Y:S06]  /*8050*/  BRA `(.L_x_944) ;  /* 0x0000000c00507947 */ /* 0x000fec0003800000 */
.L_x_945:
[----:B------:R-:W2:Y:S02]  /*8060*/  LDG.E.U16 R2, desc[UR36][R2.64] ;  /* 0x0000002402027981 */ /* 0x000ea4000c1e1500 */
[----:B--2---:R-:W0:Y:S02]  /*8070*/  I2F.S16 R0, R2 ;  /* 0x0000000200007306 */ /* 0x004e240000101400 */
[----:B0-----:R-:W-:Y:S01]  /*8080*/  F2FP.F16.F32.PACK_AB R0, RZ, R0 ;  /* 0x00000000ff00723e */ /* 0x001fe200000000ff */
[----:B------:R-:W-:Y:S06]  /*8090*/  BRA `(.L_x_944) ;  /* 0x0000000c00407947 */ /* 0x000fec0003800000 */
.L_x_940:
        /* <DEDUP_REMOVED lines=9> */
.L_x_948:
[----:B------:R0:W5:Y:S01]  /*8130*/  LDG.E.U16 R0, desc[UR36][R2.64] ;  /* 0x0000002402007981 */ /* 0x000162000c1e1500 */
[----:B------:R-:W-:Y:S05]  /*8140*/  BRA `(.L_x_944) ;  /* 0x0000000c00147947 */ /* 0x000fea0003800000 */
.L_x_947:
        /* <DEDUP_REMOVED lines=9> */
.L_x_950:
[----:B------:R1:W5:Y:S01]  /*81e0*/  LDG.E.U16 R0, desc[UR36][R2.64] ;  /* 0x0000002402007981 */ /* 0x000362000c1e1500 */
[----:B------:R-:W-:Y:S05]  /*81f0*/  BRA `(.L_x_944) ;  /* 0x0000000800e87947 */ /* 0x000fea0003800000 */
.L_x_949:
        /* <DEDUP_REMOVED lines=8> */
.L_x_939:
        /* <DEDUP_REMOVED lines=13> */
.L_x_953:
        /* <DEDUP_REMOVED lines=8> */
.L_x_952:
        /* <DEDUP_REMOVED lines=28> */
.L_x_955:
        /* <DEDUP_REMOVED lines=15> */
.L_x_954:
[----:B------:R-:W2:Y:S02]  /*8680*/  LDG.E.U16 R0, desc[UR36][R2.64] ;  /* 0x0000002402007981 */ /* 0x000ea4000c1e1500 */
[----:B--2---:R-:W-:-:S05]  /*8690*/  IMAD.U32 R0, R0, 0x10000, RZ ;  /* 0x0001000000007824 */ /* 0x004fca00078e00ff */
[----:B------:R-:W-:Y:S01]  /*86a0*/  F2FP.F16.F32.PACK_AB R0, RZ, R0 ;  /* 0x00000000ff00723e */ /* 0x000fe200000000ff */
[----:B------:R-:W-:Y:S06]  /*86b0*/  BRA `(.L_x_944) ;  /* 0x0000000400b87947 */ /* 0x000fec0003800000 */
.L_x_951:
        /* <DEDUP_REMOVED lines=12> */
.L_x_958:
        /* <DEDUP_REMOVED lines=12> */
[----:B------:R-:W-:Y:S02]  /*8840*/  SHF.L.U32 R4, R3, 0x1f, RZ ;  /* 0x0000001f03047819 */ /* 0x000fe400000006ff */
[----:B------:R-:W-:-:S05]  /*8850*/  SHF.R.U32.HI R0, RZ, 0x3, R0 ;  /* 0x00000003ff007819 */ /* 0x000fca0000011600 */
[----:B------:R-:W-:Y:S05]  /*8860*/  @P0 BRA `(.L_x_962) ;  /* 0x0000000000180947 */ /* 0x000fea0003800000 */
[----:B------:R-:W0:Y:S02]  /*8870*/  FLO.U32 R3, R2 ;  /* 0x0000000200037300 */ /* 0x000e2400000e0000 */
[----:B0-----:R-:W-:-:S04]  /*8880*/  IADD3 R3, -R3, 0x1f, RZ ;  /* 0x0000001f03037810 */ /* 0x001fc80007ffe1ff */
[----:B------:R-:W-:Y:S01]  /*8890*/  IADD3 R0, R0, 0x1d, -R3 ;  /* 0x0000001d00007810 */ /* 0x000fe20007ffe803 */
[----:B------:R-:W-:-:S05]  /*88a0*/  VIADD R5, R3, 0xffffffe4 ;  /* 0xffffffe403057836 */ /* 0x000fca0000000000 */
[----:B------:R-:W-:-:S04]  /*88b0*/  SHF.L.U32 R5, R2, R5, RZ ;  /* 0x0000000502057219 */ /* 0x000fc800000006ff */
[----:B------:R-:W-:-:S07]  /*88c0*/  LOP3.LUT R2, R5, 0x7, RZ, 0xc0, !PT ;  /* 0x0000000705027812 */ /* 0x000fce00078ec0ff */
.L_x_962:
[----:B------:R-:W-:Y:S05]  /*88d0*/  BSYNC B1 ;  /* 0x0000000000017941 */ /* 0x000fea0003800000 */
.L_x_961:
[----:B------:R-:W-:Y:S01]  /*88e0*/  LEA R3, R0, 0x3b800000, 0x17 ;  /* 0x3b80000000037811 */ /* 0x000fe200078eb8ff */
[----:B------:R-:W-:-:S05]  /*88f0*/  IMAD.SHL.U32 R0, R2, 0x100000, RZ ;  /* 0x0010000002007824 */ /* 0x000fca00078e00ff */
[----:B------:R-:W-:-:S07]  /*8900*/  LOP3.LUT R0, R3, R0, R4, 0xfe, !PT ;  /* 0x0000000003007212 */ /* 0x000fce00078efe04 */
.L_x_960:
[----:B------:R-:W-:Y:S05]  /*8910*/  BSYNC B0 ;  /* 0x0000000000007941 */ /* 0x000fea0003800000 */
.L_x_959:
[----:B------:R-:W-:Y:S01]  /*8920*/  F2FP.F16.F32.PACK_AB R0, RZ, R0 ;  /* 0x00000000ff00723e */ /* 0x000fe200000000ff */
[----:B------:R-:W-:Y:S06]  /*8930*/  BRA `(.L_x_944) ;  /* 0x0000000400187947 */ /* 0x000fec0003800000 */
.L_x_957:
        /* <DEDUP_REMOVED lines=21> */
.L_x_966:
[----:B------:R-:W-:Y:S05]  /*8a90*/  BSYNC B1 ;  /* 0x0000000000017941 */ /* 0x000fea0003800000 */
.L_x_965:
[----:B------:R-:W-:Y:S01]  /*8aa0*/  LEA R3, R0, 0x37800000, 0x17 ;  /* 0x3780000000037811 */ /* 0x000fe200078eb8ff */
[----:B------:R-:W-:-:S05]  /*8ab0*/  IMAD.SHL.U32 R0, R2, 0x200000, RZ ;  /* 0x0020000002007824 */ /* 0x000fca00078e00ff */
[----:B------:R-:W-:-:S07]  /*8ac0*/  LOP3.LUT R0, R3, R0, R4, 0xfe, !PT ;  /* 0x0000000003007212 */ /* 0x000fce00078efe04 */
.L_x_964:
[----:B------:R-:W-:Y:S05]  /*8ad0*/  BSYNC B0 ;  /* 0x0000000000007941 */ /* 0x000fea0003800000 */
.L_x_963:
[----:B------:R-:W-:Y:S01]  /*8ae0*/  F2FP.F16.F32.PACK_AB R0, RZ, R0 ;  /* 0x00000000ff00723e */ /* 0x000fe200000000ff */
[----:B------:R-:W-:Y:S06]  /*8af0*/  BRA `(.L_x_944) ;  /* 0x0000000000a87947 */ /* 0x000fec0003800000 */
.L_x_956:
        /* <DEDUP_REMOVED lines=14> */
.L_x_970:
[----:B------:R-:W-:Y:S05]  /*8be0*/  BSYNC B0 ;  /* 0x0000000000007941 */ /* 0x000fea0003800000 */
.L_x_969:
[----:B------:R-:W-:Y:S01]  /*8bf0*/  F2FP.F16.F32.PACK_AB R0, RZ, R0 ;  /* 0x00000000ff00723e */ /* 0x000fe200000000ff */
[----:B------:R-:W-:Y:S06]  /*8c00*/  BRA `(.L_x_944) ;  /* 0x0000000000647947 */ /* 0x000fec0003800000 */
.L_x_943:
        /* <DEDUP_REMOVED lines=16> */
.L_x_971:
[----:B------:R-:W-:Y:S01]  /*8d10*/  PRMT R0, RZ, 0x7610, R0 ;  /* 0x00007610ff007816 */ /* 0x000fe20000000000 */
[----:B------:R-:W-:Y:S06]  /*8d20*/  BRA `(.L_x_944) ;  /* 0x00000000001c7947 */ /* 0x000fec0003800000 */
.L_x_968:
[----:B------:R-:W2:Y:S02]  /*8d30*/  LDG.E.64 R2, desc[UR36][R2.64] ;  /* 0x0000002402027981 */ /* 0x000ea4000c1e1b00 */
[----:B--2---:R-:W0:Y:S02]  /*8d40*/  I2F.U64 R0, R2 ;  /* 0x0000000200007312 */ /* 0x004e240000301000 */
[----:B0-----:R-:W-:Y:S01]  /*8d50*/  F2FP.F16.F32.PACK_AB R0, RZ, R0 ;  /* 0x00000000ff00723e */ /* 0x001fe200000000ff */
[----:B------:R-:W-:Y:S06]  /*8d60*/  BRA `(.L_x_944) ;  /* 0x00000000000c7947 */ /* 0x000fec0003800000 */
.L_x_967:
[----:B------:R-:W2:Y:S02]  /*8d70*/  LDG.E R2, desc[UR36][R2.64] ;  /* 0x0000002402027981 */ /* 0x000ea4000c1e1900 */
[----:B--2---:R-:W-:-:S04]  /*8d80*/  I2FP.F32.U32 R0, R2 ;  /* 0x0000000200007245 */ /* 0x004fc80000201000 */
[----:B------:R-:W-:-:S07]  /*8d90*/  F2FP.F16.F32.PACK_AB R0, RZ, R0 ;  /* 0x00000000ff00723e */ /* 0x000fce00000000ff */
.L_x_944:
        /* <DEDUP_REMOVED lines=43> */
.L_x_973:
[----:B------:R-:W-:Y:S05]  /*9050*/  BSYNC B0 ;  /* 0x0000000000007941 */ /* 0x000fea0003800000 */
.L_x_972:
        /* <DEDUP_REMOVED lines=15> */
.L_x_977:
[----:B------:R-:W-:-:S06]  /*9150*/  HADD2.F32 R3, -RZ, R3.H0_H0 ;  /* 0x20000003ff037230 */ /* 0x000fcc0000004100 */
[----:B------:R-:W0:Y:S02]  /*9160*/  F2I.S64.TRUNC R2, R3 ;  /* 0x0000000300027311 */ /* 0x000e24000020d900 */
[----:B0-----:R0:W-:Y:S01]  /*9170*/  STG.E.U8 desc[UR36][R16.64], R2 ;  /* 0x0000000210007986 */ /* 0x0011e2000c101124 */
[----:B------:R-:W-:Y:S05]  /*9180*/  BRA `(.L_x_979) ;  /* 0x0000000c00847947 */ /* 0x000fea0003800000 */
.L_x_976:
        /* <DEDUP_REMOVED lines=10> */
.L_x_981:
[----:B------:R-:W-:-:S06]  /*9230*/  HADD2.F32 R3, -RZ, R3.H0_H0 ;  /* 0x20000003ff037230 */ /* 0x000fcc0000004100 */
[----:B------:R-:W0:Y:S02]  /*9240*/  F2I.FTZ.TRUNC.NTZ R3, R3 ;  /* 0x0000000300037305 */ /* 0x000e24000021f100 */
[----:B0-----:R0:W-:Y:S01]  /*9250*/  STG.E desc[UR36][R16.64], R3 ;  /* 0x0000000310007986 */ /* 0x0011e2000c101924 */
[----:B------:R-:W-:Y:S05]  /*9260*/  BRA `(.L_x_979) ;  /* 0x0000000c004c7947 */ /* 0x000fea0003800000 */
.L_x_980:
[----:B------:R-:W-:-:S06]  /*9270*/  HADD2.F32 R3, -RZ, R3.H0_H0 ;  /* 0x20000003ff037230 */ /* 0x000fcc0000004100 */
[----:B------:R-:W0:Y:S02]  /*9280*/  F2I.FTZ.TRUNC.NTZ R3, R3 ;  /* 0x0000000300037305 */ /* 0x000e24000021f100 */
[----:B0-----:R0:W-:Y:S01]  /*9290*/  STG.E.U16 desc[UR36][R16.64], R3 ;  /* 0x0000000310007986 */ /* 0x0011e2000c101524 */
[----:B------:R-:W-:Y:S05]  /*92a0*/  BRA `(.L_x_979) ;  /* 0x0000000c003c7947 */ /* 0x000fea0003800000 */
.L_x_975:
        /* <DEDUP_REMOVED lines=9> */
.L_x_983:
[----:B------:R0:W-:Y:S01]  /*9340*/  STG.E.U16 desc[UR36][R16.64], R3 ;  /* 0x0000000310007986 */ /* 0x0001e2000c101524 */
[----:B------:R-:W-:Y:S05]  /*9350*/  BRA `(.L_x_979) ;  /* 0x0000000c00107947 */ /* 0x000fea0003800000 */
.L_x_982:
        /* <DEDUP_REMOVED lines=10> */
.L_x_985:
[----:B------:R-:W-:-:S05]  /*9400*/  HADD2.F32 R0, -RZ, R3.H0_H0 ;  /* 0x20000003ff007230 */ /* 0x000fca0000004100 */
[----:B------:R-:W-:-:S04]  /*9410*/  F2FP.F16.F32.PACK_AB R0, RZ, R0 ;  /* 0x00000000ff00723e */ /* 0x000fc800000000ff */
[----:B------:R-:W-:-:S05]  /*9420*/  PRMT R0, R0, 0x5410, RZ ;  /* 0x0000541000007816 */ /* 0x000fca00000000ff */
[----:B------:R0:W-:Y:S01]  /*9430*/  STG.E desc[UR36][R16.64], R0 ;  /* 0x0000000010007986 */ /* 0x0001e2000c101924 */
[----:B------:R-:W-:Y:S05]  /*9440*/  BRA `(.L_x_979) ;  /* 0x0000000800d47947 */ /* 0x000fea0003800000 */
.L_x_984:
[----:B------:R-:W-:-:S05]  /*9450*/  HADD2.F32 R2, -RZ, R3.H0_H0 ;  /* 0x20000003ff027230 */ /* 0x000fca0000004100 */
[----:B------:R-:W-:-:S06]  /*9460*/  FMUL.FTZ R2, R2, 1 ;  /* 0x3f80000002027820 */ /* 0x000fcc0000410000 */
[----:B------:R-:W0:Y:S02]  /*9470*/  F2F.F64.F32 R2, R2 ;  /* 0x0000000200027310 */ /* 0x000e240000201800 */
[----:B0-----:R0:W-:Y:S01]  /*9480*/  STG.E.64 desc[UR36][R16.64], R2 ;  /* 0x0000000210007986 */ /* 0x0011e2000c101b24 */
[----:B------:R-:W-:Y:S05]  /*9490*/  BRA `(.L_x_979) ;  /* 0x0000000800c07947 */ /* 0x000fea0003800000 */
.L_x_974:
        /* <DEDUP_REMOVED lines=13> */
.L_x_988:
[----:B------:R-:W-:Y:S01]  /*9570*/  HADD2.F32 R3, -RZ, R3.H0_H0 ;  /* 0x20000003ff037230 */ /* 0x000fe20000004100 */
[----:B------:R-:W-:-:S04]  /*9580*/  CS2R R6, SRZ ;  /* 0x0000000000067805 */ /* 0x000fc8000001ff00 */
[----:B------:R-:W-:-:S04]  /*9590*/  FMUL.FTZ R3, R3, 1 ;  /* 0x3f80000003037820 */ /* 0x000fc80000410000 */
[----:B------:R-:W0:Y:S02]  /*95a0*/  F2F.F64.F32 R4, R3 ;  /* 0x0000000300047310 */ /* 0x000e240000201800 */
[----:B0-----:R0:W-:Y:S01]  /*95b0*/  STG.E.128 desc[UR36][R16.64], R4 ;  /* 0x0000000410007986 */ /* 0x0011e2000c101d24 */
[----:B------:R-:W-:Y:S05]  /*95c0*/  BRA `(.L_x_979) ;  /* 0x0000000800747947 */ /* 0x000fea0003800000 */
.L_x_987:
        /* <DEDUP_REMOVED lines=21> */
.L_x_992:
[----:B------:R-:W-:Y:S05]  /*9720*/  BSYNC B0 ;  /* 0x0000000000007941 */ /* 0x000fea0003800000 */
.L_x_991:
[----:B------:R-:W-:-:S05]  /*9730*/  LOP3.LUT R3, R0, R3, RZ, 0xfc, !PT ;  /* 0x0000000300037212 */ /* 0x000fca00078efcff */
[----:B------:R0:W-:Y:S01]  /*9740*/  STG.E.U8 desc[UR36][R16.64], R3 ;  /* 0x0000000310007986 */ /* 0x0001e2000c101124 */
[----:B------:R-:W-:Y:S05]  /*9750*/  BRA `(.L_x_979) ;  /* 0x0000000800107947 */ /* 0x000fea0003800000 */
.L_x_990:
        /* <DEDUP_REMOVED lines=13> */
.L_x_994:
[----:B------:R-:W-:Y:S01]  /*9830*/  IMAD.MOV.U32 R0, RZ, RZ, 0x7f ;  /* 0x0000007fff007424 */ /* 0x000fe200078e00ff */
[----:B------:R-:W-:-:S04]  /*9840*/  ISETP.GT.U32.AND P0, PT, R2, 0x7f800000, PT ;  /* 0x7f8000000200780c */ /* 0x000fc80003f04070 */
[----:B------:R-:W-:-:S09]  /*9850*/  SEL R0, R0, 0x7c, P0 ;  /* 0x0000007c00007807 */ /* 0x000fd20000000000 */
.L_x_995:
[----:B------:R-:W-:Y:S05]  /*9860*/  BSYNC B0 ;  /* 0x0000000000007941 */ /* 0x000fea0003800000 */
.L_x_993:
[----:B------:R-:W-:-:S04]  /*9870*/  LOP3.LUT R2, R3, 0x80000000, RZ, 0xc0, !PT ;  /* 0x8000000003027812 */ /* 0x000fc800078ec0ff */
[----:B------:R-:W-:-:S04]  /*9880*/  SHF.R.U32.HI R3, RZ, 0x18, R2 ;  /* 0x00000018ff037819 */ /* 0x000fc80000011602 */
[----:B------:R-:W-:-:S05]  /*9890*/  LOP3.LUT R3, R0, R3, RZ, 0xfc, !PT ;  /* 0x0000000300037212 */ /* 0x000fca00078efcff */
[----:B------:R0:W-:Y:S01]  /*98a0*/  STG.E.U8 desc[UR36][R16.64], R3 ;  /* 0x0000000310007986 */ /* 0x0001e2000c101124 */
[----:B------:R-:W-:Y:S05]  /*98b0*/  BRA `(.L_x_979) ;  /* 0x0000000400b87947 */ /* 0x000fea0003800000 */
.L_x_989:
[----:B------:R-:W-:-:S05]  /*98c0*/  HADD2.F32 R0, -RZ, R3.H0_H0 ;  /* 0x20000003ff007230 */ /* 0x000fca0000004100 */
[----:B------:R-:W-:-:S05]  /*98d0*/  F2FP.BF16.F32.PACK_AB R0, RZ, R0 ;  /* 0x00000000ff00723e */ /* 0x000fca00000010ff */
[----:B------:R0:W-:Y:S01]  /*98e0*/  STG.E.U16 desc[UR36][R16.64], R0 ;  /* 0x0000000010007986 */ /* 0x0001e2000c101524 */
[----:B------:R-:W-:Y:S05]  /*98f0*/  BRA `(.L_x_979) ;  /* 0x0000000400a87947 */ /* 0x000fea0003800000 */
.L_x_986:
        /* <DEDUP_REMOVED lines=12> */
.L_x_998:
        /* <DEDUP_REMOVED lines=17> */
.L_x_1001:
[----:B------:R-:W-:-:S04]  /*9ad0*/  LOP3.LUT R2, R3, 0x80000000, RZ, 0xc0, !PT ;  /* 0x8000000003027812 */ /* 0x000fc800078ec0ff */
[----:B------:R-:W-:-:S04]  /*9ae0*/  SHF.R.U32.HI R3, RZ, 0x18, R2 ;  /* 0x00000018ff037819 */ /* 0x000fc80000011602 */
[----:B------:R-:W-:-:S04]  /*9af0*/  LOP3.LUT R0, R0, R3, RZ, 0xfc, !PT ;  /* 0x0000000300007212 */ /* 0x000fc800078efcff */
[----:B------:R-:W-:-:S07]  /*9b00*/  PRMT R8, R0, 0x7610, R8 ;  /* 0x0000761000087816 */ /* 0x000fce0000000008 */
.L_x_1000:
[----:B------:R-:W-:Y:S05]  /*9b10*/  BSYNC B0 ;  /* 0x0000000000007941 */ /* 0x000fea0003800000 */
.L_x_999:
[----:B------:R3:W-:Y:S01]  /*9b20*/  STG.E.U8 desc[UR36][R16.64], R8 ;  /* 0x0000000810007986 */ /* 0x0007e2000c101124 */
[----:B------:R-:W-:Y:S05]  /*9b30*/  BRA `(.L_x_979) ;  /* 0x0000000400187947 */ /* 0x000fea0003800000 */
.L_x_997:
        /* <DEDUP_REMOVED lines=17> */
.L_x_1004:
[----:B------:R-:W-:-:S04]  /*9c50*/  LOP3.LUT R2, R3, 0x80000000, RZ, 0xc0, !PT ;  /* 0x8000000003027812 */ /* 0x000fc800078ec0ff */
[----:B------:R-:W-:-:S04]  /*9c60*/  SHF.R.U32.HI R3, RZ, 0x18, R2 ;  /* 0x00000018ff037819 */ /* 0x000fc80000011602 */
[----:B------:R-:W-:-:S04]  /*9c70*/  LOP3.LUT R0, R0, R3, RZ, 0xfc, !PT ;  /* 0x0000000300007212 */ /* 0x000fc800078efcff */
[----:B------:R-:W-:-:S07]  /*9c80*/  PRMT R8, R0, 0x7610, R8 ;  /* 0x0000761000087816 */ /* 0x000fce0000000008 */
.L_x_1003:
[----:B------:R-:W-:Y:S05]  /*9c90*/  BSYNC B0 ;  /* 0x0000000000007941 */ /* 0x000fea0003800000 */
.L_x_1002:
[----:B------:R0:W-:Y:S01]  /*9ca0*/  STG.E.U8 desc[UR36][R16.64], R8 ;  /* 0x0000000810007986 */ /* 0x0001e2000c101124 */
[----:B------:R-:W-:Y:S05]  /*9cb0*/  BRA `(.L_x_979) ;  /* 0x0000000000b87947 */ /* 0x000fea0003800000 */
.L_x_996:
        /* <DEDUP_REMOVED lines=22> */
.L_x_978:
        /* <DEDUP_REMOVED lines=16> */
.L_x_1007:
[----:B------:R-:W-:Y:S05]  /*9f20*/  BRA `(.L_x_979) ;  /* 0x00000000001c7947 */ /* 0x000fea0003800000 */
.L_x_1006:
[----:B------:R-:W-:-:S06]  /*9f30*/  HADD2.F32 R3, -RZ, R3.H0_H0 ;  /* 0x20000003ff037230 */ /* 0x000fcc0000004100 */
[----:B------:R-:W0:Y:S02]  /*9f40*/  F2I.U64.TRUNC R2, R3 ;  /* 0x0000000300027311 */ /* 0x000e24000020d800 */
[----:B0-----:R0:W-:Y:S01]  /*9f50*/  STG.E.64 desc[UR36][R16.64], R2 ;  /* 0x0000000210007986 */ /* 0x0011e2000c101b24 */
[----:B------:R-:W-:Y:S05]  /*9f60*/  BRA `(.L_x_979) ;  /* 0x00000000000c7947 */ /* 0x000fea0003800000 */
.L_x_1005:
[----:B------:R-:W-:-:S06]  /*9f70*/  HADD2.F32 R3, -RZ, R3.H0_H0 ;  /* 0x20000003ff037230 */ /* 0x000fcc0000004100 */
[----:B------:R-:W0:Y:S02]  /*9f80*/  F2I.FTZ.U32.TRUNC.NTZ R3, R3 ;  /* 0x0000000300037305 */ /* 0x000e24000021f000 */
[----:B0-----:R2:W-:Y:S02]  /*9f90*/  STG.E desc[UR36][R16.64], R3 ;  /* 0x0000000310007986 */ /* 0x0015e4000c101924 */
.L_x_979:
[----:B------:R-:W-:-:S07]  /*9fa0*/  VIADD R19, R19, 0x80 ;  /* 0x0000008013137836 */ /* 0x000fce0000000000 */
.L_x_937:
[----:B------:R-:W-:Y:S05]  /*9fb0*/  BSYNC B6 ;  /* 0x0000000000067941 */ /* 0x000fea0003800000 */
.L_x_936:
[----:B------:R-:W-:Y:S02]  /*9fc0*/  ULDC UR4, c[0x0][0x210] ;  /* 0x0000840000047ab9 */ /* 0x000fe40000000800 */
[----:B------:R-:W-:-:S13]  /*9fd0*/  ISETP.GE.AND P0, PT, R19, UR4, PT ;  /* 0x0000000413007c0c */ /* 0x000fda000bf06270 */
[----:B------:R-:W-:Y:S05]  /*9fe0*/  @P0 EXIT ;  /* 0x000000000000094d */ /* 0x000fea0003800000 */
        /* <DEDUP_REMOVED lines=303> */
.L_x_1008:
        /* <DEDUP_REMOVED lines=22> */
.L_x_1012:
[----:B------:R-:W2:Y:S02]  /*b440*/  LDG.E.U8 R2, desc[UR36][R2.64] ;  /* 0x0000002402027981 */ /* 0x000ea4000c1e1100 */
[----:B--2---:R-:W-:-:S04]  /*b450*/  I2FP.F32.U32 R0, R2 ;  /* 0x0000000200007245 */ /* 0x004fc80000201000 */
[----:B------:R-:W-:Y:S01]  /*b460*/  F2FP.F16.F32.PACK_AB R0, RZ, R0 ;  /* 0x00000000ff00723e */ /* 0x000fe200000000ff */
[----:B------:R-:W-:Y:S06]  /*b470*/  BRA `(.L_x_1014) ;  /* 0x0000000c00887947 */ /* 0x000fec0003800000 */
.L_x_1011:
        /* <DEDUP_REMOVED lines=10> */
.L_x_1016:
[----:B------:R-:W2:Y:S02]  /*b520*/  LDG.E R2, desc[UR36][R2.64] ;  /* 0x0000002402027981 */ /* 0x000ea4000c1e1900 */
[----:B--2---:R-:W-:-:S04]  /*b530*/  I2FP.F32.S32 R0, R2 ;  /* 0x0000000200007245 */ /* 0x004fc80000201400 */
[----:B------:R-:W-:Y:S01]  /*b540*/  F2FP.F16.F32.PACK_AB R0, RZ, R0 ;  /* 0x00000000ff00723e */ /* 0x000fe200000000ff */
[----:B------:R-:W-:Y:S06]  /*b550*/  BRA `(.L_x_1014) ;  /* 0x0000000c00507947 */ /* 0x000fec0003800000 */
.L_x_1015:
[----:B------:R-:W2:Y:S02]  /*b560*/  LDG.E.U16 R2, desc[UR36][R2.64] ;  /* 0x0000002402027981 */ /* 0x000ea4000c1e1500 */
[----:B--2---:R-:W0:Y:S02]  /*b570*/  I2F.S16 R0, R2 ;  /* 0x0000000200007306 */ /* 0x004e240000101400 */
[----:B0-----:R-:W-:Y:S01]  /*b580*/  F2FP.F16.F32.PACK_AB R0, RZ, R0 ;  /* 0x00000000ff00723e */ /* 0x001fe200000000ff */
[----:B------:R-:W-:Y:S06]  /*b590*/  BRA `(.L_x_1014) ;  /* 0x0000000c00407947 */ /* 0x000fec0003800000 */
.L_x_1010:
        /* <DEDUP_REMOVED lines=9> */
.L_x_1018:
[----:B------:R0:W5:Y:S01]  /*b630*/  LDG.E.U16 R0, desc[UR36][R2.64] ;  /* 0x0000002402007981 */ /* 0x000162000c1e1500 */
[----:B------:R-:W-:Y:S05]  /*b640*/  BRA `(.L_x_1014) ;  /* 0x0000000c00147947 */ /* 0x000fea0003800000 */
.L_x_1017:
        /* <DEDUP_REMOVED lines=9> */
.L_x_1020:
[----:B------:R1:W5:Y:S01]  /*b6e0*/  LDG.E.U16 R0, desc[UR36][R2.64] ;  /* 0x0000002402007981 */ /* 0x000362000c1e1500 */
[----:B------:R-:W-:Y:S05]  /*b6f0*/  BRA `(.L_x_1014) ;  /* 0x0000000800e87947 */ /* 0x000fea0003800000 */
.L_x_1019:
        /* <DEDUP_REMOVED lines=8> */
.L_x_1009:
        /* <DEDUP_REMOVED lines=13> */
.L_x_1023:
        /* <DEDUP_REMOVED lines=8> */
.L_x_1022:
        /* <DEDUP_REMOVED lines=28> */
.L_x_1025:
        /* <DEDUP_REMOVED lines=15> */
.L_x_1024:
[----:B------:R-:W2:Y:S02]  /*bb80*/  LDG.E.U16 R0, desc[UR36][R2.64] ;  /* 0x0000002402007981 */ /* 0x000ea4000c1e1500 */
[----:B--2---:R-:W-:-:S05]  /*bb90*/  IMAD.U32 R0, R0, 0x10000, RZ ;  /* 0x0001000000007824 */ /* 0x004fca00078e00ff */
[----:B------:R-:W-:Y:S01]  /*bba0*/  F2FP.F16.F32.PACK_AB R0, RZ, R0 ;  /* 0x00000000ff00723e */ /* 0x000fe200000000ff */
[----:B------:R-:W-:Y:S06]  /*bbb0*/  BRA `(.L_x_1014) ;  /* 0x0000000400b87947 */ /* 0x000fec0003800000 */
.L_x_1021:
        /* <DEDUP_REMOVED lines=12> */
.L_x_1028:
        /* <DEDUP_REMOVED lines=21> */
.L_x_1032:
[----:B------:R-:W-:Y:S05]  /*bdd0*/  BSYNC B1 ;  /* 0x0000000000017941 */ /* 0x000fea0003800000 */
.L_x_1031:
[----:B------:R-:W-:Y:S01]  /*bde0*/  LEA R3, R0, 0x3b800000, 0x17 ;  /* 0x3b80000000037811 */ /* 0x000fe200078eb8ff */
[----:B------:R-:W-:-:S05]  /*bdf0*/  IMAD.SHL.U32 R0, R2, 0x100000, RZ ;  /* 0x0010000002007824 */ /* 0x000fca00078e00ff */
[----:B------:R-:W-:-:S07]  /*be00*/  LOP3.LUT R0, R3, R0, R4, 0xfe, !PT ;  /* 0x0000000003007212 */ /* 0x000fce00078efe04 */
.L_x_1030:
[----:B------:R-:W-:Y:S05]  /*be10*/  BSYNC B0 ;  /* 0x0000000000007941 */ /* 0x000fea0003800000 */
.L_x_1029:
[----:B------:R-:W-:Y:S01]  /*be20*/  F2FP.F16.F32.PACK_AB R0, RZ, R0 ;  /* 0x00000000ff00723e */ /* 0x000fe200000000ff */
[----:B------:R-:W-:Y:S06]  /*be30*/  BRA `(.L_x_1014) ;  /* 0x0000000400187947 */ /* 0x000fec0003800000 */
.L_x_1027:
        /* <DEDUP_REMOVED lines=21> */
.L_x_1036:
[----:B------:R-:W-:Y:S05]  /*bf90*/  BSYNC B1 ;  /* 0x0000000000017941 */ /* 0x000fea0003800000 */
.L_x_1035:
[----:B------:R-:W-:Y:S01]  /*bfa0*/  LEA R3, R0, 0x37800000, 0x17 ;  /* 0x3780000000037811 */ /* 0x000fe200078eb8ff */
[----:B------:R-:W-:-:S05]  /*bfb0*/  IMAD.SHL.U32 R0, R2, 0x200000, RZ ;  /* 0x0020000002007824 */ /* 0x000fca00078e00ff */
[----:B------:R-:W-:-:S07]  /*bfc0*/  LOP3.LUT R0, R3, R0, R4, 0xfe, !PT ;  /* 0x0000000003007212 */ /* 0x000fce00078efe04 */
.L_x_1034:
[----:B------:R-:W-:Y:S05]  /*bfd0*/  BSYNC B0 ;  /* 0x0000000000007941 */ /* 0x000fea0003800000 */
.L_x_1033:
[----:B------:R-:W-:Y:S01]  /*bfe0*/  F2FP.F16.F32.PACK_AB R0, RZ, R0 ;  /* 0x00000000ff00723e */ /* 0x000fe200000000ff */
[----:B------:R-:W-:Y:S06]  /*bff0*/  BRA `(.L_x_1014) ;  /* 0x0000000000a87947 */ /* 0x000fec0003800000 */
.L_x_1026:
        /* <DEDUP_REMOVED lines=14> */
.L_x_1040:
[----:B------:R-:W-:Y:S05]  /*c0e0*/  BSYNC B0 ;  /* 0x0000000000007941 */ /* 0x000fea0003800000 */
.L_x_1039:
[----:B------:R-:W-:Y:S01]  /*c0f0*/  F2FP.F16.F32.PACK_AB R0, RZ, R0 ;  /* 0x00000000ff00723e */ /* 0x000fe200000000ff */
[----:B------:R-:W-:Y:S06]  /*c100*/  BRA `(.L_x_1014) ;  /* 0x0000000000647947 */ /* 0x000fec0003800000 */
.L_x_1013:
[----:B------:R-:W-:Y:S01]  /*c110*/  MOV R0, 0x0 ;  /* 0x0000000000007802 */ /* 0x000fe20000000f00 */
[----:B------:R-:W-:Y:S01]  /*c120*/  ULDC.64 UR4, c[0x4][0x128] ;  /* 0x01004a0000047ab9 */ /* 0x000fe20000000a00 */
[----:B------:R-:W-:Y:S01]  /*c130*/  ULDC.64 UR6, c[0x4][0x28] ;  /* 0x01000a0000067ab9 */ /* 0x000fe20000000a00 */
[----:B------:R-:W-:Y:S01]  /*c140*/  IMAD.U32 R4, RZ, RZ, UR4 ;  /* 0x00000004ff047e24 */ /* 0x000fe2000f8e00ff */
[----:B------:R0:W1:Y:S01]  /*c150*/  LDC.64 R2, c[0x4][R0] ;  /* 0x0100000000027b82 */ /* 0x0000620000000a00 */
[----:B------:R-:W-:Y:S01]  /*c160*/  IMAD.U32 R5, RZ, RZ, UR5 ;  /* 0x00000005ff057e24 */ /* 0x000fe2000f8e00ff */
[----:B------:R-:W-:Y:S01]  /*c170*/  ULDC.64 UR4, c[0x4][0x130] ;  /* 0x01004c0000047ab9 */ /* 0x000fe20000000a00 */
[----:B------:R-:W-:Y:S01]  /*c180*/  MOV R10, UR6 ;  /* 0x00000006000a7c02 */ /* 0x000fe20008000f00 */
        /* <DEDUP_REMOVED lines=8> */
.L_x_1041:
[----:B------:R-:W-:Y:S01]  /*c210*/  PRMT R0, RZ, 0x7610, R0 ;  /* 0x00007610ff007816 */ /* 0x000fe20000000000 */
[----:B------:R-:W-:Y:S06]  /*c220*/  BRA `(.L_x_1014) ;  /* 0x00000000001c7947 */ /* 0x000fec0003800000 */
.L_x_1038:
[----:B------:R-:W2:Y:S02]  /*c230*/  LDG.E.64 R2, desc[UR36][R2.64] ;  /* 0x0000002402027981 */ /* 0x000ea4000c1e1b00 */
[----:B--2---:R-:W0:Y:S02]  /*c240*/  I2F.U64 R0, R2 ;  /* 0x0000000200007312 */ /* 0x004e240000301000 */
[----:B0-----:R-:W-:Y:S01]  /*c250*/  F2FP.F16.F32.PACK_AB R0, RZ, R0 ;  /* 0x00000000ff00723e */ /* 0x001fe200000000ff */
[----:B------:R-:W-:Y:S06]  /*c260*/  BRA `(.L_x_1014) ;  /* 0x00000000000c7947 */ /* 0x000fec0003800000 */
.L_x_1037:
[----:B------:R-:W2:Y:S02]  /*c270*/  LDG.E R2, desc[UR36][R2.64] ;  /* 0x0000002402027981 */ /* 0x000ea4000c1e1900 */
[----:B--2---:R-:W-:-:S04]  /*c280*/  I2FP.F32.U32 R0, R2 ;  /* 0x0000000200007245 */ /* 0x004fc80000201000 */
[----:B------:R-:W-:-:S07]  /*c290*/  F2FP.F16.F32.PACK_AB R0, RZ, R0 ;  /* 0x00000000ff00723e */ /* 0x000fce00000000ff */
.L_x_1014:
        /* <DEDUP_REMOVED lines=43> */
.L_x_1043:
[----:B------:R-:W-:Y:S05]  /*c550*/  BSYNC B0 ;  /* 0x0000000000007941 */ /* 0x000fea0003800000 */
.L_x_1042:
        /* <DEDUP_REMOVED lines=13> */
[----:B0-----:R-:W-:Y:S01]  /*c630*/  STG.E.U8 desc[UR36][R16.64], R3 ;  /* 0x0000000310007986 */ /* 0x001fe2000c101124 */
[----:B------:R-:W-:Y:S05]  /*c640*/  EXIT ;  /* 0x000000000000794d */ /* 0x000fea0003800000 */
.L_x_1047:
[----:B------:R-:W-:-:S06]  /*c650*/  HADD2.F32 R3, -RZ, R3.H0_H0 ;  /* 0x20000003ff037230 */ /* 0x000fcc0000004100 */
[----:B------:R-:W0:Y:S02]  /*c660*/  F2I.S64.TRUNC R2, R3 ;  /* 0x0000000300027311 */ /* 0x000e24000020d900 */
[----:B0-----:R-:W-:Y:S01]  /*c670*/  STG.E.U8 desc[UR36][R16.64], R2 ;  /* 0x0000000210007986 */ /* 0x001fe2000c101124 */
[----:B------:R-:W-:Y:S05]  /*c680*/  EXIT ;  /* 0x000000000000794d */ /* 0x000fea0003800000 */
.L_x_1046:
        /* <DEDUP_REMOVED lines=8> */
[----:B0-----:R-:W-:Y:S01]  /*c710*/  STG.E.64 desc[UR36][R16.64], R2 ;  /* 0x0000000210007986 */ /* 0x001fe2000c101b24 */
[----:B------:R-:W-:Y:S05]  /*c720*/  EXIT ;  /* 0x000000000000794d */ /* 0x000fea0003800000 */
.L_x_1050:
[----:B------:R-:W-:-:S06]  /*c730*/  HADD2.F32 R3, -RZ, R3.H0_H0 ;  /* 0x20000003ff037230 */ /* 0x000fcc0000004100 */
[----:B------:R-:W0:Y:S02]  /*c740*/  F2I.FTZ.TRUNC.NTZ R3, R3 ;  /* 0x0000000300037305 */ /* 0x000e24000021f100 */
[----:B0-----:R-:W-:Y:S01]  /*c750*/  STG.E desc[UR36][R16.64], R3 ;  /* 0x0000000310007986 */ /* 0x001fe2000c101924 */
[----:B------:R-:W-:Y:S05]  /*c760*/  EXIT ;  /* 0x000000000000794d */ /* 0x000fea0003800000 */
.L_x_1049:
[----:B------:R-:W-:-:S06]  /*c770*/  HADD2.F32 R3, -RZ, R3.H0_H0 ;  /* 0x20000003ff037230 */ /* 0x000fcc0000004100 */
[----:B------:R-:W0:Y:S02]  /*c780*/  F2I.FTZ.TRUNC.NTZ R3, R3 ;  /* 0x0000000300037305 */ /* 0x000e24000021f100 */
[----:B0-----:R-:W-:Y:S01]  /*c790*/  STG.E.U16 desc[UR36][R16.64], R3 ;  /* 0x0000000310007986 */ /* 0x001fe2000c101524 */
[----:B------:R-:W-:Y:S05]  /*c7a0*/  EXIT ;  /* 0x000000000000794d */ /* 0x000fea0003800000 */
.L_x_1045:
[----:B------:R-:W-:-:S13]  /*c7b0*/  ISETP.GT.AND P0, PT, R6, 0x6, PT ;  /* 0x000000060600780c */ /* 0x000fda0003f04270 */
[----:B------:R-:W-:Y:S05]  /*c7c0*/  @P0 BRA `(.L_x_1051) ;  /* 0x0000000000240947 */ /* 0x000fea0003800000 */
[----:B------:R-:W-:-:S13]  /*c7d0*/  ISETP.NE.AND P0, PT, R6, 0x5, PT ;  /* 0x000000050600780c */ /* 0x000fda0003f05270 */
[----:B------:R-:W-:Y:S05]  /*c7e0*/  @!P0 BRA `(.L_x_1052) ;  /* 0x0000000000148947 */ /* 0x000fea0003800000 */
[----:B------:R-:W-:-:S13]  /*c7f0*/  ISETP.NE.AND P0, PT, R6, 0x6, PT ;  /* 0x000000060600780c */ /* 0x000fda0003f05270 */
[----:B------:R-:W-:Y:S05]  /*c800*/  @P0 BRA `(.L_x_1048) ;  /* 0x0000000800c40947 */ /* 0x000fea0003800000 */
[----:B------:R-:W-:-:S05]  /*c810*/  HADD2.F32 R3, -RZ, R3.H0_H0 ;  /* 0x20000003ff037230 */ /* 0x000fca0000004100 */
[----:B------:R-:W-:Y:S01]  /*c820*/  STG.E desc[UR36][R16.64], R3 ;  /* 0x0000000310007986 */ /* 0x000fe2000c101924 */
[----:B------:R-:W-:Y:S05]  /*c830*/  EXIT ;  /* 0x000000000000794d */ /* 0x000fea0003800000 */
.L_x_1052:
[----:B------:R-:W-:Y:S01]  /*c840*/  STG.E.U16 desc[UR36][R16.64], R3 ;  /* 0x0000000310007986 */ /* 0x000fe2000c101524 */
[----:B------:R-:W-:Y:S05]  /*c850*/  EXIT ;  /* 0x000000000000794d */ /* 0x000fea0003800000 */
.L_x_1051:
        /* <DEDUP_REMOVED lines=8> */
[----:B------:R-:W-:Y:S01]  /*c8e0*/  STG.E.64 desc[UR36][R16.64], R2 ;  /* 0x0000000210007986 */ /* 0x000fe2000c101b24 */
[----:B------:R-:W-:Y:S05]  /*c8f0*/  EXIT ;  /* 0x000000000000794d */ /* 0x000fea0003800000 */
.L_x_1054:
[----:B------:R-:W-:-:S05]  /*c900*/  HADD2.F32 R0, -RZ, R3.H0_H0 ;  /* 0x20000003ff007230 */ /* 0x000fca0000004100 */
[----:B------:R-:W-:-:S04]  /*c910*/  F2FP.F16.F32.PACK_AB R0, RZ, R0 ;  /* 0x00000000ff00723e */ /* 0x000fc800000000ff */
[----:B------:R-:W-:-:S05]  /*c920*/  PRMT R0, R0, 0x5410, RZ ;  /* 0x0000541000007816 */ /* 0x000fca00000000ff */
[----:B------:R-:W-:Y:S01]  /*c930*/  STG.E desc[UR36][R16.64], R0 ;  /* 0x0000000010007986 */ /* 0x000fe2000c101924 */
[----:B------:R-:W-:Y:S05]  /*c940*/  EXIT ;  /* 0x000000000000794d */ /* 0x000fea0003800000 */
.L_x_1053:
[----:B------:R-:W-:-:S05]  /*c950*/  HADD2.F32 R2, -RZ, R3.H0_H0 ;  /* 0x20000003ff027230 */ /* 0x000fca0000004100 */
[----:B------:R-:W-:-:S06]  /*c960*/  FMUL.FTZ R2, R2, 1 ;  /* 0x3f80000002027820 */ /* 0x000fcc0000410000 */
[----:B------:R-:W0:Y:S02]  /*c970*/  F2F.F64.F32 R2, R2 ;  /* 0x0000000200027310 */ /* 0x000e240000201800 */
[----:B0-----:R-:W-:Y:S01]  /*c980*/  STG.E.64 desc[UR36][R16.64], R2 ;  /* 0x0000000210007986 */ /* 0x001fe2000c101b24 */
[----:B------:R-:W-:Y:S05]  /*c990*/  EXIT ;  /* 0x000000000000794d */ /* 0x000fea0003800000 */
.L_x_1044:
        /* <DEDUP_REMOVED lines=11> */
[----:B------:R-:W-:Y:S01]  /*ca50*/  STG.E.U8 desc[UR36][R16.64], R3 ;  /* 0x0000000310007986 */ /* 0x000fe2000c101124 */
[----:B------:R-:W-:Y:S05]  /*ca60*/  EXIT ;  /* 0x000000000000794d */ /* 0x000fea0003800000 */
.L_x_1057:
[----:B------:R-:W-:Y:S01]  /*ca70*/  HADD2.F32 R3, -RZ, R3.H0_H0 ;  /* 0x20000003ff037230 */ /* 0x000fe20000004100 */
[----:B------:R-:W-:-:S04]  /*ca80*/  CS2R R6, SRZ ;  /* 0x0000000000067805 */ /* 0x000fc8000001ff00 */
[----:B------:R-:W-:-:S04]  /*ca90*/  FMUL.FTZ R3, R3, 1 ;  /* 0x3f80000003037820 */ /* 0x000fc80000410000 */
[----:B------:R-:W0:Y:S02]  /*caa0*/  F2F.F64.F32 R4, R3 ;  /* 0x0000000300047310 */ /* 0x000e240000201800 */
[----:B0-----:R-:W-:Y:S01]  /*cab0*/  STG.E.128 desc[UR36][R16.64], R4 ;  /* 0x0000000410007986 */ /* 0x001fe2000c101d24 */
[----:B------:R-:W-:Y:S05]  /*cac0*/  EXIT ;  /* 0x000000000000794d */ /* 0x000fea0003800000 */
.L_x_1056:
        /* <DEDUP_REMOVED lines=21> */
.L_x_1061:
[----:B------:R-:W-:Y:S05]  /*cc20*/  BSYNC B0 ;  /* 0x0000000000007941 */ /* 0x000fea0003800000 */
.L_x_1060:
[----:B------:R-:W-:-:S05]  /*cc30*/  LOP3.LUT R3, R0, R3, RZ, 0xfc, !PT ;  /* 0x0000000300037212 */ /* 0x000fca00078efcff */
[----:B------:R-:W-:Y:S01]  /*cc40*/  STG.E.U8 desc[UR36][R16.64], R3 ;  /* 0x0000000310007986 */ /* 0x000fe2000c101124 */
[----:B------:R-:W-:Y:S05]  /*cc50*/  EXIT ;  /* 0x000000000000794d */ /* 0x000fea0003800000 */
.L_x_1059:
        /* <DEDUP_REMOVED lines=13> */
.L_x_1063:
[----:B------:R-:W-:Y:S01]  /*cd30*/  IMAD.MOV.U32 R0, RZ, RZ, 0x7f ;  /* 0x0000007fff007424 */ /* 0x000fe200078e00ff */
[----:B------:R-:W-:-:S04]  /*cd40*/  ISETP.GT.U32.AND P0, PT, R2, 0x7f800000, PT ;  /* 0x7f8000000200780c */ /* 0x000fc80003f04070 */
[----:B------:R-:W-:-:S09]  /*cd50*/  SEL R0, R0, 0x7c, P0 ;  /* 0x0000007c00007807 */ /* 0x000fd20000000000 */
.L_x_1064:
[----:B------:R-:W-:Y:S05]  /*cd60*/  BSYNC B0 ;  /* 0x0000000000007941 */ /* 0x000fea0003800000 */
.L_x_1062:
[----:B------:R-:W-:-:S04]  /*cd70*/  LOP3.LUT R2, R3, 0x80000000, RZ, 0xc0, !PT ;  /* 0x8000000003027812 */ /* 0x000fc800078ec0ff */
[----:B------:R-:W-:-:S04]  /*cd80*/  SHF.R.U32.HI R3, RZ, 0x18, R2 ;  /* 0x00000018ff037819 */ /* 0x000fc80000011602 */
[----:B------:R-:W-:-:S05]  /*cd90*/  LOP3.LUT R3, R0, R3, RZ, 0xfc, !PT ;  /* 0x0000000300037212 */ /* 0x000fca00078efcff */
[----:B------:R-:W-:Y:S01]  /*cda0*/  STG.E.U8 desc[UR36][R16.64], R3 ;  /* 0x0000000310007986 */ /* 0x000fe2000c101124 */
[----:B------:R-:W-:Y:S05]  /*cdb0*/  EXIT ;  /* 0x000000000000794d */ /* 0x000fea0003800000 */
.L_x_1058:
[----:B------:R-:W-:-:S05]  /*cdc0*/  HADD2.F32 R0, -RZ, R3.H0_H0 ;  /* 0x20000003ff007230 */ /* 0x000fca0000004100 */
[----:B------:R-:W-:-:S05]  /*cdd0*/  F2FP.BF16.F32.PACK_AB R0, RZ, R0 ;  /* 0x00000000ff00723e */ /* 0x000fca00000010ff */
[----:B------:R-:W-:Y:S01]  /*cde0*/  STG.E.U16 desc[UR36][R16.64], R0 ;  /* 0x0000000010007986 */ /* 0x000fe2000c101524 */
[----:B------:R-:W-:Y:S05]  /*cdf0*/  EXIT ;  /* 0x000000000000794d */ /* 0x000fea0003800000 */
.L_x_1055:
        /* <DEDUP_REMOVED lines=10> */
[----:B0-----:R-:W-:Y:S01]  /*cea0*/  STG.E.U16 desc[UR36][R16.64], R3 ;  /* 0x0000000310007986 */ /* 0x001fe2000c101524 */
[----:B------:R-:W-:Y:S05]  /*ceb0*/  EXIT ;  /* 0x000000000000794d */ /* 0x000fea0003800000 */
.L_x_1067:
        /* <DEDUP_REMOVED lines=17> */
.L_x_1070:
[----:B------:R-:W-:-:S04]  /*cfd0*/  LOP3.LUT R2, R3, 0x80000000, RZ, 0xc0, !PT ;  /* 0x8000000003027812 */ /* 0x000fc800078ec0ff */
[----:B------:R-:W-:-:S04]  /*cfe0*/  SHF.R.U32.HI R3, RZ, 0x18, R2 ;  /* 0x00000018ff037819 */ /* 0x000fc80000011602 */
[----:B------:R-:W-:-:S04]  /*cff0*/  LOP3.LUT R0, R0, R3, RZ, 0xfc, !PT ;  /* 0x0000000300007212 */ /* 0x000fc800078efcff */
[----:B------:R-:W-:-:S07]  /*d000*/  PRMT R8, R0, 0x7610, R8 ;  /* 0x0000761000087816 */ /* 0x000fce0000000008 */
.L_x_1069:
[----:B------:R-:W-:Y:S05]  /*d010*/  BSYNC B0 ;  /* 0x0000000000007941 */ /* 0x000fea0003800000 */
.L_x_1068:
[----:B------:R-:W-:Y:S01]  /*d020*/  STG.E.U8 desc[UR36][R16.64], R8 ;  /* 0x0000000810007986 */ /* 0x000fe2000c101124 */
[----:B------:R-:W-:Y:S05]  /*d030*/  EXIT ;  /* 0x000000000000794d */ /* 0x000fea0003800000 */
.L_x_1066:
        /* <DEDUP_REMOVED lines=17> */
.L_x_1073:
[----:B------:R-:W-:-:S04]  /*d150*/  LOP3.LUT R2, R3, 0x80000000, RZ, 0xc0, !PT ;  /* 0x8000000003027812 */ /* 0x000fc800078ec0ff */
[----:B------:R-:W-:-:S04]  /*d160*/  SHF.R.U32.HI R3, RZ, 0x18, R2 ;  /* 0x00000018ff037819 */ /* 0x000fc80000011602 */
[----:B------:R-:W-:-:S04]  /*d170*/  LOP3.LUT R0, R0, R3, RZ, 0xfc, !PT ;  /* 0x0000000300007212 */ /* 0x000fc800078efcff */
[----:B------:R-:W-:-:S07]  /*d180*/  PRMT R8, R0, 0x7610, R8 ;  /* 0x0000761000087816 */ /* 0x000fce0000000008 */
.L_x_1072:
[----:B------:R-:W-:Y:S05]  /*d190*/  BSYNC B0 ;  /* 0x0000000000007941 */ /* 0x000fea0003800000 */
.L_x_1071:
[----:B------:R-:W-:Y:S01]  /*d1a0*/  STG.E.U8 desc[UR36][R16.64], R8 ;  /* 0x0000000810007986 */ /* 0x000fe2000c101124 */
[----:B------:R-:W-:Y:S05]  /*d1b0*/  EXIT ;  /* 0x000000000000794d */ /* 0x000fea0003800000 */
.L_x_1065:
        /* <DEDUP_REMOVED lines=22> */
.L_x_1048:
        /* <DEDUP_REMOVED lines=16> */
.L_x_1076:
[----:B------:R-:W-:Y:S05]  /*d420*/  EXIT ;  /* 0x000000000000794d */ /* 0x000fea0003800000 */
.L_x_1075:
[----:B------:R-:W-:-:S06]  /*d430*/  HADD2.F32 R3, -RZ, R3.H0_H0 ;  /* 0x20000003ff037230 */ /* 0x000fcc0000004100 */
[----:B------:R-:W0:Y:S02]  /*d440*/  F2I.U64.TRUNC R2, R3 ;  /* 0x0000000300027311 */ /* 0x000e24000020d800 */
[----:B0-----:R-:W-:Y:S01]  /*d450*/  STG.E.64 desc[UR36][R16.64], R2 ;  /* 0x0000000210007986 */ /* 0x001fe2000c101b24 */
[----:B------:R-:W-:Y:S05]  /*d460*/  EXIT ;  /* 0x000000000000794d */ /* 0x000fea0003800000 */
.L_x_1074:
[----:B------:R-:W-:-:S06]  /*d470*/  HADD2.F32 R3, -RZ, R3.H0_H0 ;  /* 0x20000003ff037230 */ /* 0x000fcc0000004100 */
[----:B------:R-:W0:Y:S02]  /*d480*/  F2I.FTZ.U32.TRUNC.NTZ R3, R3 ;  /* 0x0000000300037305 */ /* 0x000e24000021f000 */
[----:B0-----:R-:W-:Y:S01]  /*d490*/  STG.E desc[UR36][R16.64], R3 ;  /* 0x0000000310007986 */ /* 0x001fe2000c101924 */
[----:B------:R-:W-:Y:S05]  /*d4a0*/  EXIT ;  /* 0x000000000000794d */ /* 0x000fea0003800000 */
.L_x_1077:
        /* <DEDUP_REMOVED lines=13> */
.L_x_3467:


//--------------------- .text._ZN2at6native27unrolled_elementwise_kernelIZZZNS0_17atanh_kernel_cudaERNS_18TensorIteratorBaseEENKUlvE0_clEvENKUlvE1_clEvEUlN3c104HalfEE_St5arrayIPcLm2EELi4E23TrivialOffsetCalculatorILi1EjESD_NS0_6memory12LoadWithCastILi1EEENSE_13StoreWithCastILi1EEEEEviT_T0_T2_T3_T4_T5_ --------------------------
	.section	.text._ZN2at6native27unrolled_elementwise_kernelIZZZNS0_17atanh_kernel_cudaERNS_18TensorIteratorBaseEENKUlvE0_clEvENKUlvE1_clEvEUlN3c104HalfEE_St5arrayIPcLm2EELi4E23TrivialOffsetCalculatorILi1EjESD_NS0_6memory12LoadWithCastILi1EEENSE_13StoreWithCastILi1EEEEEviT_T0_T2_T3_T4_T5_,"ax",@progbits
	.align	128
        .global         _ZN2at6native27unrolled_elementwise_kernelIZZZNS0_17atanh_kernel_cudaERNS_18TensorIteratorBaseEENKUlvE0_clEvENKUlvE1_clEvEUlN3c104HalfEE_St5arrayIPcLm2EELi4E23TrivialOffsetCalculatorILi1EjESD_NS0_6memory12LoadWithCastILi1EEENSE_13StoreWithCastILi1EEEEEviT_T0_T2_T3_T4_T5_
        .type           _ZN2at6native27unrolled_elementwise_kernelIZZZNS0_17atanh_kernel_cudaERNS_18TensorIteratorBaseEENKUlvE0_clEvENKUlvE1_clEvEUlN3c104HalfEE_St5arrayIPcLm2EELi4E23TrivialOffsetCalculatorILi1EjESD_NS0_6memory12LoadWithCastILi1EEENSE_13StoreWithCastILi1EEEEEviT_T0_T2_T3_T4_T5_,@function
        .size           _ZN2at6native27unrolled_elementwise_kernelIZZZNS0_17atanh_kernel_cudaERNS_18TensorIteratorBaseEENKUlvE0_clEvENKUlvE1_clEvEUlN3c104HalfEE_St5arrayIPcLm2EELi4E23TrivialOffsetCalculatorILi1EjESD_NS0_6memory12LoadWithCastILi1EEENSE_13StoreWithCastILi1EEEEEviT_T0_T2_T3_T4_T5_,(.L_x_3468 - _ZN2at6native27unrolled_elementwise_kernelIZZZNS0_17atanh_kernel_cudaERNS_18TensorIteratorBaseEENKUlvE0_clEvENKUlvE1_clEvEUlN3c104HalfEE_St5arrayIPcLm2EELi4E23TrivialOffsetCalculatorILi1EjESD_NS0_6memory12LoadWithCastILi1EEENSE_13StoreWithCastILi1EEEEEviT_T0_T2_T3_T4_T5_)
        .other          _ZN2at6native27unrolled_elementwise_kernelIZZZNS0_17atanh_kernel_cudaERNS_18TensorIteratorBaseEENKUlvE0_clEvENKUlvE1_clEvEUlN3c104HalfEE_St5arrayIPcLm2EELi4E23TrivialOffsetCalculatorILi1EjESD_NS0_6memory12LoadWithCastILi1EEENSE_13StoreWithCastILi1EEEEEviT_T0_T2_T3_T4_T5_,@"STO_CUDA_ENTRY STV_DEFAULT"
_ZN2at6native27unrolled_elementwise_kernelIZZZNS0_17atanh_kernel_cudaERNS_18TensorIteratorBaseEENKUlvE0_clEvENKUlvE1_clEvEUlN3c104HalfEE_St5arrayIPcLm2EELi4E23TrivialOffsetCalculatorILi1EjESD_NS0_6memory12LoadWithCastILi1EEENSE_13StoreWithCastILi1EEEEEviT_T0_T2_T3_T4_T5_:
.text._ZN2at6native27unrolled_elementwise_kernelIZZZNS0_17atanh_kernel_cudaERNS_18TensorIteratorBaseEENKUlvE0_clEvENKUlvE1_clEvEUlN3c104HalfEE_St5arrayIPcLm2EELi4E23TrivialOffsetCalculatorILi1EjESD_NS0_6memory12LoadWithCastILi1EEENSE_13StoreWithCastILi1EEEEEviT_T0_T2_T3_T4_T5_:
        /* <DEDUP_REMOVED lines=31> */
[----:B0-----:R-:W-:-:S04]  /*01f0*/  F2FP.F16.F32.PACK_AB R0, RZ, R0 ;  /* 0x00000000ff00723e */ /* 0x001fc800000000ff */
[----:B------:R-:W-:Y:S01]  /*0200*/  PRMT R23, R0, 0x7610, R23 ;  /* 0x0000761000177816 */ /* 0x000fe20000000017 */
[----:B------:R-:W-:Y:S06]  /*0210*/  BRA `(.L_x_1085) ;  /* 0x0000000c00d47947 */ /* 0x000fec0003800000 */
.L_x_1083:
[----:B------:R-:W2:Y:S02]  /*0220*/  LDG.E.U8 R2, desc[UR36][R2.64] ;  /* 0x0000002402027981 */ /* 0x000ea4000c1e1100 */
[----:B--2---:R-:W-:-:S04]  /*0230*/  I2FP.F32.U32 R0, R2 ;  /* 0x0000000200007245 */ /* 0x004fc80000201000 */
[----:B------:R-:W-:-:S04]  /*0240*/  F2FP.F16.F32.PACK_AB R0, RZ, R0 ;  /* 0x00000000ff00723e */ /* 0x000fc800000000ff */
[----:B------:R-:W-:Y:S01]  /*0250*/  PRMT R23, R0, 0x7610, R23 ;  /* 0x0000761000177816 */ /* 0x000fe20000000017 */
[----:B------:R-:W-:Y:S06]  /*0260*/  BRA `(.L_x_1085) ;  /* 0x0000000c00c07947 */ /* 0x000fec0003800000 */
.L_x_1082:
        /* <DEDUP_REMOVED lines=8> */
[----:B0-----:R-:W-:-:S04]  /*02f0*/  F2FP.F16.F32.PACK_AB R0, RZ, R0 ;  /* 0x00000000ff00723e */ /* 0x001fc800000000ff */
[----:B------:R-:W-:Y:S01]  /*0300*/  PRMT R23, R0, 0x7610, R23 ;  /* 0x0000761000177816 */ /* 0x000fe20000000017 */
[----:B------:R-:W-:Y:S06]  /*0310*/  BRA `(.L_x_1085) ;  /* 0x0000000c00947947 */ /* 0x000fec0003800000 */
.L_x_1087:
[----:B------:R-:W2:Y:S02]  /*0320*/  LDG.E R2, desc[UR36][R2.64] ;  /* 0x0000002402027981 */ /* 0x000ea4000c1e1900 */
[----:B--2---:R-:W-:-:S04]  /*0330*/  I2FP.F32.S32 R0, R2 ;  /* 0x0000000200007245 */ /* 0x004fc80000201400 */
[----:B------:R-:W-:-:S04]  /*0340*/  F2FP.F16.F32.PACK_AB R0, RZ, R0 ;  /* 0x00000000ff00723e */ /* 0x000fc800000000ff */
[----:B------:R-:W-:Y:S01]  /*0350*/  PRMT R23, R0, 0x7610, R23 ;  /* 0x0000761000177816 */ /* 0x000fe20000000017 */
[----:B------:R-:W-:Y:S06]  /*0360*/  BRA `(.L_x_1085) ;  /* 0x0000000c00807947 */ /* 0x000fec0003800000 */
.L_x_1086:
[----:B------:R-:W2:Y:S02]  /*0370*/  LDG.E.U16 R2, desc[UR36][R2.64] ;  /* 0x0000002402027981 */ /* 0x000ea4000c1e1500 */
[----:B--2---:R-:W0:Y:S02]  /*0380*/  I2F.S16 R0, R2 ;  /* 0x0000000200007306 */ /* 0x004e240000101400 */
[----:B0-----:R-:W-:-:S04]  /*0390*/  F2FP.F16.F32.PACK_AB R0, RZ, R0 ;  /* 0x00000000ff00723e */ /* 0x001fc800000000ff */
[----:B------:R-:W-:Y:S01]  /*03a0*/  PRMT R23, R0, 0x7610, R23 ;  /* 0x0000761000177816 */ /* 0x000fe20000000017 */
[----:B------:R-:W-:Y:S06]  /*03b0*/  BRA `(.L_x_1085) ;  /* 0x0000000c006c7947 */ /* 0x000fec0003800000 */
.L_x_1081:
        /* <DEDUP_REMOVED lines=9> */
.L_x_1089:
[----:B------:R1:W5:Y:S01]  /*0450*/  LDG.E.U16 R23, desc[UR36][R2.64] ;  /* 0x0000002402177981 */ /* 0x000362000c1e1500 */
[----:B------:R-:W-:Y:S05]  /*0460*/  BRA `(.L_x_1085) ;  /* 0x0000000c00407947 */ /* 0x000fea0003800000 */
.L_x_1088:
        /* <DEDUP_REMOVED lines=9> */
.L_x_1091:
[----:B------:R0:W5:Y:S01]  /*0500*/  LDG.E.U16 R23, desc[UR36][R2.64] ;  /* 0x0000002402177981 */ /* 0x000162000c1e1500 */
[----:B------:R-:W-:Y:S05]  /*0510*/  BRA `(.L_x_1085) ;  /* 0x0000000c00147947 */ /* 0x000fea0003800000 */
.L_x_1090:
[----:B------:R-:W2:Y:S01]  /*0520*/  LDG.E.64 R2, desc[UR36][R2.64] ;  /* 0x0000002402027981 */ /* 0x000ea2000c1e1b00 */
[----:B------:R-:W-:Y:S01]  /*0530*/  UMOV UR4, 0xf0000000 ;  /* 0xf000000000047882 */ /* 0x000fe20000000000 */
[----:B------:R-:W-:Y:S01]  /*0540*/  UMOV UR5, 0x380fffff ;  /* 0x380fffff00057882 */ /* 0x000fe20000000000 */
[----:B--2---:R-:W0:Y:S01]  /*0550*/  F2F.F32.F64 R0, R2 ;  /* 0x0000000200007310 */ /* 0x004e220000301000 */
[----:B------:R-:W-:-:S14]  /*0560*/  DSETP.GEU.AND P0, PT, |R2|, UR4, PT ;  /* 0x0000000402007e2a */ /* 0x000fdc000bf0e200 */
[----:B0-----:R-:W-:-:S05]  /*0570*/  @!P0 FMUL R0, R0, 1.175494350822287508e-38 ;  /* 0x0080000000008820 */ /* 0x001fca0000400000 */
[----:B------:R-:W-:-:S04]  /*0580*/  F2FP.F16.F32.PACK_AB R0, RZ, R0 ;  /* 0x00000000ff00723e */ /* 0x000fc800000000ff */
[----:B------:R-:W-:Y:S01]  /*0590*/  PRMT R23, R0, 0x7610, R23 ;  /* 0x0000761000177816 */ /* 0x000fe20000000017 */
[----:B------:R-:W-:Y:S06]  /*05a0*/  BRA `(.L_x_1085) ;  /* 0x0000000800f07947 */ /* 0x000fec0003800000 */
.L_x_1080:
        /* <DEDUP_REMOVED lines=11> */
[----:B------:R-:W-:-:S04]  /*0660*/  F2FP.F16.F32.PACK_AB R0, RZ, R0 ;  /* 0x00000000ff00723e */ /* 0x000fc800000000ff */
[----:B------:R-:W-:Y:S01]  /*0670*/  PRMT R23, R0, 0x7610, R23 ;  /* 0x0000761000177816 */ /* 0x000fe20000000017 */
[----:B------:R-:W-:Y:S06]  /*0680*/  BRA `(.L_x_1085) ;  /* 0x0000000800b87947 */ /* 0x000fec0003800000 */
.L_x_1094:
        /* <DEDUP_REMOVED lines=9> */
.L_x_1093:
        /* <DEDUP_REMOVED lines=28> */
.L_x_1096:
[----:B------:R-:W2:Y:S02]  /*08e0*/  LDG.E.U8 R3, desc[UR36][R2.64] ;  /* 0x0000002402037981 */ /* 0x000ea4000c1e1100 */
[----:B--2---:R-:W-:-:S05]  /*08f0*/  IMAD.SHL.U32 R0, R3, 0x2000000, RZ ;  /* 0x0200000003007824 */ /* 0x004fca00078e00ff */
[----:B------:R-:W-:-:S13]  /*0900*/  ISETP.GE.U32.AND P0, PT, R0, 0x8000000, PT ;  /* 0x080000000000780c */ /* 0x000fda0003f06070 */
[C---:B------:R-:W-:Y:S02]  /*0910*/  @P0 IMAD.SHL.U32 R4, R3.reuse, 0x200000, RZ ;  /* 0x0020000003040824 */ /* 0x040fe400078e00ff */
[C---:B------:R-:W-:Y:S02]  /*0920*/  @!P0 IMAD.SHL.U32 R0, R3.reuse, 0x100, RZ ;  /* 0x0000010003008824 */ /* 0x040fe400078e00ff */
[----:B------:R-:W-:Y:S01]  /*0930*/  IMAD.SHL.U32 R3, R3, 0x1000000, RZ ;  /* 0x0100000003037824 */ /* 0x000fe200078e00ff */
[----:B------:R-:W-:Y:S02]  /*0940*/  @P0 LOP3.LUT R4, R4, 0xfe00000, RZ, 0xc0, !PT ;  /* 0x0fe0000004040812 */ /* 0x000fe400078ec0ff */
        /* <DEDUP_REMOVED lines=9> */
.L_x_1095:
[----:B------:R-:W2:Y:S02]  /*09e0*/  LDG.E.U16 R0, desc[UR36][R2.64] ;  /* 0x0000002402007981 */ /* 0x000ea4000c1e1500 */
[----:B--2---:R-:W-:-:S05]  /*09f0*/  IMAD.U32 R0, R0, 0x10000, RZ ;  /* 0x0001000000007824 */ /* 0x004fca00078e00ff */
[----:B------:R-:W-:-:S04]  /*0a00*/  F2FP.F16.F32.PACK_AB R0, RZ, R0 ;  /* 0x00000000ff00723e */ /* 0x000fc800000000ff */
[----:B------:R-:W-:Y:S01]  /*0a10*/  PRMT R23, R0, 0x7610, R23 ;  /* 0x0000761000177816 */ /* 0x000fe20000000017 */
[----:B------:R-:W-:Y:S06]  /*0a20*/  BRA `(.L_x_1085) ;  /* 0x0000000400d07947 */ /* 0x000fec0003800000 */
.L_x_1092:
        /* <DEDUP_REMOVED lines=10> */
[----:B------:R-:W-:-:S04]  /*0ad0*/  F2FP.F16.F32.PACK_AB R0, RZ, R0 ;  /* 0x00000000ff00723e */ /* 0x000fc800000000ff */
[----:B------:R-:W-:Y:S01]  /*0ae0*/  PRMT R23, R0, 0x7610, R23 ;  /* 0x0000761000177816 */ /* 0x000fe20000000017 */
[----:B------:R-:W-:Y:S06]  /*0af0*/  BRA `(.L_x_1085) ;  /* 0x00000004009c7947 */ /* 0x000fec0003800000 */
.L_x_1099:
        /* <DEDUP_REMOVED lines=21> */
.L_x_1103:
[----:B------:R-:W-:Y:S05]  /*0c50*/  BSYNC B1 ;  /* 0x0000000000017941 */ /* 0x000fea0003800000 */
.L_x_1102:
[----:B------:R-:W-:Y:S01]  /*0c60*/  LEA R3, R0, 0x3b800000, 0x17 ;  /* 0x3b80000000037811 */ /* 0x000fe200078eb8ff */
[----:B------:R-:W-:-:S05]  /*0c70*/  IMAD.SHL.U32 R0, R2, 0x100000, RZ ;  /* 0x0010000002007824 */ /* 0x000fca00078e00ff */
[----:B------:R-:W-:-:S07]  /*0c80*/  LOP3.LUT R0, R3, R0, R4, 0xfe, !PT ;  /* 0x0000000003007212 */ /* 0x000fce00078efe04 */
.L_x_1101:
[----:B------:R-:W-:Y:S05]  /*0c90*/  BSYNC B0 ;  /* 0x0000000000007941 */ /* 0x000fea0003800000 */
.L_x_1100:
[----:B------:R-:W-:-:S04]  /*0ca0*/  F2FP.F16.F32.PACK_AB R0, RZ, R0 ;  /* 0x00000000ff00723e */ /* 0x000fc800000000ff */
[----:B------:R-:W-:Y:S01]  /*0cb0*/  PRMT R23, R0, 0x7610, R23 ;  /* 0x0000761000177816 */ /* 0x000fe20000000017 */
[----:B------:R-:W-:Y:S06]  /*0cc0*/  BRA `(.L_x_1085) ;  /* 0x0000000400287947 */ /* 0x000fec0003800000 */
.L_x_1098:
        /* <DEDUP_REMOVED lines=21> */
.L_x_1107:
[----:B------:R-:W-:Y:S05]  /*0e20*/  BSYNC B1 ;  /* 0x0000000000017941 */ /* 0x000fea0003800000 */
.L_x_1106:
[----:B------:R-:W-:Y:S01]  /*0e30*/  LEA R3, R0, 0x37800000, 0x17 ;  /* 0x3780000000037811 */ /* 0x000fe200078eb8ff */
[----:B------:R-:W-:-:S05]  /*0e40*/  IMAD.SHL.U32 R0, R2, 0x200000, RZ ;  /* 0x0020000002007824 */ /* 0x000fca00078e00ff */
[----:B------:R-:W-:-:S07]  /*0e50*/  LOP3.LUT R0, R3, R0, R4, 0xfe, !PT ;  /* 0x0000000003007212 */ /* 0x000fce00078efe04 */
.L_x_1105:
[----:B------:R-:W-:Y:S05]  /*0e60*/  BSYNC B0 ;  /* 0x0000000000007941 */ /* 0x000fea0003800000 */
.L_x_1104:
[----:B------:R-:W-:-:S04]  /*0e70*/  F2FP.F16.F32.PACK_AB R0, RZ, R0 ;  /* 0x00000000ff00723e */ /* 0x000fc800000000ff */
[----:B------:R-:W-:Y:S01]  /*0e80*/  PRMT R23, R0, 0x7610, R23 ;  /* 0x0000761000177816 */ /* 0x000fe20000000017 */
[----:B------:R-:W-:Y:S06]  /*0e90*/  BRA `(.L_x_1085) ;  /* 0x0000000000b47947 */ /* 0x000fec0003800000 */
.L_x_1097:
        /* <DEDUP_REMOVED lines=14> */
.L_x_1111:
[----:B------:R-:W-:Y:S05]  /*0f80*/  BSYNC B0 ;  /* 0x0000000000007941 */ /* 0x000fea0003800000 */
.L_x_1110:
[----:B------:R-:W-:-:S04]  /*0f90*/  F2FP.F16.F32.PACK_AB R0, RZ, R0 ;  /* 0x00000000ff00723e */ /* 0x000fc800000000ff */
[----:B------:R-:W-:Y:S01]  /*0fa0*/  PRMT R23, R0, 0x7610, R23 ;  /* 0x0000761000177816 */ /* 0x000fe20000000017 */
[----:B------:R-:W-:Y:S06]  /*0fb0*/  BRA `(.L_x_1085) ;  /* 0x00000000006c7947 */ /* 0x000fec0003800000 */
.L_x_1084:
        /* <DEDUP_REMOVED lines=16> */
.L_x_1112:
[----:B------:R-:W-:Y:S01]  /*10c0*/  PRMT R23, RZ, 0x7610, R23 ;  /* 0x00007610ff177816 */ /* 0x000fe20000000017 */
[----:B------:R-:W-:Y:S06]  /*10d0*/  BRA `(.L_x_1085) ;  /* 0x0000000000247947 */ /* 0x000fec0003800000 */
.L_x_1109:
[----:B------:R-:W2:Y:S02]  /*10e0*/  LDG.E.64 R2, desc[UR36][R2.64] ;  /* 0x0000002402027981 */ /* 0x000ea4000c1e1b00 */
[----:B--2---:R-:W0:Y:S02]  /*10f0*/  I2F.U64 R0, R2 ;  /* 0x0000000200007312 */ /* 0x004e240000301000 */
[----:B0-----:R-:W-:-:S04]  /*1100*/  F2FP.F16.F32.PACK_AB R0, RZ, R0 ;  /* 0x00000000ff00723e */ /* 0x001fc800000000ff */
[----:B------:R-:W-:Y:S01]  /*1110*/  PRMT R23, R0, 0x7610, R23 ;  /* 0x0000761000177816 */ /* 0x000fe20000000017 */
[----:B------:R-:W-:Y:S06]  /*1120*/  BRA `(.L_x_1085) ;  /* 0x0000000000107947 */ /* 0x000fec0003800000 */
.L_x_1108:
[----:B------:R-:W2:Y:S02]  /*1130*/  LDG.E R2, desc[UR36][R2.64] ;  /* 0x0000002402027981 */ /* 0x000ea4000c1e1900 */
[----:B--2---:R-:W-:-:S04]  /*1140*/  I2FP.F32.U32 R0, R2 ;  /* 0x0000000200007245 */ /* 0x004fc80000201000 */
[----:B------:R-:W-:-:S04]  /*1150*/  F2FP.F16.F32.PACK_AB R0, RZ, R0 ;  /* 0x00000000ff00723e */ /* 0x000fc800000000ff */
[----:B------:R-:W-:-:S07]  /*1160*/  PRMT R23, R0, 0x7610, R23 ;  /* 0x0000761000177816 */ /* 0x000fce0000000017 */
.L_x_1085:
[----:B------:R-:W2:Y:S02]  /*1170*/  S2R R24, SR_TID.X ;  /* 0x0000000000187919 */ /* 0x000ea40000002100 */
[----:B--2---:R-:W-:-:S07]  /*1180*/  VIADD R24, R24, 0x80 ;  /* 0x0000008018187836 */ /* 0x004fce0000000000 */
.L_x_1079:
[----:B------:R-:W-:Y:S05]  /*1190*/  BSYNC B6 ;  /* 0x0000000000067941 */ /* 0x000fea0003800000 */
.L_x_1078:
[----:B------:R-:W-:Y:S01]  /*11a0*/  ISETP.GE.AND P0, PT, R24, R16, PT ;  /* 0x000000101800720c */ /* 0x000fe20003f06270 */
[----:B------:R-:W-:-:S12]  /*11b0*/  BSSY B6, `(.L_x_1113) ;  /* 0x000010e000067945 */ /* 0x000fd80003800000 */
[----:B------:R-:W-:Y:S05]  /*11c0*/  @P0 BRA `(.L_x_1114) ;  /* 0x0000001000300947 */ /* 0x000fea0003800000 */
[----:B01----:R-:W0:Y:S01]  /*11d0*/  LDC.64 R2, c[0x0][0x220] ;  /* 0x00008800ff027b82 */ /* 0x003e220000000a00 */
        /* <DEDUP_REMOVED lines=22> */
.L_x_1118:
[----:B------:R-:W2:Y:S02]  /*1340*/  LDG.E.U8 R2, desc[UR36][R2.64] ;  /* 0x0000002402027981 */ /* 0x000ea4000c1e1100 */
[----:B--2---:R-:W-:-:S04]  /*1350*/  I2FP.F32.U32 R0, R2 ;  /* 0x0000000200007245 */ /* 0x004fc80000201000 */
[----:B------:R-:W-:-:S04]  /*1360*/  F2FP.F16.F32.PACK_AB R0, RZ, R0 ;  /* 0x00000000ff00723e */ /* 0x000fc800000000ff */
[----:B------:R-:W-:Y:S01]  /*1370*/  PRMT R22, R0, 0x7610, R22 ;  /* 0x0000761000167816 */ /* 0x000fe20000000016 */
[----:B------:R-:W-:Y:S06]  /*1380*/  BRA `(.L_x_1120) ;  /* 0x0000000c00bc7947 */ /* 0x000fec0003800000 */
.L_x_1117:
        /* <DEDUP_REMOVED lines=11> */
.L_x_1122:
[----:B------:R-:W2:Y:S02]  /*1440*/  LDG.E R2, desc[UR36][R2.64] ;  /* 0x0000002402027981 */ /* 0x000ea4000c1e1900 */
[----:B--2---:R-:W-:-:S04]  /*1450*/  I2FP.F32.S32 R0, R2 ;  /* 0x0000000200007245 */ /* 0x004fc80000201400 */
[----:B------:R-:W-:-:S04]  /*1460*/  F2FP.F16.F32.PACK_AB R0, RZ, R0 ;  /* 0x00000000ff00723e */ /* 0x000fc800000000ff */
[----:B------:R-:W-:Y:S01]  /*1470*/  PRMT R22, R0, 0x7610, R22 ;  /* 0x0000761000167816 */ /* 0x000fe20000000016 */
[----:B------:R-:W-:Y:S06]  /*1480*/  BRA `(.L_x_1120) ;  /* 0x0000000c007c7947 */ /* 0x000fec0003800000 */
.L_x_1121:
[----:B------:R-:W2:Y:S02]  /*1490*/  LDG.E.U16 R2, desc[UR36][R2.64] ;  /* 0x0000002402027981 */ /* 0x000ea4000c1e1500 */
[----:B--2---:R-:W0:Y:S02]  /*14a0*/  I2F.S16 R0, R2 ;  /* 0x0000000200007306 */ /* 0x004e240000101400 */
[----:B0-----:R-:W-:-:S04]  /*14b0*/  F2FP.F16.F32.PACK_AB R0, RZ, R0 ;  /* 0x00000000ff00723e */ /* 0x001fc800000000ff */
[----:B------:R-:W-:Y:S01]  /*14c0*/  PRMT R22, R0, 0x7610, R22 ;  /* 0x0000761000167816 */ /* 0x000fe20000000016 */
[----:B------:R-:W-:Y:S06]  /*14d0*/  BRA `(.L_x_1120) ;  /* 0x0000000c00687947 */ /* 0x000fec0003800000 */
.L_x_1116:
        /* <DEDUP_REMOVED lines=9> */
.L_x_1124:
[----:B------:R0:W5:Y:S01]  /*1570*/  LDG.E.U16 R22, desc[UR36][R2.64] ;  /* 0x0000002402167981 */ /* 0x000162000c1e1500 */
[----:B------:R-:W-:Y:S05]  /*1580*/  BRA `(.L_x_1120) ;  /* 0x0000000c003c7947 */ /* 0x000fea0003800000 */
.L_x_1123:
        /* <DEDUP_REMOVED lines=9> */
.L_x_1126:
[----:B------:R1:W5:Y:S01]  /*1620*/  LDG.E.U16 R22, desc[UR36][R2.64] ;  /* 0x0000002402167981 */ /* 0x000362000c1e1500 */
[----:B------:R-:W-:Y:S05]  /*1630*/  BRA `(.L_x_1120) ;  /* 0x0000000c00107947 */ /* 0x000fea0003800000 */
.L_x_1125:
        /* <DEDUP_REMOVED lines=9> */
.L_x_1115:
        /* <DEDUP_REMOVED lines=14> */
.L_x_1129:
        /* <DEDUP_REMOVED lines=9> */
.L_x_1128:
        /* <DEDUP_REMOVED lines=28> */
.L_x_1131:
        /* <DEDUP_REMOVED lines=15> */
.L_x_1130:
[----:B------:R-:W2:Y:S02]  /*1af0*/  LDG.E.U16 R0, desc[UR36][R2.64] ;  /* 0x0000002402007981 */ /* 0x000ea4000c1e1500 */
[----:B--2---:R-:W-:-:S05]  /*1b00*/  IMAD.U32 R0, R0, 0x10000, RZ ;  /* 0x0001000000007824 */ /* 0x004fca00078e00ff */
[----:B------:R-:W-:-:S04]  /*1b10*/  F2FP.F16.F32.PACK_AB R0, RZ, R0 ;  /* 0x00000000ff00723e */ /* 0x000fc800000000ff */
[----:B------:R-:W-:Y:S01]  /*1b20*/  PRMT R22, R0, 0x7610, R22 ;  /* 0x0000761000167816 */ /* 0x000fe20000000016 */
[----:B------:R-:W-:Y:S06]  /*1b30*/  BRA `(.L_x_1120) ;  /* 0x0000000400d07947 */ /* 0x000fec0003800000 */
.L_x_1127:
        /* <DEDUP_REMOVED lines=13> */
.L_x_1134:
        /* <DEDUP_REMOVED lines=21> */
.L_x_1138:
[----:B------:R-:W-:Y:S05]  /*1d60*/  BSYNC B1 ;  /* 0x0000000000017941 */ /* 0x000fea0003800000 */
.L_x_1137:
[----:B------:R-:W-:Y:S01]  /*1d70*/  LEA R3, R0, 0x3b800000, 0x17 ;  /* 0x3b80000000037811 */ /* 0x000fe200078eb8ff */
[----:B------:R-:W-:-:S05]  /*1d80*/  IMAD.SHL.U32 R0, R2, 0x100000, RZ ;  /* 0x0010000002007824 */ /* 0x000fca00078e00ff */
[----:B------:R-:W-:-:S07]  /*1d90*/  LOP3.LUT R0, R3, R0, R4, 0xfe, !PT ;  /* 0x0000000003007212 */ /* 0x000fce00078efe04 */
.L_x_1136:
[----:B------:R-:W-:Y:S05]  /*1da0*/  BSYNC B0 ;  /* 0x0000000000007941 */ /* 0x000fea0003800000 */
.L_x_1135:
[----:B------:R-:W-:-:S04]  /*1db0*/  F2FP.F16.F32.PACK_AB R0, RZ, R0 ;  /* 0x00000000ff00723e */ /* 0x000fc800000000ff */
[----:B------:R-:W-:Y:S01]  /*1dc0*/  PRMT R22, R0, 0x7610, R22 ;  /* 0x0000761000167816 */ /* 0x000fe20000000016 */
[----:B------:R-:W-:Y:S06]  /*1dd0*/  BRA `(.L_x_1120) ;  /* 0x0000000400287947 */ /* 0x000fec0003800000 */
.L_x_1133:
        /* <DEDUP_REMOVED lines=21> */
.L_x_1142:
[----:B------:R-:W-:Y:S05]  /*1f30*/  BSYNC B1 ;  /* 0x0000000000017941 */ /* 0x000fea0003800000 */
.L_x_1141:
[----:B------:R-:W-:Y:S01]  /*1f40*/  LEA R3, R0, 0x37800000, 0x17 ;  /* 0x3780000000037811 */ /* 0x000fe200078eb8ff */
[----:B------:R-:W-:-:S05]  /*1f50*/  IMAD.SHL.U32 R0, R2, 0x200000, RZ ;  /* 0x0020000002007824 */ /* 0x000fca00078e00ff */
[----:B------:R-:W-:-:S07]  /*1f60*/  LOP3.LUT R0, R3, R0, R4, 0xfe, !PT ;  /* 0x0000000003007212 */ /* 0x000fce00078efe04 */
.L_x_1140:
[----:B------:R-:W-:Y:S05]  /*1f70*/  BSYNC B0 ;  /* 0x0000000000007941 */ /* 0x000fea0003800000 */
.L_x_1139:
[----:B------:R-:W-:-:S04]  /*1f80*/  F2FP.F16.F32.PACK_AB R0, RZ, R0 ;  /* 0x00000000ff00723e */ /* 0x000fc800000000ff */
[----:B------:R-:W-:Y:S01]  /*1f90*/  PRMT R22, R0, 0x7610, R22 ;  /* 0x0000761000167816 */ /* 0x000fe20000000016 */
[----:B------:R-:W-:Y:S06]  /*1fa0*/  BRA `(.L_x_1120) ;  /* 0x0000000000b47947 */ /* 0x000fec0003800000 */
.L_x_1132:
        /* <DEDUP_REMOVED lines=14> */
.L_x_1146:
[----:B------:R-:W-:Y:S05]  /*2090*/  BSYNC B0 ;  /* 0x0000000000007941 */ /* 0x000fea0003800000 */
.L_x_1145:
[----:B------:R-:W-:-:S04]  /*20a0*/  F2FP.F16.F32.PACK_AB R0, RZ, R0 ;  /* 0x00000000ff00723e */ /* 0x000fc800000000ff */
[----:B------:R-:W-:Y:S01]  /*20b0*/  PRMT R22, R0, 0x7610, R22 ;  /* 0x0000761000167816 */ /* 0x000fe20000000016 */
[----:B------:R-:W-:Y:S06]  /*20c0*/  BRA `(.L_x_1120) ;  /* 0x00000000006c7947 */ /* 0x000fec0003800000 */
.L_x_1119:
        /* <DEDUP_REMOVED lines=16> */
.L_x_1147:
[----:B------:R-:W-:Y:S01]  /*21d0*/  PRMT R22, RZ, 0x7610, R22 ;  /* 0x00007610ff167816 */ /* 0x000fe20000000016 */
[----:B------:R-:W-:Y:S06]  /*21e0*/  BRA `(.L_x_1120) ;  /* 0x0000000000247947 */ /* 0x000fec0003800000 */
.L_x_1144:
[----:B------:R-:W2:Y:S02]  /*21f0*/  LDG.E.64 R2, desc[UR36][R2.64] ;  /* 0x0000002402027981 */ /* 0x000ea4000c1e1b00 */
[----:B--2---:R-:W0:Y:S02]  /*2200*/  I2F.U64 R0, R2 ;  /* 0x0000000200007312 */ /* 0x004e240000301000 */
[----:B0-----:R-:W-:-:S04]  /*2210*/  F2FP.F16.F32.PACK_AB R0, RZ, R0 ;  /* 0x00000000ff00723e */ /* 0x001fc800000000ff */
[----:B------:R-:W-:Y:S01]  /*2220*/  PRMT R22, R0, 0x7610, R22 ;  /* 0x0000761000167816 */ /* 0x000fe20000000016 */
[----:B------:R-:W-:Y:S06]  /*2230*/  BRA `(.L_x_1120) ;  /* 0x0000000000107947 */ /* 0x000fec0003800000 */
.L_x_1143:
[----:B------:R-:W2:Y:S02]  /*2240*/  LDG.E R2, desc[UR36][R2.64] ;  /* 0x0000002402027981 */ /* 0x000ea4000c1e1900 */
[----:B--2---:R-:W-:-:S04]  /*2250*/  I2FP.F32.U32 R0, R2 ;  /* 0x0000000200007245 */ /* 0x004fc80000201000 */
[----:B------:R-:W-:-:S04]  /*2260*/  F2FP.F16.F32.PACK_AB R0, RZ, R0 ;  /* 0x00000000ff00723e */ /* 0x000fc800000000ff */
[----:B------:R-:W-:-:S07]  /*2270*/  PRMT R22, R0, 0x7610, R22 ;  /* 0x0000761000167816 */ /* 0x000fce0000000016 */
.L_x_1120:
[----:B------:R-:W-:-:S07]  /*2280*/  VIADD R24, R24, 0x80 ;  /* 0x0000008018187836 */ /* 0x000fce0000000000 */
.L_x_1114:
[----:B------:R-:W-:Y:S05]  /*2290*/  BSYNC B6 ;  /* 0x0000000000067941 */ /* 0x000fea0003800000 */
.L_x_1113:
[----:B------:R-:W-:Y:S01]  /*22a0*/  ISETP.GE.AND P0, PT, R24, R16, PT ;  /* 0x000000101800720c */ /* 0x000fe20003f06270 */
[----:B------:R-:W-:Y:S01]  /*22b0*/  BSSY B6, `(.L_x_1148) ;  /* 0x000010f000067945 */ /* 0x000fe20003800000 */
[----:B------:R-:W-:Y:S02]  /*22c0*/  PRMT R18, RZ, 0x7610, R18 ;  /* 0x00007610ff127816 */ /* 0x000fe40000000012 */
[----:B01----:R-:W-:-:S09]  /*22d0*/  PRMT R2, RZ, 0x7610, R2 ;  /* 0x00007610ff027816 */ /* 0x003fd20000000002 */
[----:B------:R-:W-:Y:S05]  /*22e0*/  @P0 BRA `(.L_x_1149) ;  /* 0x00000010002c0947 */ /* 0x000fea0003800000 */
[----:B------:R-:W0:Y:S01]  /*22f0*/  LDC.64 R4, c[0x0][0x220] ;  /* 0x00008800ff047b82 */ /* 0x000e220000000a00 */
        /* <DEDUP_REMOVED lines=22> */
.L_x_1153:
[----:B------:R-:W2:Y:S02]  /*2460*/  LDG.E.U8 R4, desc[UR36][R4.64] ;  /* 0x0000002404047981 */ /* 0x000ea4000c1e1100 */
[----:B--2---:R-:W-:-:S04]  /*2470*/  I2FP.F32.U32 R0, R4 ;  /* 0x0000000400007245 */ /* 0x004fc80000201000 */
[----:B------:R-:W-:-:S04]  /*2480*/  F2FP.F16.F32.PACK_AB R0, RZ, R0 ;  /* 0x00000000ff00723e */ /* 0x000fc800000000ff */
[----:B------:R-:W-:Y:S01]  /*2490*/  PRMT R2, R0, 0x7610, R2 ;  /* 0x0000761000027816 */ /* 0x000fe20000000002 */
[----:B------:R-:W-:Y:S06]  /*24a0*/  BRA `(.L_x_1155) ;  /* 0x0000000c00b87947 */ /* 0x000fec0003800000 */
.L_x_1152:
        /* <DEDUP_REMOVED lines=11> */
.L_x_1157:
[----:B------:R-:W2:Y:S02]  /*2560*/  LDG.E R4, desc[UR36][R4.64] ;  /* 0x0000002404047981 */ /* 0x000ea4000c1e1900 */
[----:B--2---:R-:W-:-:S04]  /*2570*/  I2FP.F32.S32 R0, R4 ;  /* 0x0000000400007245 */ /* 0x004fc80000201400 */
[----:B------:R-:W-:-:S04]  /*2580*/  F2FP.F16.F32.PACK_AB R0, RZ, R0 ;  /* 0x00000000ff00723e */ /* 0x000fc800000000ff */
[----:B------:R-:W-:Y:S01]  /*2590*/  PRMT R2, R0, 0x7610, R2 ;  /* 0x0000761000027816 */ /* 0x000fe20000000002 */
[----:B------:R-:W-:Y:S06]  /*25a0*/  BRA `(.L_x_1155) ;  /* 0x0000000c00787947 */ /* 0x000fec0003800000 */
.L_x_1156:
[----:B------:R-:W2:Y:S02]  /*25b0*/  LDG.E.U16 R4, desc[UR36][R4.64] ;  /* 0x0000002404047981 */ /* 0x000ea4000c1e1500 */
[----:B--2---:R-:W0:Y:S02]  /*25c0*/  I2F.S16 R0, R4 ;  /* 0x0000000400007306 */ /* 0x004e240000101400 */
[----:B0-----:R-:W-:-:S04]  /*25d0*/  F2FP.F16.F32.PACK_AB R0, RZ, R0 ;  /* 0x00000000ff00723e */ /* 0x001fc800000000ff */
[----:B------:R-:W-:Y:S01]  /*25e0*/  PRMT R2, R0, 0x7610, R2 ;  /* 0x0000761000027816 */ /* 0x000fe20000000002 */
[----:B------:R-:W-:Y:S06]  /*25f0*/  BRA `(.L_x_1155) ;  /* 0x0000000c00647947 */ /* 0x000fec0003800000 */
.L_x_1151:
        /* <DEDUP_REMOVED lines=9> */
.L_x_1159:
[----:B------:R0:W5:Y:S01]  /*2690*/  LDG.E.U16 R2, desc[UR36][R4.64] ;  /* 0x0000002404027981 */ /* 0x000162000c1e1500 */
[----:B------:R-:W-:Y:S05]  /*26a0*/  BRA `(.L_x_1155) ;  /* 0x0000000c00387947 */ /* 0x000fea0003800000 */
.L_x_1158:
        /* <DEDUP_REMOVED lines=9> */
.L_x_1161:
[----:B------:R1:W5:Y:S01]  /*2740*/  LDG.E.U16 R2, desc[UR36][R4.64] ;  /* 0x0000002404027981 */ /* 0x000362000c1e1500 */
[----:B------:R-:W-:Y:S05]  /*2750*/  BRA `(.L_x_1155) ;  /* 0x0000000c000c7947 */ /* 0x000fea0003800000 */
.L_x_1160:
        /* <DEDUP_REMOVED lines=9> */
.L_x_1150:
        /* <DEDUP_REMOVED lines=14> */
.L_x_1164:
        /* <DEDUP_REMOVED lines=9> */
.L_x_1163:
        /* <DEDUP_REMOVED lines=11> */
[----:B------:R-:W-:-:S05]  /*2a10*/  VIADD R6, R2, 0x1000000 ;  /* 0x0100000002067836 */ /* 0x000fca0000000000 */
[----:B------:R-:W-:Y:S02]  /*2a20*/  SHF.R.S32.HI R6, RZ, 0x8, R6 ;  /* 0x00000008ff067819 */ /* 0x000fe40000011406 */
[----:B0-----:R-:W-:-:S04]  /*2a30*/  IADD3 R3, -R3, 0x1f, RZ ;  /* 0x0000001f03037810 */ /* 0x001fc80007ffe1ff */
[C---:B------:R-:W-:Y:S01]  /*2a40*/  ISETP.GT.U32.AND P0, PT, R3.reuse, 0x4, PT ;  /* 0x000000040300780c */ /* 0x040fe20003f04070 */
[----:B------:R-:W-:-:S05]  /*2a50*/  VIADD R3, R3, 0xfffffffc ;  /* 0xfffffffc03037836 */ /* 0x000fca0000000000 */
[----:B------:R-:W-:-:S04]  /*2a60*/  SEL R3, R3, RZ, P0 ;  /* 0x000000ff03037207 */ /* 0x000fc80000000000 */
[C---:B------:R-:W-:Y:S01]  /*2a70*/  SHF.L.U32 R4, R2.reuse, R3, RZ ;  /* 0x0000000302047219 */ /* 0x040fe200000006ff */
[----:B------:R-:W-:Y:S02]  /*2a80*/  IMAD R7, R3, R8, 0x3c000000 ;  /* 0x3c00000003077424 */ /* 0x000fe400078e0208 */
[----:B------:R-:W-:-:S03]  /*2a90*/  VIADD R3, R2, 0xffffffff ;  /* 0xffffffff02037836 */ /* 0x000fc60000000000 */
[----:B------:R-:W-:Y:S02]  /*2aa0*/  LEA.HI R7, R4, R7, RZ, 0x1c ;  /* 0x0000000704077211 */ /* 0x000fe400078fe0ff */
[----:B------:R-:W-:Y:S02]  /*2ab0*/  SHF.R.S32.HI R3, RZ, 0x1f, R3 ;  /* 0x0000001fff037819 */ /* 0x000fe40000011403 */
[----:B------:R-:W-:-:S04]  /*2ac0*/  LOP3.LUT R6, R7, 0x7f800000, R6, 0xf8, !PT ;  /* 0x7f80000007067812 */ /* 0x000fc800078ef806 */
[----:B------:R-:W-:-:S04]  /*2ad0*/  LOP3.LUT R3, R6, R3, RZ, 0x30, !PT ;  /* 0x0000000306037212 */ /* 0x000fc800078e30ff */
[----:B------:R-:W-:-:S04]  /*2ae0*/  LOP3.LUT R3, R3, 0x80000000, R0, 0xf8, !PT ;  /* 0x8000000003037812 */ /* 0x000fc800078ef800 */
[----:B------:R-:W-:-:S04]  /*2af0*/  F2FP.F16.F32.PACK_AB R3, RZ, R3 ;  /* 0x00000003ff03723e */ /* 0x000fc800000000ff */
[----:B------:R-:W-:Y:S01]  /*2b00*/  PRMT R2, R3, 0x7610, R2 ;  /* 0x0000761003027816 */ /* 0x000fe20000000002 */
[----:B------:R-:W-:Y:S06]  /*2b10*/  BRA `(.L_x_1155) ;  /* 0x00000008001c7947 */ /* 0x000fec0003800000 */
.L_x_1166:
[----:B------:R-:W2:Y:S02]  /*2b20*/  LDG.E.U8 R3, desc[UR36][R4.64] ;  /* 0x0000002404037981 */ /* 0x000ea4000c1e1100 */
[----:B--2---:R-:W-:-:S05]  /*2b30*/  IMAD.SHL.U32 R0, R3, 0x2000000, RZ ;  /* 0x0200000003007824 */ /* 0x004fca00078e00ff */
[----:B------:R-:W-:-:S13]  /*2b40*/  ISETP.GE.U32.AND P0, PT, R0, 0x8000000, PT ;  /* 0x080000000000780c */ /* 0x000fda0003f06070 */
[C---:B------:R-:W-:Y:S02]  /*2b50*/  @!P0 IMAD.SHL.U32 R0, R3.reuse, 0x100, RZ ;  /* 0x0000010003008824 */ /* 0x040fe400078e00ff */
[C---:B------:R-:W-:Y:S02]  /*2b60*/  @P0 IMAD.SHL.U32 R2, R3.reuse, 0x200000, RZ ;  /* 0x0020000003020824 */ /* 0x040fe400078e00ff */
[----:B------:R-:W-:Y:S01]  /*2b70*/  IMAD.SHL.U32 R3, R3, 0x1000000, RZ ;  /* 0x0100000003037824 */ /* 0x000fe200078e00ff */
[----:B------:R-:W-:Y:S02]  /*2b80*/  @!P0 LOP3.LUT R0, R0, 0x7f00, RZ, 0xc0, !PT ;  /* 0x00007f0000008812 */ /* 0x000fe400078ec0ff */
[----:B------:R-:W-:Y:S02]  /*2b90*/  @P0 LOP3.LUT R2, R2, 0x70000000, RZ, 0xfc, !PT ;  /* 0x7000000002020812 */ /* 0x000fe400078efcff */
[----:B------:R-:W-:-:S03]  /*2ba0*/  @!P0 LOP3.LUT R0, R0, 0x3f000000, RZ, 0xfc, !PT ;  /* 0x3f00000000008812 */ /* 0x000fc600078efcff */
[----:B------:R-:W-:Y:S02]  /*2bb0*/  @P0 FMUL.FTZ R2, R2, 1.9259299443872358531e-34 ;  /* 0x0780000002020820 */ /* 0x000fe40000410000 */
[----:B------:R-:W-:-:S05]  /*2bc0*/  @!P0 FADD.FTZ R2, R0, -0.5 ;  /* 0xbf00000000028421 */ /* 0x000fca0000010000 */
[----:B------:R-:W-:-:S04]  /*2bd0*/  LOP3.LUT R2, R2, 0x80000000, R3, 0xf8, !PT ;  /* 0x8000000002027812 */ /* 0x000fc800078ef803 */
[----:B------:R-:W-:Y:S01]  /*2be0*/  F2FP.F16.F32.PACK_AB R2, RZ, R2 ;  /* 0x00000002ff02723e */ /* 0x000fe200000000ff */
[----:B------:R-:W-:Y:S06]  /*2bf0*/  BRA `(.L_x_1155) ;  /* 0x0000000400e47947 */ /* 0x000fec0003800000 */
.L_x_1165:
[----:B------:R-:W2:Y:S02]  /*2c00*/  LDG.E.U16 R0, desc[UR36][R4.64] ;  /* 0x0000002404007981 */ /* 0x000ea4000c1e1500 */
[----:B--2---:R-:W-:-:S05]  /*2c10*/  IMAD.U32 R0, R0, 0x10000, RZ ;  /* 0x0001000000007824 */ /* 0x004fca00078e00ff */
[----:B------:R-:W-:-:S04]  /*2c20*/  F2FP.F16.F32.PACK_AB R0, RZ, R0 ;  /* 0x00000000ff00723e */ /* 0x000fc800000000ff */
[----:B------:R-:W-:Y:S01]  /*2c30*/  PRMT R2, R0, 0x7610, R2 ;  /* 0x0000761000027816 */ /* 0x000fe20000000002 */
[----:B------:R-:W-:Y:S06]  /*2c40*/  BRA `(.L_x_1155) ;  /* 0x0000000400d07947 */ /* 0x000fec0003800000 */
.L_x_1162:
        /* <DEDUP_REMOVED lines=13> */
.L_x_1169:
        /* <DEDUP_REMOVED lines=21> */
.L_x_1173:
[----:B------:R-:W-:Y:S05]  /*2e70*/  BSYNC B1 ;  /* 0x0000000000017941 */ /* 0x000fea0003800000 */
.L_x_1172:
[----:B------:R-:W-:Y:S01]  /*2e80*/  LEA R3, R0, 0x3b800000, 0x17 ;  /* 0x3b80000000037811 */ /* 0x000fe200078eb8ff */
[----:B------:R-:W-:-:S05]  /*2e90*/  IMAD.SHL.U32 R0, R2, 0x100000, RZ ;  /* 0x0010000002007824 */ /* 0x000fca00078e00ff */
[----:B------:R-:W-:-:S07]  /*2ea0*/  LOP3.LUT R0, R3, R0, R4, 0xfe, !PT ;  /* 0x0000000003007212 */ /* 0x000fce00078efe04 */
.L_x_1171:
[----:B------:R-:W-:Y:S05]  /*2eb0*/  BSYNC B0 ;  /* 0x0000000000007941 */ /* 0x000fea0003800000 */
.L_x_1170:
[----:B------:R-:W-:-:S04]  /*2ec0*/  F2FP.F16.F32.PACK_AB R0, RZ, R0 ;  /* 0x00000000ff00723e */ /* 0x000fc800000000ff */
[----:B------:R-:W-:Y:S01]  /*2ed0*/  PRMT R2, R0, 0x7610, R2 ;  /* 0x0000761000027816 */ /* 0x000fe20000000002 */
[----:B------:R-:W-:Y:S06]  /*2ee0*/  BRA `(.L_x_1155) ;  /* 0x0000000400287947 */ /* 0x000fec0003800000 */
.L_x_1168:
        /* <DEDUP_REMOVED lines=21> */
.L_x_1177:
[----:B------:R-:W-:Y:S05]  /*3040*/  BSYNC B1 ;  /* 0x0000000000017941 */ /* 0x000fea0003800000 */
.L_x_1176:
[----:B------:R-:W-:Y:S01]  /*3050*/  LEA R3, R0, 0x37800000, 0x17 ;  /* 0x3780000000037811 */ /* 0x000fe200078eb8ff */
[----:B------:R-:W-:-:S05]  /*3060*/  IMAD.SHL.U32 R0, R2, 0x200000, RZ ;  /* 0x0020000002007824 */ /* 0x000fca00078e00ff */
[----:B------:R-:W-:-:S07]  /*3070*/  LOP3.LUT R0, R3, R0, R4, 0xfe, !PT ;  /* 0x0000000003007212 */ /* 0x000fce00078efe04 */
.L_x_1175:
[----:B------:R-:W-:Y:S05]  /*3080*/  BSYNC B0 ;  /* 0x0000000000007941 */ /* 0x000fea0003800000 */
.L_x_1174:
[----:B------:R-:W-:-:S04]  /*3090*/  F2FP.F16.F32.PACK_AB R0, RZ, R0 ;  /* 0x00000000ff00723e */ /* 0x000fc800000000ff */
[----:B------:R-:W-:Y:S01]  /*30a0*/  PRMT R2, R0, 0x7610, R2 ;  /* 0x0000761000027816 */ /* 0x000fe20000000002 */
[----:B------:R-:W-:Y:S06]  /*30b0*/  BRA `(.L_x_1155) ;  /* 0x0000000000b47947 */ /* 0x000fec0003800000 */
.L_x_1167:
        /* <DEDUP_REMOVED lines=14> */
.L_x_1181:
[----:B------:R-:W-:Y:S05]  /*31a0*/  BSYNC B0 ;  /* 0x0000000000007941 */ /* 0x000fea0003800000 */
.L_x_1180:
[----:B------:R-:W-:-:S04]  /*31b0*/  F2FP.F16.F32.PACK_AB R0, RZ, R0 ;  /* 0x00000000ff00723e */ /* 0x000fc800000000ff */
[----:B------:R-:W-:Y:S01]  /*31c0*/  PRMT R2, R0, 0x7610, R2 ;  /* 0x0000761000027816 */ /* 0x000fe20000000002 */
[----:B------:R-:W-:Y:S06]  /*31d0*/  BRA `(.L_x_1155) ;  /* 0x00000000006c7947 */ /* 0x000fec0003800000 */
.L_x_1154:
        /* <DEDUP_REMOVED lines=16> */
.L_x_1182:
[----:B------:R-:W-:Y:S01]  /*32e0*/  PRMT R2, RZ, 0x7610, R2 ;  /* 0x00007610ff027816 */ /* 0x000fe20000000002 */
[----:B------:R-:W-:Y:S06]  /*32f0*/  BRA `(.L_x_1155) ;  /* 0x0000000000247947 */ /* 0x000fec0003800000 */
.L_x_1179:
[----:B------:R-:W2:Y:S02]  /*3300*/  LDG.E.64 R4, desc[UR36][R4.64] ;  /* 0x0000002404047981 */ /* 0x000ea4000c1e1b00 */
[----:B--2---:R-:W0:Y:S02]  /*3310*/  I2F.U64 R0, R4 ;  /* 0x0000000400007312 */ /* 0x004e240000301000 */
[----:B0-----:R-:W-:-:S04]  /*3320*/  F2FP.F16.F32.PACK_AB R0, RZ, R0 ;  /* 0x00000000ff00723e */ /* 0x001fc800000000ff */
[----:B------:R-:W-:Y:S01]  /*3330*/  PRMT R2, R0, 0x7610, R2 ;  /* 0x0000761000027816 */ /* 0x000fe20000000002 */
[----:B------:R-:W-:Y:S06]  /*3340*/  BRA `(.L_x_1155) ;  /* 0x0000000000107947 */ /* 0x000fec0003800000 */
.L_x_1178:
[----:B------:R-:W2:Y:S02]  /*3350*/  LDG.E R4, desc[UR36][R4.64] ;  /* 0x0000002404047981 */ /* 0x000ea4000c1e1900 */
[----:B--2---:R-:W-:-:S04]  /*3360*/  I2FP.F32.U32 R0, R4 ;  /* 0x0000000400007245 */ /* 0x004fc80000201000 */
[----:B------:R-:W-:-:S04]  /*3370*/  F2FP.F16.F32.PACK_AB R0, RZ, R0 ;  /* 0x00000000ff00723e */ /* 0x000fc800000000ff */
[----:B------:R-:W-:-:S07]  /*3380*/  PRMT R2, R0, 0x7610, R2 ;  /* 0x0000761000027816 */ /* 0x000fce0000000002 */
.L_x_1155:
[----:B------:R-:W-:-:S07]  /*3390*/  VIADD R24, R24, 0x80 ;  /* 0x0000008018187836 */ /* 0x000fce0000000000 */
.L_x_1149:
[----:B------:R-:W-:Y:S05]  /*33a0*/  BSYNC B6 ;  /* 0x0000000000067941 */ /* 0x000fea0003800000 */
.L_x_1148:
[----:B------:R-:W-:Y:S01]  /*33b0*/  ISETP.GE.AND P0, PT, R24, R16, PT ;  /* 0x000000101800720c */ /* 0x000fe20003f06270 */
[----:B------:R-:W-:-:S12]  /*33c0*/  BSSY B6, `(.L_x_1183) ;  /* 0x000010c000067945 */ /* 0x000fd80003800000 */
[----:B------:R-:W-:Y:S05]  /*33d0*/  @P0 BRA `(.L_x_1184) ;  /* 0x0000001000280947 */ /* 0x000fea0003800000 */
[----:B01----:R-:W0:Y:S01]  /*33e0*/  LDC.64 R4, c[0x0][0x220] ;  /* 0x00008800ff047b82 */ /* 0x003e220000000a00 */
        /* <DEDUP_REMOVED lines=21> */
.L_x_1188:
[----:B------:R-:W2:Y:S02]  /*3540*/  LDG.E.U8 R4, desc[UR36][R4.64] ;  /* 0x0000002404047981 */ /* 0x000ea4000c1e1100 */
[----:B--2---:R-:W-:-:S04]  /*3550*/  I2FP.F32.U32 R0, R4 ;  /* 0x0000000400007245 */ /* 0x004fc80000201000 */
[----:B------:R-:W-:-:S04]  /*3560*/  F2FP.F16.F32.PACK_AB R0, RZ, R0 ;  /* 0x00000000ff00723e */ /* 0x000fc800000000ff */
[----:B------:R-:W-:Y:S01]  /*3570*/  PRMT R18, R0, 0x7610, R18 ;  /* 0x0000761000127816 */ /* 0x000fe20000000012 */
[----:B------:R-:W-:Y:S06]  /*3580*/  BRA `(.L_x_1184) ;  /* 0x0000000c00bc7947 */ /* 0x000fec0003800000 */
.L_x_1187:
        /* <DEDUP_REMOVED lines=11> */
.L_x_1191:
[----:B------:R-:W2:Y:S02]  /*3640*/  LDG.E R4, desc[UR36][R4.64] ;  /* 0x0000002404047981 */ /* 0x000ea4000c1e1900 */
[----:B--2---:R-:W-:-:S04]  /*3650*/  I2FP.F32.S32 R0, R4 ;  /* 0x0000000400007245 */ /* 0x004fc80000201400 */
[----:B------:R-:W-:-:S04]  /*3660*/  F2FP.F16.F32.PACK_AB R0, RZ, R0 ;  /* 0x00000000ff00723e */ /* 0x000fc800000000ff */
[----:B------:R-:W-:Y:S01]  /*3670*/  PRMT R18, R0, 0x7610, R18 ;  /* 0x0000761000127816 */ /* 0x000fe20000000012 */
[----:B------:R-:W-:Y:S06]  /*3680*/  BRA `(.L_x_1184) ;  /* 0x0000000c007c7947 */ /* 0x000fec0003800000 */
.L_x_1190:
[----:B------:R-:W2:Y:S02]  /*3690*/  LDG.E.U16 R4, desc[UR36][R4.64] ;  /* 0x0000002404047981 */ /* 0x000ea4000c1e1500 */
[----:B--2---:R-:W0:Y:S02]  /*36a0*/  I2F.S16 R0, R4 ;  /* 0x0000000400007306 */ /* 0x004e240000101400 */
[----:B0-----:R-:W-:-:S04]  /*36b0*/  F2FP.F16.F32.PACK_AB R0, RZ, R0 ;  /* 0x00000000ff00723e */ /* 0x001fc800000000ff */
[----:B------:R-:W-:Y:S01]  /*36c0*/  PRMT R18, R0, 0x7610, R18 ;  /* 0x0000761000127816 */ /* 0x000fe20000000012 */
[----:B------:R-:W-:Y:S06]  /*36d0*/  BRA `(.L_x_1184) ;  /* 0x0000000c00687947 */ /* 0x000fec0003800000 */
.L_x_1186:
        /* <DEDUP_REMOVED lines=9> */
.L_x_1193:
[----:B------:R2:W5:Y:S01]  /*3770*/  LDG.E.U16 R18, desc[UR36][R4.64] ;  /* 0x0000002404127981 */ /* 0x000562000c1e1500 */
[----:B------:R-:W-:Y:S05]  /*3780*/  BRA `(.L_x_1184) ;  /* 0x0000000c003c7947 */ /* 0x000fea0003800000 */
.L_x_1192:
        /* <DEDUP_REMOVED lines=9> */
.L_x_1195:
[----:B------:R3:W5:Y:S01]  /*3820*/  LDG.E.U16 R18, desc[UR36][R4.64] ;  /* 0x0000002404127981 */ /* 0x000762000c1e1500 */
[----:B------:R-:W-:Y:S05]  /*3830*/  BRA `(.L_x_1184) ;  /* 0x0000000c00107947 */ /* 0x000fea0003800000 */
.L_x_1194:
        /* <DEDUP_REMOVED lines=9> */
.L_x_1185:
        /* <DEDUP_REMOVED lines=14> */
.L_x_1198:
        /* <DEDUP_REMOVED lines=9> */
.L_x_1197:
        /* <DEDUP_REMOVED lines=28> */
.L_x_1200:
        /* <DEDUP_REMOVED lines=12> */
[----:B------:R-:W-:-:S04]  /*3cc0*/  F2FP.F16.F32.PACK_AB R0, RZ, R0 ;  /* 0x00000000ff00723e */ /* 0x000fc800000000ff */
[----:B------:R-:W-:Y:S01]  /*3cd0*/  PRMT R18, R0, 0x7610, R18 ;  /* 0x0000761000127816 */ /* 0x000fe20000000012 */
[----:B------:R-:W-:Y:S06]  /*3ce0*/  BRA `(.L_x_1184) ;  /* 0x0000000400e47947 */ /* 0x000fec0003800000 */
.L_x_1199:
[----:B------:R-:W2:Y:S02]  /*3cf0*/  LDG.E.U16 R0, desc[UR36][R4.64] ;  /* 0x0000002404007981 */ /* 0x000ea4000c1e1500 */
[----:B--2---:R-:W-:-:S05]  /*3d00*/  IMAD.U32 R0, R0, 0x10000, RZ ;  /* 0x0001000000007824 */ /* 0x004fca00078e00ff */
[----:B------:R-:W-:-:S04]  /*3d10*/  F2FP.F16.F32.PACK_AB R0, RZ, R0 ;  /* 0x00000000ff00723e */ /* 0x000fc800000000ff */
[----:B------:R-:W-:Y:S01]  /*3d20*/  PRMT R18, R0, 0x7610, R18 ;  /* 0x0000761000127816 */ /* 0x000fe20000000012 */
[----:B------:R-:W-:Y:S06]  /*3d30*/  BRA `(.L_x_1184) ;  /* 0x0000000400d07947 */ /* 0x000fec0003800000 */
.L_x_1196:
        /* <DEDUP_REMOVED lines=13> */
.L_x_1203:
        /* <DEDUP_REMOVED lines=21> */
.L_x_1207:
[----:B------:R-:W-:Y:S05]  /*3f60*/  BSYNC B1 ;  /* 0x0000000000017941 */ /* 0x000fea0003800000 */
.L_x_1206:
[----:B------:R-:W-:Y:S01]  /*3f70*/  LEA R5, R0, 0x3b800000, 0x17 ;  /* 0x3b80000000057811 */ /* 0x000fe200078eb8ff */
[----:B------:R-:W-:-:S05]  /*3f80*/  IMAD.SHL.U32 R0, R3, 0x100000, RZ ;  /* 0x0010000003007824 */ /* 0x000fca00078e00ff */
[----:B------:R-:W-:-:S07]  /*3f90*/  LOP3.LUT R0, R5, R0, R6, 0xfe, !PT ;  /* 0x0000000005007212 */ /* 0x000fce00078efe06 */
.L_x_1205:
[----:B------:R-:W-:Y:S05]  /*3fa0*/  BSYNC B0 ;  /* 0x0000000000007941 */ /* 0x000fea0003800000 */
.L_x_1204:
[----:B------:R-:W-:-:S04]  /*3fb0*/  F2FP.F16.F32.PACK_AB R0, RZ, R0 ;  /* 0x00000000ff00723e */ /* 0x000fc800000000ff */
[----:B------:R-:W-:Y:S01]  /*3fc0*/  PRMT R18, R0, 0x7610, R18 ;  /* 0x0000761000127816 */ /* 0x000fe20000000012 */
[----:B------:R-:W-:Y:S06]  /*3fd0*/  BRA `(.L_x_1184) ;  /* 0x0000000400287947 */ /* 0x000fec0003800000 */
.L_x_1202:
        /* <DEDUP_REMOVED lines=21> */
.L_x_1211:
[----:B------:R-:W-:Y:S05]  /*4130*/  BSYNC B1 ;  /* 0x0000000000017941 */ /* 0x000fea0003800000 */
.L_x_1210:
[----:B------:R-:W-:Y:S01]  /*4140*/  LEA R5, R0, 0x37800000, 0x17 ;  /* 0x3780000000057811 */ /* 0x000fe200078eb8ff */
[----:B------:R-:W-:-:S05]  /*4150*/  IMAD.SHL.U32 R0, R3, 0x200000, RZ ;  /* 0x0020000003007824 */ /* 0x000fca00078e00ff */
[----:B------:R-:W-:-:S07]  /*4160*/  LOP3.LUT R0, R5, R0, R6, 0xfe, !PT ;  /* 0x0000000005007212 */ /* 0x000fce00078efe06 */
.L_x_1209:
[----:B------:R-:W-:Y:S05]  /*4170*/  BSYNC B0 ;  /* 0x0000000000007941 */ /* 0x000fea0003800000 */
.L_x_1208:
[----:B------:R-:W-:-:S04]  /*4180*/  F2FP.F16.F32.PACK_AB R0, RZ, R0 ;  /* 0x00000000ff00723e */ /* 0x000fc800000000ff */
[----:B------:R-:W-:Y:S01]  /*4190*/  PRMT R18, R0, 0x7610, R18 ;  /* 0x0000761000127816 */ /* 0x000fe20000000012 */
[----:B------:R-:W-:Y:S06]  /*41a0*/  BRA `(.L_x_1184) ;  /* 0x0000000000b47947 */ /* 0x000fec0003800000 */
.L_x_1201:
        /* <DEDUP_REMOVED lines=14> */
.L_x_1215:
[----:B------:R-:W-:Y:S05]  /*4290*/  BSYNC B0 ;  /* 0x0000000000007941 */ /* 0x000fea0003800000 */
.L_x_1214:
[----:B------:R-:W-:-:S04]  /*42a0*/  F2FP.F16.F32.PACK_AB R0, RZ, R0 ;  /* 0x00000000ff00723e */ /* 0x000fc800000000ff */
[----:B------:R-:W-:Y:S01]  /*42b0*/  PRMT R18, R0, 0x7610, R18 ;  /* 0x0000761000127816 */ /* 0x000fe20000000012 */
[----:B------:R-:W-:Y:S06]  /*42c0*/  BRA `(.L_x_1184) ;  /* 0x00000000006c7947 */ /* 0x000fec0003800000 */
.L_x_1189:
        /* <DEDUP_REMOVED lines=16> */
.L_x_1216:
[----:B------:R-:W-:Y:S01]  /*43d0*/  PRMT R18, RZ, 0x7610, R18 ;  /* 0x00007610ff127816 */ /* 0x000fe20000000012 */
[----:B------:R-:W-:Y:S06]  /*43e0*/  BRA `(.L_x_1184) ;  /* 0x0000000000247947 */ /* 0x000fec0003800000 */
.L_x_1213:
[----:B------:R-:W2:Y:S02]  /*43f0*/  LDG.E.64 R4, desc[UR36][R4.64] ;  /* 0x0000002404047981 */ /* 0x000ea4000c1e1b00 */
[----:B--2---:R-:W0:Y:S02]  /*4400*/  I2F.U64 R0, R4 ;  /* 0x0000000400007312 */ /* 0x004e240000301000 */
[----:B0-----:R-:W-:-:S04]  /*4410*/  F2FP.F16.F32.PACK_AB R0, RZ, R0 ;  /* 0x00000000ff00723e */ /* 0x001fc800000000ff */
[----:B------:R-:W-:Y:S01]  /*4420*/  PRMT R18, R0, 0x7610, R18 ;  /* 0x0000761000127816 */ /* 0x000fe20000000012 */
[----:B------:R-:W-:Y:S06]  /*4430*/  BRA `(.L_x_1184) ;  /* 0x0000000000107947 */ /* 0x000fec0003800000 */
.L_x_1212:
[----:B------:R-:W2:Y:S02]  /*4440*/  LDG.E R4, desc[UR36][R4.64] ;  /* 0x0000002404047981 */ /* 0x000ea4000c1e1900 */
[----:B--2---:R-:W-:-:S04]  /*4450*/  I2FP.F32.U32 R0, R4 ;  /* 0x0000000400007245 */ /* 0x004fc80000201000 */
[----:B------:R-:W-:-:S04]  /*4460*/  F2FP.F16.F32.PACK_AB R0, RZ, R0 ;  /* 0x00000000ff00723e */ /* 0x000fc800000000ff */
[----:B------:R-:W-:-:S07]  /*4470*/  PRMT R18, R0, 0x7610, R18 ;  /* 0x0000761000127816 */ /* 0x000fce0000000012 */
.L_x_1184:
[----:B------:R-:W-:Y:S05]  /*4480*/  BSYNC B6 ;  /* 0x0000000000067941 */ /* 0x000fea0003800000 */
.L_x_1183:
[----:B------:R-:W4:Y:S01]  /*4490*/  S2R R19, SR_TID.X ;  /* 0x0000000000137919 */ /* 0x000f220000002100 */
[----:B------:R-:W-:Y:S01]  /*44a0*/  BSSY B0, `(.L_x_1217) ;  /* 0x000002e000007945 */ /* 0x000fe20003800000 */
[----:B----4-:R-:W-:-:S13]  /*44b0*/  ISETP.GE.AND P0, PT, R19, R16, PT ;  /* 0x000000101300720c */ /* 0x010fda0003f06270 */
[----:B------:R-:W-:Y:S05]  /*44c0*/  @P0 BRA `(.L_x_1218) ;  /* 0x0000000000ac0947 */ /* 0x000fea0003800000 */
[----:B-----5:R-:W-:Y:S01]  /*44d0*/  HADD2.F32 R23, -RZ, R23.H0_H0 ;  /* 0x20000017ff177230 */ /* 0x020fe20000004100 */
[----:B------:R-:W-:Y:S01]  /*44e0*/  BSSY B1, `(.L_x_1219) ;  /* 0x0000027000017945 */ /* 0x000fe20003800000 */
[----:B------:R-:W-:-:S03]  /*44f0*/  IMAD.MOV.U32 R7, RZ, RZ, 0x3e800000 ;  /* 0x3e800000ff077424 */ /* 0x000fc600078e00ff */
[C---:B------:R-:W-:Y:S01]  /*4500*/  FADD.FTZ R0, |R23|.reuse, -RZ ;  /* 0x800000ff17007221 */ /* 0x040fe20000010200 */
[----:B------:R-:W-:-:S03]  /*4510*/  FSETP.GT.FTZ.AND P1, PT, |R23|, 8.50705917302346158658e+37, PT ;  /* 0x7e8000001700780b */ /* 0x000fc60003f34200 */
[----:B------:R-:W-:-:S06]  /*4520*/  FADD.FTZ R3, -R0, 1 ;  /* 0x3f80000000037421 */ /* 0x000fcc0000010100 */
[----:B------:R-:W4:Y:S02]  /*4530*/  MUFU.RCP R3, R3 ;  /* 0x0000000300037308 */ /* 0x000f240000001000 */
[----:B----4-:R-:W-:-:S04]  /*4540*/  FADD.FTZ R0, R3, R3 ;  /* 0x0000000303007221 */ /* 0x010fc80000010000 */
[----:B------:R-:W-:-:S05]  /*4550*/  FMUL.FTZ R0, |R23|, R0 ;  /* 0x0000000017007220 */ /* 0x000fca0000410200 */
[----:B------:R-:W-:-:S04]  /*4560*/  FSEL R0, R0, -2, !P1 ;  /* 0xc000000000007808 */ /* 0x000fc80004800000 */
[C---:B------:R-:W-:Y:S01]  /*4570*/  ISETP.GE.U32.AND P1, PT, R0.reuse, 0x7f800000, PT ;  /* 0x7f8000000000780c */ /* 0x040fe20003f26070 */
[----:B0123--:R-:W-:-:S04]  /*4580*/  FADD.FTZ.RZ R4, R0, 1 ;  /* 0x3f80000000047421 */ /* 0x00ffc8000001c000 */
        /* <DEDUP_REMOVED lines=28> */
.L_x_1220:
[----:B------:R-:W-:Y:S05]  /*4750*/  BSYNC B1 ;  /* 0x0000000000017941 */ /* 0x000fea0003800000 */
.L_x_1219:
[----:B------:R-:W-:-:S05]  /*4760*/  FMUL.FTZ R0, R23, R4 ;  /* 0x0000000417007220 */ /* 0x000fca0000410000 */
[----:B------:R-:W-:-:S07]  /*4770*/  F2FP.F16.F32.PACK_AB R0, RZ, R0 ;  /* 0x00000000ff00723e */ /* 0x000fce00000000ff */
.L_x_1218:
[----:B------:R-:W-:Y:S05]  /*4780*/  BSYNC B0 ;  /* 0x0000000000007941 */ /* 0x000fea0003800000 */
.L_x_1217:
[----:B-----5:R-:W-:Y:S01]  /*4790*/  VIADD R23, R19, 0x80 ;  /* 0x0000008013177836 */ /* 0x020fe20000000000 */
[----:B------:R-:W-:Y:S04]  /*47a0*/  BSSY B0, `(.L_x_1221) ;  /* 0x000002e000007945 */ /* 0x000fe80003800000 */
[----:B------:R-:W-:-:S13]  /*47b0*/  ISETP.GE.AND P1, PT, R23, R16, PT ;  /* 0x000000101700720c */ /* 0x000fda0003f26270 */
[----:B------:R-:W-:Y:S05]  /*47c0*/  @P1 BRA `(.L_x_1222) ;  /* 0x0000000000ac1947 */ /* 0x000fea0003800000 */
[----:B------:R-:W-:Y:S01]  /*47d0*/  HADD2.F32 R22, -RZ, R22.H0_H0 ;  /* 0x20000016ff167230 */ /* 0x000fe20000004100 */
[----:B------:R-:W-:Y:S01]  /*47e0*/  BSSY B1, `(.L_x_1223) ;  /* 0x0000027000017945 */ /* 0x000fe20003800000 */
[----:B------:R-:W-:-:S03]  /*47f0*/  IMAD.MOV.U32 R8, RZ, RZ, 0x3e800000 ;  /* 0x3e800000ff087424 */ /* 0x000fc600078e00ff */
[C---:B------:R-:W-:Y:S01]  /*4800*/  FADD.FTZ R3, |R22|.reuse, -RZ ;  /* 0x800000ff16037221 */ /* 0x040fe20000010200 */
[----:B------:R-:W-:-:S03]  /*4810*/  FSETP.GT.FTZ.AND P1, PT, |R22|, 8.50705917302346158658e+37, PT ;  /* 0x7e8000001600780b */ /* 0x000fc60003f34200 */
[----:B0123--:R-:W-:-:S06]  /*4820*/  FADD.FTZ R4, -R3, 1 ;  /* 0x3f80000003047421 */ /* 0x00ffcc0000010100 */
        /* <DEDUP_REMOVED lines=34> */
.L_x_1224:
[----:B------:R-:W-:Y:S05]  /*4a50*/  BSYNC B1 ;  /* 0x0000000000017941 */ /* 0x000fea0003800000 */
.L_x_1223:
[----:B------:R-:W-:-:S05]  /*4a60*/  FMUL.FTZ R25, R22, R5 ;  /* 0x0000000516197220 */ /* 0x000fca0000410000 */
[----:B------:R-:W-:-:S07]  /*4a70*/  F2FP.F16.F32.PACK_AB R25, RZ, R25 ;  /* 0x00000019ff19723e */ /* 0x000fce00000000ff */
.L_x_1222:
[----:B------:R-:W-:Y:S05]  /*4a80*/  BSYNC B0 ;  /* 0x0000000000007941 */ /* 0x000fea0003800000 */
.L_x_1221:
[----:B------:R-:W-:Y:S01]  /*4a90*/  VIADD R3, R19, 0x100 ;  /* 0x0000010013037836 */ /* 0x000fe20000000000 */
        /* <DEDUP_REMOVED lines=43> */
.L_x_1228:
[----:B------:R-:W-:Y:S05]  /*4d50*/  BSYNC B1 ;  /* 0x0000000000017941 */ /* 0x000fea0003800000 */
.L_x_1227:
[----:B------:R-:W-:-:S05]  /*4d60*/  FMUL.FTZ R24, R2, R5 ;  /* 0x0000000502187220 */ /* 0x000fca0000410000 */
[----:B------:R-:W-:-:S07]  /*4d70*/  F2FP.F16.F32.PACK_AB R24, RZ, R24 ;  /* 0x00000018ff18723e */ /* 0x000fce00000000ff */
.L_x_1226:
[----:B------:R-:W-:Y:S05]  /*4d80*/  BSYNC B0 ;  /* 0x0000000000007941 */ /* 0x000fea0003800000 */
.L_x_1225:
        /* <DEDUP_REMOVED lines=9> */
[----:B------:R-:W-:-:S06]  /*4e20*/  FADD.FTZ R3, -R2, 1 ;  /* 0x3f80000002037421 */ /* 0x000fcc0000010100 */
[----:B------:R-:W0:Y:S02]  /*4e30*/  MUFU.RCP R3, R3 ;  /* 0x0000000300037308 */ /* 0x000e240000001000 */
[----:B0123--:R-:W-:-:S04]  /*4e40*/  FADD.FTZ R5, R3, R3 ;  /* 0x0000000303057221 */ /* 0x00ffc80000010000 */
        /* <DEDUP_REMOVED lines=32> */
.L_x_1232:
[----:B------:R-:W-:Y:S05]  /*5050*/  BSYNC B1 ;  /* 0x0000000000017941 */ /* 0x000fea0003800000 */
.L_x_1231:
[----:B------:R-:W-:-:S05]  /*5060*/  FMUL.FTZ R22, R3, R4 ;  /* 0x0000000403167220 */ /* 0x000fca0000410000 */
[----:B------:R-:W-:-:S07]  /*5070*/  F2FP.F16.F32.PACK_AB R22, RZ, R22 ;  /* 0x00000016ff16723e */ /* 0x000fce00000000ff */
.L_x_1230:
[----:B------:R-:W-:Y:S05]  /*5080*/  BSYNC B0 ;  /* 0x0000000000007941 */ /* 0x000fea0003800000 */
.L_x_1229:
[----:B------:R-:W4:Y:S01]  /*5090*/  LDC.U8 R18, c[0x0][0x234] ;  /* 0x00008d00ff127b82 */ /* 0x000f220000000000 */
[----:B------:R-:W-:Y:S04]  /*50a0*/  BSSY B6, `(.L_x_1233) ;  /* 0x0000112000067945 */ /* 0x000fe80003800000 */
[----:B------:R-:W-:Y:S05]  /*50b0*/  @P0 BRA `(.L_x_1234) ;  /* 0x0000001000400947 */ /* 0x000fea0003800000 */
[----:B------:R-:W5:Y:S01]  /*50c0*/  LDC.64 R2, c[0x0][0x218] ;  /* 0x00008600ff027b82 */ /* 0x000f620000000a00 */
[----:B01234-:R-:W-:Y:S01]  /*50d0*/  PRMT R4, R18, 0x9910, RZ ;  /* 0x0000991012047816 */ /* 0x01ffe200000000ff */
        /* <DEDUP_REMOVED lines=15> */
[----:B------:R-:W-:Y:S02]  /*51d0*/  HADD2.F32 R0, -RZ, R0.H0_H0 ;  /* 0x20000000ff007230 */ /* 0x000fe40000004100 */
[----:B------:R-:W-:Y:S02]  /*51e0*/  IMAD.MOV.U32 R19, RZ, RZ, R23 ;  /* 0x000000ffff137224 */ /* 0x000fe400078e0017 */
[----:B------:R-:W0:Y:S02]  /*51f0*/  F2I.FTZ.TRUNC.NTZ R5, R0 ;  /* 0x0000000000057305 */ /* 0x000e24000021f100 */
[----:B0-----:R0:W-:Y:S01]  /*5200*/  STG.E.U8 desc[UR36][R2.64], R5 ;  /* 0x0000000502007986 */ /* 0x0011e2000c101124 */
[----:B------:R-:W-:Y:S05]  /*5210*/  BRA `(.L_x_1234) ;  /* 0x0000000c00e87947 */ /* 0x000fea0003800000 */
.L_x_1238:
[----:B------:R-:W-:Y:S02]  /*5220*/  HADD2.F32 R5, -RZ, R0.H0_H0 ;  /* 0x20000000ff057230 */ /* 0x000fe40000004100 */
[----:B------:R-:W-:-:S04]  /*5230*/  IMAD.MOV.U32 R19, RZ, RZ, R23 ;  /* 0x000000ffff137224 */ /* 0x000fc800078e0017 */
[----:B------:R-:W0:Y:S02]  /*5240*/  F2I.S64.TRUNC R4, R5 ;  /* 0x0000000500047311 */ /* 0x000e24000020d900 */
[----:B0-----:R0:W-:Y:S01]  /*5250*/  STG.E.U8 desc[UR36][R2.64], R4 ;  /* 0x0000000402007986 */ /* 0x0011e2000c101124 */
[----:B------:R-:W-:Y:S05]  /*5260*/  BRA `(.L_x_1234) ;  /* 0x0000000c00d47947 */ /* 0x000fea0003800000 */
.L_x_1237:
[----:B------:R-:W-:-:S13]  /*5270*/  ISETP.NE.AND P0, PT, R4, 0x2, PT ;  /* 0x000000020400780c */ /* 0x000fda0003f05270 */
[----:B------:R-:W-:Y:S05]  /*5280*/  @!P0 BRA `(.L_x_1240) ;  /* 0x0000000000388947 */ /* 0x000fea0003800000 */
[----:B------:R-:W-:-:S13]  /*5290*/  ISETP.NE.AND P0, PT, R4, 0x3, PT ;  /* 0x000000030400780c */ /* 0x000fda0003f05270 */
[----:B------:R-:W-:Y:S05]  /*52a0*/  @!P0 BRA `(.L_x_1241) ;  /* 0x00000000001c8947 */ /* 0x000fea0003800000 */
[----:B------:R-:W-:-:S13]  /*52b0*/  ISETP.NE.AND P0, PT, R4, 0x4, PT ;  /* 0x000000040400780c */ /* 0x000fda0003f05270 */
[----:B------:R-:W-:Y:S05]  /*52c0*/  @P0 BRA `(.L_x_1239) ;  /* 0x0000000c00500947 */ /* 0x000fea0003800000 */
[----:B------:R-:W-:Y:S02]  /*52d0*/  HADD2.F32 R4, -RZ, R0.H0_H0 ;  /* 0x20000000ff047230 */ /* 0x000fe40000004100 */
[----:B------:R-:W-:-:S04]  /*52e0*/  IMAD.MOV.U32 R19, RZ, RZ, R23 ;  /* 0x000000ffff137224 */ /* 0x000fc800078e0017 */
[----:B------:R-:W0:Y:S02]  /*52f0*/  F2I.S64.TRUNC R4, R4 ;  /* 0x0000000400047311 */ /* 0x000e24000020d900 */
[----:B0-----:R0:W-:Y:S01]  /*5300*/  STG.E.64 desc[UR36][R2.64], R4 ;  /* 0x0000000402007986 */ /* 0x0011e2000c101b24 */
[----:B------:R-:W-:Y:S05]  /*5310*/  BRA `(.L_x_1234) ;  /* 0x0000000c00a87947 */ /* 0x000fea0003800000 */
.L_x_1241:
[----:B------:R-:W-:Y:S02]  /*5320*/  HADD2.F32 R0, -RZ, R0.H0_H0 ;  /* 0x20000000ff007230 */ /* 0x000fe40000004100 */
[----:B------:R-:W-:Y:S02]  /*5330*/  IMAD.MOV.U32 R19, RZ, RZ, R23 ;  /* 0x000000ffff137224 */ /* 0x000fe400078e0017 */
[----:B------:R-:W0:Y:S02]  /*5340*/  F2I.FTZ.TRUNC.NTZ R5, R0 ;  /* 0x0000000000057305 */ /* 0x000e24000021f100 */
[----:B0-----:R0:W-:Y:S01]  /*5350*/  STG.E desc[UR36][R2.64], R5 ;  /* 0x0000000502007986 */ /* 0x0011e2000c101924 */
[----:B------:R-:W-:Y:S05]  /*5360*/  BRA `(.L_x_1234) ;  /* 0x0000000c00947947 */ /* 0x000fea0003800000 */
.L_x_1240:
[----:B------:R-:W-:Y:S02]  /*5370*/  HADD2.F32 R0, -RZ, R0.H0_H0 ;  /* 0x20000000ff007230 */ /* 0x000fe40000004100 */
[----:B------:R-:W-:Y:S02]  /*5380*/  IMAD.MOV.U32 R19, RZ, RZ, R23 ;  /* 0x000000ffff137224 */ /* 0x000fe400078e0017 */
[----:B------:R-:W0:Y:S02]  /*5390*/  F2I.FTZ.TRUNC.NTZ R5, R0 ;  /* 0x0000000000057305 */ /* 0x000e24000021f100 */
[----:B0-----:R0:W-:Y:S01]  /*53a0*/  STG.E.U16 desc[UR36][R2.64], R5 ;  /* 0x0000000502007986 */ /* 0x0011e2000c101524 */
[----:B------:R-:W-:Y:S05]  /*53b0*/  BRA `(.L_x_1234) ;  /* 0x0000000c00807947 */ /* 0x000fea0003800000 */
.L_x_1236:
[----:B------:R-:W-:-:S13]  /*53c0*/  ISETP.GT.AND P0, PT, R4, 0x6, PT ;  /* 0x000000060400780c */ /* 0x000fda0003f04270 */
[----:B------:R-:W-:Y:S05]  /*53d0*/  @P0 BRA `(.L_x_1242) ;  /* 0x00000000002c0947 */ /* 0x000fea0003800000 */
[----:B------:R-:W-:-:S13]  /*53e0*/  ISETP.NE.AND P0, PT, R4, 0x5, PT ;  /* 0x000000050400780c */ /* 0x000fda0003f05270 */
[----:B------:R-:W-:Y:S05]  /*53f0*/  @!P0 BRA `(.L_x_1243) ;  /* 0x0000000000188947 */ /* 0x000fea0003800000 */
[----:B------:R-:W-:-:S13]  /*5400*/  ISETP.NE.AND P0, PT, R4, 0x6, PT ;  /* 0x000000060400780c */ /* 0x000fda0003f05270 */
[----:B------:R-:W-:Y:S05]  /*5410*/  @P0 BRA `(.L_x_1239) ;  /* 0x0000000800fc0947 */ /* 0x000fea0003800000 */
[----:B------:R-:W-:Y:S02]  /*5420*/  HADD2.F32 R5, -RZ, R0.H0_H0 ;  /* 0x20000000ff057230 */ /* 0x000fe40000004100 */
[----:B------:R-:W-:-:S03]  /*5430*/  IMAD.MOV.U32 R19, RZ, RZ, R23 ;  /* 0x000000ffff137224 */ /* 0x000fc600078e0017 */
[----:B------:R0:W-:Y:S01]  /*5440*/  STG.E desc[UR36][R2.64], R5 ;  /* 0x0000000502007986 */ /* 0x0001e2000c101924 */
[----:B------:R-:W-:Y:S05]  /*5450*/  BRA `(.L_x_1234) ;  /* 0x0000000c00587947 */ /* 0x000fea0003800000 */
.L_x_1243:
[----:B------:R0:W-:Y:S01]  /*5460*/  STG.E.U16 desc[UR36][R2.64], R0 ;  /* 0x0000000002007986 */ /* 0x0001e2000c101524 */
[----:B------:R-:W-:Y:S01]  /*5470*/  IMAD.MOV.U32 R19, RZ, RZ, R23 ;  /* 0x000000ffff137224 */ /* 0x000fe200078e0017 */
[----:B------:R-:W-:Y:S06]  /*5480*/  BRA `(.L_x_1234) ;  /* 0x0000000c004c7947 */ /* 0x000fec0003800000 */
.L_x_1242:
[----:B------:R-:W-:-:S13]  /*5490*/  ISETP.NE.AND P0, PT, R4, 0x7, PT ;  /* 0x000000070400780c */ /* 0x000fda0003f05270 */
[----:B------:R-:W-:Y:S05]  /*54a0*/  @!P0 BRA `(.L_x_1244) ;  /* 0x00000000003c8947 */ /* 0x000fea0003800000 */
[----:B------:R-:W-:-:S13]  /*54b0*/  ISETP.NE.AND P0, PT, R4, 0x8, PT ;  /* 0x000000080400780c */ /* 0x000fda0003f05270 */
[----:B------:R-:W-:Y:S05]  /*54c0*/  @!P0 BRA `(.L_x_1245) ;  /* 0x00000000001c8947 */ /* 0x000fea0003800000 */
[----:B------:R-:W-:-:S13]  /*54d0*/  ISETP.NE.AND P0, PT, R4, 0x9, PT ;  /* 0x000000090400780c */ /* 0x000fda0003f05270 */
[----:B------:R-:W-:Y:S05]  /*54e0*/  @P0 BRA `(.L_x_1239) ;  /* 0x0000000800c80947 */ /* 0x000fea0003800000 */
[----:B------:R-:W-:Y:S02]  /*54f0*/  HADD2.F32 R4, -RZ, R0.H0_H0 ;  /* 0x20000000ff047230 */ /* 0x000fe40000004100 */
[----:B------:R-:W-:Y:S02]  /*5500*/  IMAD.MOV.U32 R5, RZ, RZ, RZ ;  /* 0x000000ffff057224 */ /* 0x000fe400078e00ff */
[----:B------:R-:W-:-:S03]  /*5510*/  IMAD.MOV.U32 R19, RZ, RZ, R23 ;  /* 0x000000ffff137224 */ /* 0x000fc600078e0017 */
[----:B------:R0:W-:Y:S01]  /*5520*/  STG.E.64 desc[UR36][R2.64], R4 ;  /* 0x0000000402007986 */ /* 0x0001e2000c101b24 */
[----:B------:R-:W-:Y:S05]  /*5530*/  BRA `(.L_x_1234) ;  /* 0x0000000c00207947 */ /* 0x000fea0003800000 */
.L_x_1245:
[----:B------:R-:W-:Y:S02]  /*5540*/  HADD2.F32 R0, -RZ, R0.H0_H0 ;  /* 0x20000000ff007230 */ /* 0x000fe40000004100 */
[----:B------:R-:W-:-:S03]  /*5550*/  IMAD.MOV.U32 R19, RZ, RZ, R23 ;  /* 0x000000ffff137224 */ /* 0x000fc600078e0017 */
[----:B------:R-:W-:-:S04]  /*5560*/  F2FP.F16.F32.PACK_AB R0, RZ, R0 ;  /* 0x00000000ff00723e */ /* 0x000fc800000000ff */
[----:B------:R-:W-:-:S05]  /*5570*/  PRMT R0, R0, 0x5410, RZ ;  /* 0x0000541000007816 */ /* 0x000fca00000000ff */
[----:B------:R0:W-:Y:S01]  /*5580*/  STG.E desc[UR36][R2.64], R0 ;  /* 0x0000000002007986 */ /* 0x0001e2000c101924 */
[----:B------:R-:W-:Y:S05]  /*5590*/  BRA `(.L_x_1234) ;  /* 0x0000000c00087947 */ /* 0x000fea0003800000 */
.L_x_1244:
[----:B------:R-:W-:Y:S02]  /*55a0*/  HADD2.F32 R4, -RZ, R0.H0_H0 ;  /* 0x20000000ff047230 */ /* 0x000fe40000004100 */
[----:B------:R-:W-:-:S03]  /*55b0*/  IMAD.MOV.U32 R19, RZ, RZ, R23 ;  /* 0x000000ffff137224 */ /* 0x000fc600078e0017 */
[----:B------:R-:W-:-:S06]  /*55c0*/  FMUL.FTZ R4, R4, 1 ;  /* 0x3f80000004047820 */ /* 0x000fcc0000410000 */
[----:B------:R-:W0:Y:S02]  /*55d0*/  F2F.F64.F32 R4, R4 ;  /* 0x0000000400047310 */ /* 0x000e240000201800 */
[----:B0-----:R0:W-:Y:S01]  /*55e0*/  STG.E.64 desc[UR36][R2.64], R4 ;  /* 0x0000000402007986 */ /* 0x0011e2000c101b24 */
[----:B------:R-:W-:Y:S05]  /*55f0*/  BRA `(.L_x_1234) ;  /* 0x0000000800f07947 */ /* 0x000fea0003800000 */
.L_x_1235:
        /* <DEDUP_REMOVED lines=10> */
[----:B------:R-:W-:-:S04]  /*56a0*/  FSETP.NEU.FTZ.AND P0, PT, R0, RZ, PT ;  /* 0x000000ff0000720b */ /* 0x000fc80003f1d000 */
[----:B------:R-:W-:-:S05]  /*56b0*/  SEL R5, RZ, 0x1, !P0 ;  /* 0x00000001ff057807 */ /* 0x000fca0004000000 */
[----:B------:R0:W-:Y:S01]  /*56c0*/  STG.E.U8 desc[UR36][R2.64], R5 ;  /* 0x0000000502007986 */ /* 0x0001e2000c101124 */
[----:B------:R-:W-:Y:S05]  /*56d0*/  BRA `(.L_x_1234) ;  /* 0x0000000800b87947 */ /* 0x000fea0003800000 */
.L_x_1248:
[----:B------:R-:W-:Y:S01]  /*56e0*/  HADD2.F32 R0, -RZ, R0.H0_H0 ;  /* 0x20000000ff007230 */ /* 0x000fe20000004100 */
[----:B------:R-:W-:Y:S01]  /*56f0*/  CS2R R6, SRZ ;  /* 0x0000000000067805 */ /* 0x000fe2000001ff00 */
[----:B------:R-:W-:-:S03]  /*5700*/  IMAD.MOV.U32 R19, RZ, RZ, R23 ;  /* 0x000000ffff137224 */ /* 0x000fc600078e0017 */
[----:B------:R-:W-:-:S04]  /*5710*/  FMUL.FTZ R0, R0, 1 ;  /* 0x3f80000000007820 */ /* 0x000fc80000410000 */
[----:B------:R-:W0:Y:S02]  /*5720*/  F2F.F64.F32 R4, R0 ;  /* 0x0000000000047310 */ /* 0x000e240000201800 */
[----:B0-----:R0:W-:Y:S01]  /*5730*/  STG.E.128 desc[UR36][R2.64], R4 ;  /* 0x0000000402007986 */ /* 0x0011e2000c101d24 */
[----:B------:R-:W-:Y:S05]  /*5740*/  BRA `(.L_x_1234) ;  /* 0x00000008009c7947 */ /* 0x000fea0003800000 */
.L_x_1247:
        /* <DEDUP_REMOVED lines=21> */
.L_x_1252:
[----:B------:R-:W-:Y:S05]  /*58a0*/  BSYNC B0 ;  /* 0x0000000000007941 */ /* 0x000fea0003800000 */
.L_x_1251:
[----:B------:R-:W-:Y:S01]  /*58b0*/  LOP3.LUT R5, R0, R5, RZ, 0xfc, !PT ;  /* 0x0000000500057212 */ /* 0x000fe200078efcff */
[----:B------:R-:W-:-:S04]  /*58c0*/  IMAD.MOV.U32 R19, RZ, RZ, R23 ;  /* 0x000000ffff137224 */ /* 0x000fc800078e0017 */
[----:B------:R0:W-:Y:S01]  /*58d0*/  STG.E.U8 desc[UR36][R2.64], R5 ;  /* 0x0000000502007986 */ /* 0x0001e2000c101124 */
[----:B------:R-:W-:Y:S05]  /*58e0*/  BRA `(.L_x_1234) ;  /* 0x0000000800347947 */ /* 0x000fea0003800000 */
.L_x_1250:
        /* <DEDUP_REMOVED lines=13> */
.L_x_1254:
[----:B------:R-:W-:Y:S01]  /*59c0*/  IMAD.MOV.U32 R0, RZ, RZ, 0x7f ;  /* 0x0000007fff007424 */ /* 0x000fe200078e00ff */
[----:B------:R-:W-:-:S04]  /*59d0*/  ISETP.GT.U32.AND P0, PT, R4, 0x7f800000, PT ;  /* 0x7f8000000400780c */ /* 0x000fc80003f04070 */
[----:B------:R-:W-:-:S09]  /*59e0*/  SEL R0, R0, 0x7c, P0 ;  /* 0x0000007c00007807 */ /* 0x000fd20000000000 */
.L_x_1255:
[----:B------:R-:W-:Y:S05]  /*59f0*/  BSYNC B0 ;  /* 0x0000000000007941 */ /* 0x000fea0003800000 */
.L_x_1253:
[----:B------:R-:W-:Y:S01]  /*5a00*/  LOP3.LUT R4, R5, 0x80000000, RZ, 0xc0, !PT ;  /* 0x8000000005047812 */ /* 0x000fe200078ec0ff */
[----:B------:R-:W-:-:S03]  /*5a10*/  IMAD.MOV.U32 R19, RZ, RZ, R23 ;  /* 0x000000ffff137224 */ /* 0x000fc600078e0017 */
[----:B------:R-:W-:-:S04]  /*5a20*/  SHF.R.U32.HI R5, RZ, 0x18, R4 ;  /* 0x00000018ff057819 */ /* 0x000fc80000011604 */
[----:B------:R-:W-:-:S05]  /*5a30*/  LOP3.LUT R5, R0, R5, RZ, 0xfc, !PT ;  /* 0x0000000500057212 */ /* 0x000fca00078efcff */
[----:B------:R0:W-:Y:S01]  /*5a40*/  STG.E.U8 desc[UR36][R2.64], R5 ;  /* 0x0000000502007986 */ /* 0x0001e2000c101124 */
[----:B------:R-:W-:Y:S05]  /*5a50*/  BRA `(.L_x_1234) ;  /* 0x0000000400d87947 */ /* 0x000fea0003800000 */
.L_x_1249:
[----:B------:R-:W-:Y:S02]  /*5a60*/  HADD2.F32 R0, -RZ, R0.H0_H0 ;  /* 0x20000000ff007230 */ /* 0x000fe40000004100 */
[----:B------:R-:W-:-:S03]  /*5a70*/  IMAD.MOV.U32 R19, RZ, RZ, R23 ;  /* 0x000000ffff137224 */ /* 0x000fc600078e0017 */
[----:B------:R-:W-:-:S05]  /*5a80*/  F2FP.BF16.F32.PACK_AB R0, RZ, R0 ;  /* 0x00000000ff00723e */ /* 0x000fca00000010ff */
[----:B------:R0:W-:Y:S01]  /*5a90*/  STG.E.U16 desc[UR36][R2.64], R0 ;  /* 0x0000000002007986 */ /* 0x0001e2000c101524 */
[----:B------:R-:W-:Y:S05]  /*5aa0*/  BRA `(.L_x_1234) ;  /* 0x0000000400c47947 */ /* 0x000fea0003800000 */
.L_x_1246:
        /* <DEDUP_REMOVED lines=10> */
[----:B------:R-:W0:Y:S02]  /*5b50*/  F2I.FTZ.U32.TRUNC.NTZ R5, R5 ;  /* 0x0000000500057305 */ /* 0x000e24000021f000 */
[----:B0-----:R0:W-:Y:S01]  /*5b60*/  STG.E.U16 desc[UR36][R2.64], R5 ;  /* 0x0000000502007986 */ /* 0x0011e2000c101524 */
[----:B------:R-:W-:Y:S05]  /*5b70*/  BRA `(.L_x_1234) ;  /* 0x0000000400907947 */ /* 0x000fea0003800000 */
.L_x_1258:
        /* <DEDUP_REMOVED lines=17> */
.L_x_1261:
[----:B------:R-:W-:-:S04]  /*5c90*/  LOP3.LUT R0, R7, 0x80000000, RZ, 0xc0, !PT ;  /* 0x8000000007007812 */ /* 0x000fc800078ec0ff */
[----:B------:R-:W-:-:S04]  /*5ca0*/  SHF.R.U32.HI R5, RZ, 0x18, R0 ;  /* 0x00000018ff057819 */ /* 0x000fc80000011600 */
[----:B------:R-:W-:-:S04]  /*5cb0*/  LOP3.LUT R4, R4, R5, RZ, 0xfc, !PT ;  /* 0x0000000504047212 */ /* 0x000fc800078efcff */
[----:B------:R-:W-:-:S07]  /*5cc0*/  PRMT R0, R4, 0x7610, R0 ;  /* 0x0000761004007816 */ /* 0x000fce0000000000 */
.L_x_1260:
[----:B------:R-:W-:Y:S05]  /*5cd0*/  BSYNC B0 ;  /* 0x0000000000007941 */ /* 0x000fea0003800000 */
.L_x_1259:
[----:B------:R0:W-:Y:S01]  /*5ce0*/  STG.E.U8 desc[UR36][R2.64], R0 ;  /* 0x0000000002007986 */ /* 0x0001e2000c101124 */
[----:B------:R-:W-:Y:S01]  /*5cf0*/  IMAD.MOV.U32 R19, RZ, RZ, R23 ;  /* 0x000000ffff137224 */ /* 0x000fe200078e0017 */
[----:B------:R-:W-:Y:S06]  /*5d00*/  BRA `(.L_x_1234) ;  /* 0x00000004002c7947 */ /* 0x000fec0003800000 */
.L_x_1257:
        /* <DEDUP_REMOVED lines=17> */
.L_x_1264:
[----:B------:R-:W-:-:S04]  /*5e20*/  LOP3.LUT R0, R7, 0x80000000, RZ, 0xc0, !PT ;  /* 0x8000000007007812 */ /* 0x000fc800078ec0ff */
[----:B------:R-:W-:-:S04]  /*5e30*/  SHF.R.U32.HI R5, RZ, 0x18, R0 ;  /* 0x00000018ff057819 */ /* 0x000fc80000011600 */
[----:B------:R-:W-:-:S04]  /*5e40*/  LOP3.LUT R4, R4, R5, RZ, 0xfc, !PT ;  /* 0x0000000504047212 */ /* 0x000fc800078efcff */
[----:B------:R-:W-:-:S07]  /*5e50*/  PRMT R0, R4, 0x7610, R0 ;  /* 0x0000761004007816 */ /* 0x000fce0000000000 */
.L_x_1263:
[----:B------:R-:W-:Y:S05]  /*5e60*/  BSYNC B0 ;  /* 0x0000000000007941 */ /* 0x000fea0003800000 */
.L_x_1262:
[----:B------:R0:W-:Y:S01]  /*5e70*/  STG.E.U8 desc[UR36][R2.64], R0 ;  /* 0x0000000002007986 */ /* 0x0001e2000c101124 */
[----:B------:R-:W-:Y:S01]  /*5e80*/  IMAD.MOV.U32 R19, RZ, RZ, R23 ;  /* 0x000000ffff137224 */ /* 0x000fe200078e0017 */
[----:B------:R-:W-:Y:S06]  /*5e90*/  BRA `(.L_x_1234) ;  /* 0x0000000000c87947 */ /* 0x000fec0003800000 */
.L_x_1256:
[----:B------:R-:W-:-:S13]  /*5ea0*/  ISETP.NE.AND P0, PT, R4, 0x1c, PT ;  /* 0x0000001c0400780c */ /* 0x000fda0003f05270 */
[----:B------:R-:W-:Y:S05]  /*5eb0*/  @!P0 BRA `(.L_x_1265) ;  /* 0x0000000000b08947 */ /* 0x000fea0003800000 */
[----:B------:R-:W-:-:S13]  /*5ec0*/  ISETP.NE.AND P0, PT, R4, 0x1d, PT ;  /* 0x0000001d0400780c */ /* 0x000fda0003f05270 */
[----:B------:R-:W-:Y:S05]  /*5ed0*/  @!P0 BRA `(.L_x_1266) ;  /* 0x0000000000948947 */ /* 0x000fea0003800000 */
[----:B------:R-:W-:-:S13]  /*5ee0*/  ISETP.NE.AND P0, PT, R4, 0x2c, PT ;  /* 0x0000002c0400780c */ /* 0x000fda0003f05270 */
[----:B------:R-:W-:Y:S05]  /*5ef0*/  @P0 BRA `(.L_x_1239) ;  /* 0x0000000000440947 */ /* 0x000fea0003800000 */
[----:B------:R-:W-:Y:S02]  /*5f00*/  HADD2.F32 R5, -RZ, R0.H0_H0 ;  /* 0x20000000ff057230 */ /* 0x000fe40000004100 */
        /* <DEDUP_REMOVED lines=16> */
.L_x_1239:
        /* <DEDUP_REMOVED lines=16> */
.L_x_1267:
[----:B------:R-:W-:Y:S01]  /*6110*/  IMAD.MOV.U32 R19, RZ, RZ, R23 ;  /* 0x000000ffff137224 */ /* 0x000fe200078e0017 */
[----:B------:R-:W-:Y:S06]  /*6120*/  BRA `(.L_x_1234) ;  /* 0x0000000000247947 */ /* 0x000fec0003800000 */
.L_x_1266:
[----:B------:R-:W-:Y:S02]  /*6130*/  HADD2.F32 R4, -RZ, R0.H0_H0 ;  /* 0x20000000ff047230 */ /* 0x000fe40000004100 */
[----:B------:R-:W-:-:S04]  /*6140*/  IMAD.MOV.U32 R19, RZ, RZ, R23 ;  /* 0x000000ffff137224 */ /* 0x000fc800078e0017 */
[----:B------:R-:W0:Y:S02]  /*6150*/  F2I.U64.TRUNC R4, R4 ;  /* 0x0000000400047311 */ /* 0x000e24000020d800 */
[----:B0-----:R0:W-:Y:S01]  /*6160*/  STG.E.64 desc[UR36][R2.64], R4 ;  /* 0x0000000402007986 */ /* 0x0011e2000c101b24 */
[----:B------:R-:W-:Y:S05]  /*6170*/  BRA `(.L_x_1234) ;  /* 0x0000000000107947 */ /* 0x000fea0003800000 */
.L_x_1265:
[----:B------:R-:W-:Y:S02]  /*6180*/  HADD2.F32 R0, -RZ, R0.H0_H0 ;  /* 0x20000000ff007230 */ /* 0x000fe40000004100 */
[----:B------:R-:W-:Y:S02]  /*6190*/  IMAD.MOV.U32 R19, RZ, RZ, R23 ;  /* 0x000000ffff137224 */ /* 0x000fe400078e0017 */
[----:B------:R-:W0:Y:S02]  /*61a0*/  F2I.FTZ.U32.TRUNC.NTZ R5, R0 ;  /* 0x0000000000057305 */ /* 0x000e24000021f000 */
[----:B0-----:R0:W-:Y:S03]  /*61b0*/  STG.E desc[UR36][R2.64], R5 ;  /* 0x0000000502007986 */ /* 0x0011e6000c101924 */
.L_x_1234:
[----:B------:R-:W-:Y:S05]  /*61c0*/  BSYNC B6 ;  /* 0x0000000000067941 */ /* 0x000fea0003800000 */
.L_x_1233:
[----:B------:R-:W-:Y:S01]  /*61d0*/  ISETP.GE.AND P0, PT, R19, R16, PT ;  /* 0x000000101300720c */ /* 0x000fe20003f06270 */
[----:B------:R-:W-:-:S12]  /*61e0*/  BSSY B6, `(.L_x_1268) ;  /* 0x00001fc000067945 */ /* 0x000fd80003800000 */
[----:B------:R-:W-:Y:S05]  /*61f0*/  @P0 BRA `(.L_x_1269) ;  /* 0x0000001c00e80947 */ /* 0x000fea0003800000 */
[----:B0-----:R-:W0:Y:S01]  /*6200*/  LDC.64 R2, c[0x0][0x218] ;  /* 0x00008600ff027b82 */ /* 0x001e220000000a00 */
[----:B------:R-:W-:Y:S01]  /*6210*/  IMAD R0, R17, 0x200, R19 ;  /* 0x0000020011007824 */ /* 0x000fe200078e0213 */
[----:B-1234-:R-:W-:Y:S01]  /*6220*/  PRMT R4, R18, 0x9910, RZ ;  /* 0x0000991012047816 */ /* 0x01efe200000000ff */
        /* <DEDUP_REMOVED lines=15> */
[----:B------:R-:W-:-:S06]  /*6320*/  HADD2.F32 R25, -RZ, R25.H0_H0 ;  /* 0x20000019ff197230 */ /* 0x000fcc0000004100 */
[----:B------:R-:W0:Y:S02]  /*6330*/  F2I.FTZ.TRUNC.NTZ R25, R25 ;  /* 0x0000001900197305 */ /* 0x000e24000021f100 */
[----:B0-----:R0:W-:Y:S01]  /*6340*/  STG.E.U8 desc[UR36][R2.64], R25 ;  /* 0x0000001902007986 */ /* 0x0011e2000c101124 */
[----:B------:R-:W-:Y:S05]  /*6350*/  BRA `(.L_x_1275) ;  /* 0x0000000c00947947 */ /* 0x000fea0003800000 */
.L_x_1273:
[----:B------:R-:W-:-:S06]  /*6360*/  HADD2.F32 R5, -RZ, R25.H0_H0 ;  /* 0x20000019ff057230 */ /* 0x000fcc0000004100 */
[----:B------:R-:W0:Y:S02]  /*6370*/  F2I.S64.TRUNC R4, R5 ;  /* 0x0000000500047311 */ /* 0x000e24000020d900 */
[----:B0-----:R0:W-:Y:S01]  /*6380*/  STG.E.U8 desc[UR36][R2.64], R4 ;  /* 0x0000000402007986 */ /* 0x0011e2000c101124 */
[----:B------:R-:W-:Y:S05]  /*6390*/  BRA `(.L_x_1275) ;  /* 0x0000000c00847947 */ /* 0x000fea0003800000 */
.L_x_1272:
        /* <DEDUP_REMOVED lines=10> */
.L_x_1277:
[----:B------:R-:W-:-:S06]  /*6440*/  HADD2.F32 R25, -RZ, R25.H0_H0 ;  /* 0x20000019ff197230 */ /* 0x000fcc0000004100 */
[----:B------:R-:W0:Y:S02]  /*6450*/  F2I.FTZ.TRUNC.NTZ R25, R25 ;  /* 0x0000001900197305 */ /* 0x000e24000021f100 */
[----:B0-----:R0:W-:Y:S01]  /*6460*/  STG.E desc[UR36][R2.64], R25 ;  /* 0x0000001902007986 */ /* 0x0011e2000c101924 */
[----:B------:R-:W-:Y:S05]  /*6470*/  BRA `(.L_x_1275) ;  /* 0x0000000c004c7947 */ /* 0x000fea0003800000 */
.L_x_1276:
[----:B------:R-:W-:-:S06]  /*6480*/  HADD2.F32 R25, -RZ, R25.H0_H0 ;  /* 0x20000019ff197230 */ /* 0x000fcc0000004100 */
[----:B------:R-:W0:Y:S02]  /*6490*/  F2I.FTZ.TRUNC.NTZ R25, R25 ;  /* 0x0000001900197305 */ /* 0x000e24000021f100 */
[----:B0-----:R0:W-:Y:S01]  /*64a0*/  STG.E.U16 desc[UR36][R2.64], R25 ;  /* 0x0000001902007986 */ /* 0x0011e2000c101524 */
[----:B------:R-:W-:Y:S05]  /*64b0*/  BRA `(.L_x_1275) ;  /* 0x0000000c003c7947 */ /* 0x000fea0003800000 */
.L_x_1271:
        /* <DEDUP_REMOVED lines=9> */
.L_x_1279:
[----:B------:R0:W-:Y:S01]  /*6550*/  STG.E.U16 desc[UR36][R2.64], R25 ;  /* 0x0000001902007986 */ /* 0x0001e2000c101524 */
[----:B------:R-:W-:Y:S05]  /*6560*/  BRA `(.L_x_1275) ;  /* 0x0000000c00107947 */ /* 0x000fea0003800000 */
.L_x_1278:
        /* <DEDUP_REMOVED lines=10> */
.L_x_1281:
[----:B------:R-:W-:-:S05]  /*6610*/  HADD2.F32 R0, -RZ, R25.H0_H0 ;  /* 0x20000019ff007230 */ /* 0x000fca0000004100 */
[----:B------:R-:W-:-:S04]  /*6620*/  F2FP.F16.F32.PACK_AB R0, RZ, R0 ;  /* 0x00000000ff00723e */ /* 0x000fc800000000ff */
[----:B------:R-:W-:-:S05]  /*6630*/  PRMT R0, R0, 0x5410, RZ ;  /* 0x0000541000007816 */ /* 0x000fca00000000ff */
[----:B------:R0:W-:Y:S01]  /*6640*/  STG.E desc[UR36][R2.64], R0 ;  /* 0x0000000002007986 */ /* 0x0001e2000c101924 */
[----:B------:R-:W-:Y:S05]  /*6650*/  BRA `(.L_x_1275) ;  /* 0x0000000800d47947 */ /* 0x000fea0003800000 */
.L_x_1280:
[----:B------:R-:W-:-:S05]  /*6660*/  HADD2.F32 R4, -RZ, R25.H0_H0 ;  /* 0x20000019ff047230 */ /* 0x000fca0000004100 */
[----:B------:R-:W-:-:S06]  /*6670*/  FMUL.FTZ R4, R4, 1 ;  /* 0x3f80000004047820 */ /* 0x000fcc0000410000 */
[----:B------:R-:W0:Y:S02]  /*6680*/  F2F.F64.F32 R4, R4 ;  /* 0x0000000400047310 */ /* 0x000e240000201800 */
[----:B0-----:R0:W-:Y:S01]  /*6690*/  STG.E.64 desc[UR36][R2.64], R4 ;  /* 0x0000000402007986 */ /* 0x0011e2000c101b24 */
[----:B------:R-:W-:Y:S05]  /*66a0*/  BRA `(.L_x_1275) ;  /* 0x0000000800c07947 */ /* 0x000fea0003800000 */
.L_x_1270:
        /* <DEDUP_REMOVED lines=13> */
.L_x_1284:
[----:B------:R-:W-:Y:S01]  /*6780*/  HADD2.F32 R25, -RZ, R25.H0_H0 ;  /* 0x20000019ff197230 */ /* 0x000fe20000004100 */
[----:B------:R-:W-:-:S04]  /*6790*/  CS2R R6, SRZ ;  /* 0x0000000000067805 */ /* 0x000fc8000001ff00 */
[----:B------:R-:W-:-:S06]  /*67a0*/  FMUL.FTZ R4, R25, 1 ;  /* 0x3f80000019047820 */ /* 0x000fcc0000410000 */
[----:B------:R-:W0:Y:S02]  /*67b0*/  F2F.F64.F32 R4, R4 ;  /* 0x0000000400047310 */ /* 0x000e240000201800 */
[----:B0-----:R0:W-:Y:S01]  /*67c0*/  STG.E.128 desc[UR36][R2.64], R4 ;  /* 0x0000000402007986 */ /* 0x0011e2000c101d24 */
[----:B------:R-:W-:Y:S05]  /*67d0*/  BRA `(.L_x_1275) ;  /* 0x0000000800747947 */ /* 0x000fea0003800000 */
.L_x_1283:
        /* <DEDUP_REMOVED lines=21> */
.L_x_1288:
[----:B------:R-:W-:Y:S05]  /*6930*/  BSYNC B0 ;  /* 0x0000000000007941 */ /* 0x000fea0003800000 */
.L_x_1287:
[----:B------:R-:W-:-:S05]  /*6940*/  LOP3.LUT R5, R0, R5, RZ, 0xfc, !PT ;  /* 0x0000000500057212 */ /* 0x000fca00078efcff */
[----:B------:R0:W-:Y:S01]  /*6950*/  STG.E.U8 desc[UR36][R2.64], R5 ;  /* 0x0000000502007986 */ /* 0x0001e2000c101124 */
[----:B------:R-:W-:Y:S05]  /*6960*/  BRA `(.L_x_1275) ;  /* 0x0000000800107947 */ /* 0x000fea0003800000 */
.L_x_1286:
        /* <DEDUP_REMOVED lines=13> */
.L_x_1290:
[----:B------:R-:W-:Y:S01]  /*6a40*/  IMAD.MOV.U32 R0, RZ, RZ, 0x7f ;  /* 0x0000007fff007424 */ /* 0x000fe200078e00ff */
[----:B------:R-:W-:-:S04]  /*6a50*/  ISETP.GT.U32.AND P0, PT, R4, 0x7f800000, PT ;  /* 0x7f8000000400780c */ /* 0x000fc80003f04070 */
[----:B------:R-:W-:-:S09]  /*6a60*/  SEL R0, R0, 0x7c, P0 ;  /* 0x0000007c00007807 */ /* 0x000fd20000000000 */
.L_x_1291:
[----:B------:R-:W-:Y:S05]  /*6a70*/  BSYNC B0 ;  /* 0x0000000000007941 */ /* 0x000fea0003800000 */
.L_x_1289:
[----:B------:R-:W-:-:S04]  /*6a80*/  LOP3.LUT R4, R25, 0x80000000, RZ, 0xc0, !PT ;  /* 0x8000000019047812 */ /* 0x000fc800078ec0ff */
[----:B------:R-:W-:-:S04]  /*6a90*/  SHF.R.U32.HI R5, RZ, 0x18, R4 ;  /* 0x00000018ff057819 */ /* 0x000fc80000011604 */
[----:B------:R-:W-:-:S05]  /*6aa0*/  LOP3.LUT R5, R0, R5, RZ, 0xfc, !PT ;  /* 0x0000000500057212 */ /* 0x000fca00078efcff */
[----:B------:R0:W-:Y:S01]  /*6ab0*/  STG.E.U8 desc[UR36][R2.64], R5 ;  /* 0x0000000502007986 */ /* 0x0001e2000c101124 */
[----:B------:R-:W-:Y:S05]  /*6ac0*/  BRA `(.L_x_1275) ;  /* 0x0000000400b87947 */ /* 0x000fea0003800000 */
.L_x_1285:
[----:B------:R-:W-:-:S05]  /*6ad0*/  HADD2.F32 R0, -RZ, R25.H0_H0 ;  /* 0x20000019ff007230 */ /* 0x000fca0000004100 */
[----:B------:R-:W-:-:S05]  /*6ae0*/  F2FP.BF16.F32.PACK_AB R0, RZ, R0 ;  /* 0x00000000ff00723e */ /* 0x000fca00000010ff */
[----:B------:R0:W-:Y:S01]  /*6af0*/  STG.E.U16 desc[UR36][R2.64], R0 ;  /* 0x0000000002007986 */ /* 0x0001e2000c101524 */
[----:B------:R-:W-:Y:S05]  /*6b00*/  BRA `(.L_x_1275) ;  /* 0x0000000400a87947 */ /* 0x000fea0003800000 */
.L_x_1282:
        /* <DEDUP_REMOVED lines=12> */
.L_x_1294:
        /* <DEDUP_REMOVED lines=17> */
.L_x_1297:
[----:B------:R-:W-:-:S04]  /*6ce0*/  LOP3.LUT R0, R25, 0x80000000, RZ, 0xc0, !PT ;  /* 0x8000000019007812 */ /* 0x000fc800078ec0ff */
[----:B------:R-:W-:-:S04]  /*6cf0*/  SHF.R.U32.HI R5, RZ, 0x18, R0 ;  /* 0x00000018ff057819 */ /* 0x000fc80000011600 */
[----:B------:R-:W-:-:S04]  /*6d00*/  LOP3.LUT R4, R4, R5, RZ, 0xfc, !PT ;  /* 0x0000000504047212 */ /* 0x000fc800078efcff */
[----:B------:R-:W-:-:S07]  /*6d10*/  PRMT R0, R4, 0x7610, R0 ;  /* 0x0000761004007816 */ /* 0x000fce0000000000 */
.L_x_1296:
[----:B------:R-:W-:Y:S05]  /*6d20*/  BSYNC B0 ;  /* 0x0000000000007941 */ /* 0x000fea0003800000 */
.L_x_1295:
[----:B------:R3:W-:Y:S01]  /*6d30*/  STG.E.U8 desc[UR36][R2.64], R0 ;  /* 0x0000000002007986 */ /* 0x0007e2000c101124 */
[----:B------:R-:W-:Y:S05]  /*6d40*/  BRA `(.L_x_1275) ;  /* 0x0000000400187947 */ /* 0x000fea0003800000 */
.L_x_1293:
        /* <DEDUP_REMOVED lines=17> */
.L_x_1300:
[----:B------:R-:W-:-:S04]  /*6e60*/  LOP3.LUT R0, R25, 0x80000000, RZ, 0xc0, !PT ;  /* 0x8000000019007812 */ /* 0x000fc800078ec0ff */
[----:B------:R-:W-:-:S04]  /*6e70*/  SHF.R.U32.HI R5, RZ, 0x18, R0 ;  /* 0x00000018ff057819 */ /* 0x000fc80000011600 */
[----:B------:R-:W-:-:S04]  /*6e80*/  LOP3.LUT R4, R4, R5, RZ, 0xfc, !PT ;  /* 0x0000000504047212 */ /* 0x000fc800078efcff */
[----:B------:R-:W-:-:S07]  /*6e90*/  PRMT R0, R4, 0x7610, R0 ;  /* 0x0000761004007816 */ /* 0x000fce0000000000 */
.L_x_1299:
[----:B------:R-:W-:Y:S05]  /*6ea0*/  BSYNC B0 ;  /* 0x0000000000007941 */ /* 0x000fea0003800000 */
.L_x_1298:
[----:B------:R0:W-:Y:S01]  /*6eb0*/  STG.E.U8 desc[UR36][R2.64], R0 ;  /* 0x0000000002007986 */ /* 0x0001e2000c101124 */
[----:B------:R-:W-:Y:S05]  /*6ec0*/  BRA `(.L_x_1275) ;  /* 0x0000000000b87947 */ /* 0x000fea0003800000 */
.L_x_1292:
[----:B------:R-:W-:-:S13]  /*6ed0*/  ISETP.NE.AND P0, PT, R0, 0x1c, PT ;  /* 0x0000001c0000780c */ /* 0x000fda0003f05270 */
[----:B------:R-:W-:Y:S05]  /*6ee0*/  @!P0 BRA `(.L_x_1301) ;  /* 0x0000000000a48947 */ /* 0x000fea0003800000 */
[----:B------:R-:W-:-:S13]  /*6ef0*/  ISETP.NE.AND P0, PT, R0, 0x1d, PT ;  /* 0x0000001d0000780c */ /* 0x000fda0003f05270 */
[----:B------:R-:W-:Y:S05]  /*6f00*/  @!P0 BRA `(.L_x_1302) ;  /* 0x00000000008c8947 */ /* 0x000fea0003800000 */
[----:B------:R-:W-:-:S13]  /*6f10*/  ISETP.NE.AND P0, PT, R0, 0x2c, PT ;  /* 0x0000002c0000780c */ /* 0x000fda0003f05270 */
[----:B------:R-:W-:Y:S05]  /*6f20*/  @P0 BRA `(.L_x_1274) ;  /* 0x0000000000400947 */ /* 0x000fea0003800000 */
[----:B------:R-:W-:Y:S02]  /*6f30*/  HADD2.F32 R25, -RZ, R25.H0_H0 ;  /* 0x20000019ff197230 */ /* 0x000fe40000004100 */
[----:B------:R-:W-:-:S03]  /*6f40*/  IMAD.MOV.U32 R5, RZ, RZ, 0xff ;  /* 0x000000ffff057424 */ /* 0x000fc600078e00ff */
[----:B------:R-:W-:-:S04]  /*6f50*/  SHF.R.U32.HI R6, RZ, 0x17, R25 ;  /* 0x00000017ff067819 */ /* 0x000fc80000011619 */
[----:B------:R-:W-:-:S04]  /*6f60*/  LOP3.LUT R4, R6, 0xff, RZ, 0xc0, !PT ;  /* 0x000000ff06047812 */ /* 0x000fc800078ec0ff */
[----:B------:R-:W-:-:S13]  /*6f70*/  ISETP.NE.AND P1, PT, R4, 0xff, PT ;  /* 0x000000ff0400780c */ /* 0x000fda0003f25270 */
[--C-:B------:R-:W-:Y:S02]  /*6f80*/  @P1 SHF.R.U32.HI R0, RZ, 0x16, R25.reuse ;  /* 0x00000016ff001819 */ /* 0x100fe40000011619 */
[----:B------:R-:W-:Y:S02]  /*6f90*/  @P1 LOP3.LUT P0, RZ, R4, 0x3fffff, R25, 0xf8, !PT ;  /* 0x003fffff04ff1812 */ /* 0x000fe4000780f819 */
        /* <DEDUP_REMOVED lines=9> */
.L_x_1274:
        /* <DEDUP_REMOVED lines=16> */
.L_x_1303:
[----:B------:R-:W-:Y:S05]  /*7130*/  BRA `(.L_x_1275) ;  /* 0x00000000001c7947 */ /* 0x000fea0003800000 */
.L_x_1302:
[----:B------:R-:W-:-:S06]  /*7140*/  HADD2.F32 R4, -RZ, R25.H0_H0 ;  /* 0x20000019ff047230 */ /* 0x000fcc0000004100 */
[----:B------:R-:W0:Y:S02]  /*7150*/  F2I.U64.TRUNC R4, R4 ;  /* 0x0000000400047311 */ /* 0x000e24000020d800 */
[----:B0-----:R2:W-:Y:S01]  /*7160*/  STG.E.64 desc[UR36][R2.64], R4 ;  /* 0x0000000402007986 */ /* 0x0015e2000c101b24 */
[----:B------:R-:W-:Y:S05]  /*7170*/  BRA `(.L_x_1275) ;  /* 0x00000000000c7947 */ /* 0x000fea0003800000 */
.L_x_1301:
[----:B------:R-:W-:-:S06]  /*7180*/  HADD2.F32 R25, -RZ, R25.H0_H0 ;  /* 0x20000019ff197230 */ /* 0x000fcc0000004100 */
[----:B------:R-:W0:Y:S02]  /*7190*/  F2I.FTZ.U32.TRUNC.NTZ R25, R25 ;  /* 0x0000001900197305 */ /* 0x000e24000021f000 */
[----:B0-----:R0:W-:Y:S02]  /*71a0*/  STG.E desc[UR36][R2.64], R25 ;  /* 0x0000001902007986 */ /* 0x0011e4000c101924 */
.L_x_1275:
[----:B------:R-:W-:-:S05]  /*71b0*/  VIADD R19, R19, 0x80 ;  /* 0x0000008013137836 */ /* 0x000fca0000000000 */
[----:B------:R-:W-:-:S13]  /*71c0*/  ISETP.GE.AND P0, PT, R19, R16, PT ;  /* 0x000000101300720c */ /* 0x000fda0003f06270 */
[----:B------:R-:W-:Y:S05]  /*71d0*/  @P0 BRA `(.L_x_1269) ;  /* 0x0000000c00f00947 */ /* 0x000fea0003800000 */
[----:B01234-:R-:W0:Y:S01]  /*71e0*/  LDC.64 R2, c[0x0][0x218] ;  /* 0x00008600ff027b82 */ /* 0x01fe220000000a00 */
        /* <DEDUP_REMOVED lines=21> */
.L_x_1307:
[----:B------:R-:W-:-:S06]  /*7340*/  HADD2.F32 R5, -RZ, R24.H0_H0 ;  /* 0x20000018ff057230 */ /* 0x000fcc0000004100 */
[----:B------:R-:W0:Y:S02]  /*7350*/  F2I.S64.TRUNC R4, R5 ;  /* 0x0000000500047311 */ /* 0x000e24000020d900 */
[----:B0-----:R3:W-:Y:S01]  /*7360*/  STG.E.U8 desc[UR36][R2.64], R4 ;  /* 0x0000000402007986 */ /* 0x0017e2000c101124 */
[----:B------:R-:W-:Y:S05]  /*7370*/  BRA `(.L_x_1309) ;  /* 0x0000000c00847947 */ /* 0x000fea0003800000 */
.L_x_1306:
        /* <DEDUP_REMOVED lines=10> */
.L_x_1311:
[----:B------:R-:W-:-:S04]  /*7420*/  HADD2.F32 R24, -RZ, R24.H0_H0 ;  /* 0x20000018ff187230 */ /* 0x000fc80000004100 */
[----:B------:R-:W0:Y:S02]  /*7430*/  F2I.FTZ.TRUNC.NTZ R5, R24 ;  /* 0x0000001800057305 */ /* 0x000e24000021f100 */
[----:B0-----:R2:W-:Y:S01]  /*7440*/  STG.E desc[UR36][R2.64], R5 ;  /* 0x0000000502007986 */ /* 0x0015e2000c101924 */
[----:B------:R-:W-:Y:S05]  /*7450*/  BRA `(.L_x_1309) ;  /* 0x0000000c004c7947 */ /* 0x000fea0003800000 */
.L_x_1310:
[----:B------:R-:W-:-:S04]  /*7460*/  HADD2.F32 R24, -RZ, R24.H0_H0 ;  /* 0x20000018ff187230 */ /* 0x000fc80000004100 */
[----:B------:R-:W0:Y:S02]  /*7470*/  F2I.FTZ.TRUNC.NTZ R5, R24 ;  /* 0x0000001800057305 */ /* 0x000e24000021f100 */
[----:B0-----:R0:W-:Y:S01]  /*7480*/  STG.E.U16 desc[UR36][R2.64], R5 ;  /* 0x0000000502007986 */ /* 0x0011e2000c101524 */
[----:B------:R-:W-:Y:S05]  /*7490*/  BRA `(.L_x_1309) ;  /* 0x0000000c003c7947 */ /* 0x000fea0003800000 */
.L_x_1305:
        /* <DEDUP_REMOVED lines=9> */
.L_x_1313:
[----:B------:R0:W-:Y:S01]  /*7530*/  STG.E.U16 desc[UR36][R2.64], R24 ;  /* 0x0000001802007986 */ /* 0x0001e2000c101524 */
[----:B------:R-:W-:Y:S05]  /*7540*/  BRA `(.L_x_1309) ;  /* 0x0000000c00107947 */ /* 0x000fea0003800000 */
.L_x_1312:
        /* <DEDUP_REMOVED lines=10> */
.L_x_1315:
[----:B------:R-:W-:-:S05]  /*75f0*/  HADD2.F32 R0, -RZ, R24.H0_H0 ;  /* 0x20000018ff007230 */ /* 0x000fca0000004100 */
[----:B------:R-:W-:-:S04]  /*7600*/  F2FP.F16.F32.PACK_AB R0, RZ, R0 ;  /* 0x00000000ff00723e */ /* 0x000fc800000000ff */
[----:B------:R-:W-:-:S05]  /*7610*/  PRMT R0, R0, 0x5410, RZ ;  /* 0x0000541000007816 */ /* 0x000fca00000000ff */
[----:B------:R0:W-:Y:S01]  /*7620*/  STG.E desc[UR36][R2.64], R0 ;  /* 0x0000000002007986 */ /* 0x0001e2000c101924 */
[----:B------:R-:W-:Y:S05]  /*7630*/  BRA `(.L_x_1309) ;  /* 0x0000000800d47947 */ /* 0x000fea0003800000 */
.L_x_1314:
[----:B------:R-:W-:-:S05]  /*7640*/  HADD2.F32 R4, -RZ, R24.H0_H0 ;  /* 0x20000018ff047230 */ /* 0x000fca0000004100 */
[----:B------:R-:W-:-:S06]  /*7650*/  FMUL.FTZ R4, R4, 1 ;  /* 0x3f80000004047820 */ /* 0x000fcc0000410000 */
[----:B------:R-:W0:Y:S02]  /*7660*/  F2F.F64.F32 R4, R4 ;  /* 0x0000000400047310 */ /* 0x000e240000201800 */
[----:B0-----:R0:W-:Y:S01]  /*7670*/  STG.E.64 desc[UR36][R2.64], R4 ;  /* 0x0000000402007986 */ /* 0x0011e2000c101b24 */
[----:B------:R-:W-:Y:S05]  /*7680*/  BRA `(.L_x_1309) ;  /* 0x0000000800c07947 */ /* 0x000fea0003800000 */
.L_x_1304:
        /* <DEDUP_REMOVED lines=13> */
.L_x_1318:
[----:B------:R-:W-:Y:S01]  /*7760*/  HADD2.F32 R24, -RZ, R24.H0_H0 ;  /* 0x20000018ff187230 */ /* 0x000fe20000004100 */
[----:B------:R-:W-:-:S04]  /*7770*/  CS2R R6, SRZ ;  /* 0x0000000000067805 */ /* 0x000fc8000001ff00 */
[----:B------:R-:W-:-:S06]  /*7780*/  FMUL.FTZ R4, R24, 1 ;  /* 0x3f80000018047820 */ /* 0x000fcc0000410000 */
[----:B------:R-:W0:Y:S02]  /*7790*/  F2F.F64.F32 R4, R4 ;  /* 0x0000000400047310 */ /* 0x000e240000201800 */
[----:B0-----:R0:W-:Y:S01]  /*77a0*/  STG.E.128 desc[UR36][R2.64], R4 ;  /* 0x0000000402007986 */ /* 0x0011e2000c101d24 */
[----:B------:R-:W-:Y:S05]  /*77b0*/  BRA `(.L_x_1309) ;  /* 0x0000000800747947 */ /* 0x000fea0003800000 */
.L_x_1317:
        /* <DEDUP_REMOVED lines=21> */
.L_x_1322:
[----:B------:R-:W-:Y:S05]  /*7910*/  BSYNC B0 ;  /* 0x0000000000007941 */ /* 0x000fea0003800000 */
.L_x_1321:
[----:B------:R-:W-:-:S05]  /*7920*/  LOP3.LUT R5, R0, R5, RZ, 0xfc, !PT ;  /* 0x0000000500057212 */ /* 0x000fca00078efcff */
[----:B------:R0:W-:Y:S01]  /*7930*/  STG.E.U8 desc[UR36][R2.64], R5 ;  /* 0x0000000502007986 */ /* 0x0001e2000c101124 */
[----:B------:R-:W-:Y:S05]  /*7940*/  BRA `(.L_x_1309) ;  /* 0x0000000800107947 */ /* 0x000fea0003800000 */
.L_x_1320:
        /* <DEDUP_REMOVED lines=13> */
.L_x_1324:
[----:B------:R-:W-:Y:S01]  /*7a20*/  IMAD.MOV.U32 R0, RZ, RZ, 0x7f ;  /* 0x0000007fff007424 */ /* 0x000fe200078e00ff */
[----:B------:R-:W-:-:S04]  /*7a30*/  ISETP.GT.U32.AND P0, PT, R4, 0x7f800000, PT ;  /* 0x7f8000000400780c */ /* 0x000fc80003f04070 */
[----:B------:R-:W-:-:S09]  /*7a40*/  SEL R0, R0, 0x7c, P0 ;  /* 0x0000007c00007807 */ /* 0x000fd20000000000 */
.L_x_1325:
[----:B------:R-:W-:Y:S05]  /*7a50*/  BSYNC B0 ;  /* 0x0000000000007941 */ /* 0x000fea0003800000 */
.L_x_1323:
[----:B------:R-:W-:-:S04]  /*7a60*/  LOP3.LUT R4, R5, 0x80000000, RZ, 0xc0, !PT ;  /* 0x8000000005047812 */ /* 0x000fc800078ec0ff */
[----:B------:R-:W-:-:S04]  /*7a70*/  SHF.R.U32.HI R5, RZ, 0x18, R4 ;  /* 0x00000018ff057819 */ /* 0x000fc80000011604 */
[----:B------:R-:W-:-:S05]  /*7a80*/  LOP3.LUT R5, R0, R5, RZ, 0xfc, !PT ;  /* 0x0000000500057212 */ /* 0x000fca00078efcff */
[----:B------:R0:W-:Y:S01]  /*7a90*/  STG.E.U8 desc[UR36][R2.64], R5 ;  /* 0x0000000502007986 */ /* 0x0001e2000c101124 */
[----:B------:R-:W-:Y:S05]  /*7aa0*/  BRA `(.L_x_1309) ;  /* 0x0000000400b87947 */ /* 0x000fea0003800000 */
.L_x_1319:
[----:B------:R-:W-:-:S05]  /*7ab0*/  HADD2.F32 R0, -RZ, R24.H0_H0 ;  /* 0x20000018ff007230 */ /* 0x000fca0000004100 */
[----:B------:R-:W-:-:S05]  /*7ac0*/  F2FP.BF16.F32.PACK_AB R0, RZ, R0 ;  /* 0x00000000ff00723e */ /* 0x000fca00000010ff */
[----:B------:R0:W-:Y:S01]  /*7ad0*/  STG.E.U16 desc[UR36][R2.64], R0 ;  /* 0x0000000002007986 */ /* 0x0001e2000c101524 */
[----:B------:R-:W-:Y:S05]  /*7ae0*/  BRA `(.L_x_1309) ;  /* 0x0000000400a87947 */ /* 0x000fea0003800000 */
.L_x_1316:
        /* <DEDUP_REMOVED lines=12> */
.L_x_1328:
        /* <DEDUP_REMOVED lines=17> */
.L_x_1331:
[----:B------:R-:W-:-:S04]  /*7cc0*/  LOP3.LUT R0, R7, 0x80000000, RZ, 0xc0, !PT ;  /* 0x8000000007007812 */ /* 0x000fc800078ec0ff */
[----:B------:R-:W-:-:S04]  /*7cd0*/  SHF.R.U32.HI R5, RZ, 0x18, R0 ;  /* 0x00000018ff057819 */ /* 0x000fc80000011600 */
[----:B------:R-:W-:-:S04]  /*7ce0*/  LOP3.LUT R4, R4, R5, RZ, 0xfc, !PT ;  /* 0x0000000504047212 */ /* 0x000fc800078efcff */
[----:B------:R-:W-:-:S07]  /*7cf0*/  PRMT R0, R4, 0x7610, R0 ;  /* 0x0000761004007816 */ /* 0x000fce0000000000 */
.L_x_1330:
[----:B------:R-:W-:Y:S05]  /*7d00*/  BSYNC B0 ;  /* 0x0000000000007941 */ /* 0x000fea0003800000 */
.L_x_1329:
[----:B------:R0:W-:Y:S01]  /*7d10*/  STG.E.U8 desc[UR36][R2.64], R0 ;  /* 0x0000000002007986 */ /* 0x0001e2000c101124 */
[----:B------:R-:W-:Y:S05]  /*7d20*/  BRA `(.L_x_1309) ;  /* 0x0000000400187947 */ /* 0x000fea0003800000 */
.L_x_1327:
        /* <DEDUP_REMOVED lines=17> */
.L_x_1334:
[----:B------:R-:W-:-:S04]  /*7e40*/  LOP3.LUT R0, R7, 0x80000000, RZ, 0xc0, !PT ;  /* 0x8000000007007812 */ /* 0x000fc800078ec0ff */
[----:B------:R-:W-:-:S04]  /*7e50*/  SHF.R.U32.HI R5, RZ, 0x18, R0 ;  /* 0x00000018ff057819 */ /* 0x000fc80000011600 */
[----:B------:R-:W-:-:S04]  /*7e60*/  LOP3.LUT R4, R4, R5, RZ, 0xfc, !PT ;  /* 0x0000000504047212 */ /* 0x000fc800078efcff */
[----:B------:R-:W-:-:S07]  /*7e70*/  PRMT R0, R4, 0x7610, R0 ;  /* 0x0000761004007816 */ /* 0x000fce0000000000 */
.L_x_1333:
[----:B------:R-:W-:Y:S05]  /*7e80*/  BSYNC B0 ;  /* 0x0000000000007941 */ /* 0x000fea0003800000 */
.L_x_1332:
[----:B------:R0:W-:Y:S01]  /*7e90*/  STG.E.U8 desc[UR36][R2.64], R0 ;  /* 0x0000000002007986 */ /* 0x0001e2000c101124 */
[----:B------:R-:W-:Y:S05]  /*7ea0*/  BRA `(.L_x_1309) ;  /* 0x0000000000b87947 */ /* 0x000fea0003800000 */
.L_x_1326:
        /* <DEDUP_REMOVED lines=22> */
.L_x_1308:
        /* <DEDUP_REMOVED lines=16> */
.L_x_1337:
[----:B------:R-:W-:Y:S05]  /*8110*/  BRA `(.L_x_1309) ;  /* 0x00000000001c7947 */ /* 0x000fea0003800000 */
.L_x_1336:
[----:B------:R-:W-:-:S06]  /*8120*/  HADD2.F32 R4, -RZ, R24.H0_H0 ;  /* 0x20000018ff047230 */ /* 0x000fcc0000004100 */
[----:B------:R-:W0:Y:S02]  /*8130*/  F2I.U64.TRUNC R4, R4 ;  /* 0x0000000400047311 */ /* 0x000e24000020d800 */
[----:B0-----:R0:W-:Y:S01]  /*8140*/  STG.E.64 desc[UR36][R2.64], R4 ;  /* 0x0000000402007986 */ /* 0x0011e2000c101b24 */
[----:B------:R-:W-:Y:S05]  /*8150*/  BRA `(.L_x_1309) ;  /* 0x00000000000c7947 */ /* 0x000fea0003800000 */
.L_x_1335:
[----:B------:R-:W-:-:S04]  /*8160*/  HADD2.F32 R24, -RZ, R24.H0_H0 ;  /* 0x20000018ff187230 */ /* 0x000fc80000004100 */
[----:B------:R-:W0:Y:S02]  /*8170*/  F2I.FTZ.U32.TRUNC.NTZ R5, R24 ;  /* 0x0000001800057305 */ /* 0x000e24000021f000 */
[----:B0-----:R0:W-:Y:S02]  /*8180*/  STG.E desc[UR36][R2.64], R5 ;  /* 0x0000000502007986 */ /* 0x0011e4000c101924 */
.L_x_1309:
[----:B------:R-:W-:-:S07]  /*8190*/  VIADD R19, R19, 0x80 ;  /* 0x0000008013137836 */ /* 0x000fce0000000000 */
.L_x_1269:
[----:B------:R-:W-:Y:S05]  /*81a0*/  BSYNC B6 ;  /* 0x0000000000067941 */ /* 0x000fea0003800000 */
.L_x_1268:
[----:B------:R-:W-:-:S13]  /*81b0*/  ISETP.GE.AND P0, PT, R19, R16, PT ;  /* 0x000000101300720c */ /* 0x000fda0003f06270 */
[----:B------:R-:W-:Y:S05]  /*81c0*/  @P0 EXIT ;  /* 0x000000000000094d */ /* 0x000fea0003800000 */
[----:B01234-:R-:W0:Y:S01]  /*81d0*/  LDC.64 R2, c[0x0][0x218] ;  /* 0x00008600ff027b82 */ /* 0x01fe220000000a00 */
        /* <DEDUP_REMOVED lines=20> */
.L_x_1341:
[----:B------:R-:W-:-:S06]  /*8320*/  HADD2.F32 R5, -RZ, R22.H0_H0 ;  /* 0x20000016ff057230 */ /* 0x000fcc0000004100 */
[----:B------:R-:W0:Y:S02]  /*8330*/  F2I.S64.TRUNC R4, R5 ;  /* 0x0000000500047311 */ /* 0x000e24000020d900 */
[----:B0-----:R-:W-:Y:S01]  /*8340*/  STG.E.U8 desc[UR36][R2.64], R4 ;  /* 0x0000000402007986 */ /* 0x001fe2000c101124 */
[----:B------:R-:W-:Y:S05]  /*8350*/  EXIT ;  /* 0x000000000000794d */ /* 0x000fea0003800000 */
.L_x_1340:
        /* <DEDUP_REMOVED lines=10> */
.L_x_1344:
[----:B------:R-:W-:-:S04]  /*8400*/  HADD2.F32 R22, -RZ, R22.H0_H0 ;  /* 0x20000016ff167230 */ /* 0x000fc80000004100 */
[----:B------:R-:W0:Y:S02]  /*8410*/  F2I.FTZ.TRUNC.NTZ R5, R22 ;  /* 0x0000001600057305 */ /* 0x000e24000021f100 */
[----:B0-----:R-:W-:Y:S01]  /*8420*/  STG.E desc[UR36][R2.64], R5 ;  /* 0x0000000502007986 */ /* 0x001fe2000c101924 */
[----:B------:R-:W-:Y:S05]  /*8430*/  EXIT ;  /* 0x000000000000794d */ /* 0x000fea0003800000 */
.L_x_1343:
[----:B------:R-:W-:-:S04]  /*8440*/  HADD2.F32 R22, -RZ, R22.H0_H0 ;  /* 0x20000016ff167230 */ /* 0x000fc80000004100 */
[----:B------:R-:W0:Y:S02]  /*8450*/  F2I.FTZ.TRUNC.NTZ R5, R22 ;  /* 0x0000001600057305 */ /* 0x000e24000021f100 */
[----:B0-----:R-:W-:Y:S01]  /*8460*/  STG.E.U16 desc[UR36][R2.64], R5 ;  /* 0x0000000502007986 */ /* 0x001fe2000c101524 */
[----:B------:R-:W-:Y:S05]  /*8470*/  EXIT ;  /* 0x000000000000794d */ /* 0x000fea0003800000 */
.L_x_1339:
        /* <DEDUP_REMOVED lines=9> */
.L_x_1346:
[----:B------:R-:W-:Y:S01]  /*8510*/  STG.E.U16 desc[UR36][R2.64], R22 ;  /* 0x0000001602007986 */ /* 0x000fe2000c101524 */
[----:B------:R-:W-:Y:S05]  /*8520*/  EXIT ;  /* 0x000000000000794d */ /* 0x000fea0003800000 */
.L_x_1345:
        /* <DEDUP_REMOVED lines=10> */
.L_x_1348:
[----:B------:R-:W-:-:S05]  /*85d0*/  HADD2.F32 R0, -RZ, R22.H0_H0 ;  /* 0x20000016ff007230 */ /* 0x000fca0000004100 */
[----:B------:R-:W-:-:S04]  /*85e0*/  F2FP.F16.F32.PACK_AB R0, RZ, R0 ;  /* 0x00000000ff00723e */ /* 0x000fc800000000ff */
[----:B------:R-:W-:-:S05]  /*85f0*/  PRMT R0, R0, 0x5410, RZ ;  /* 0x0000541000007816 */ /* 0x000fca00000000ff */
[----:B------:R-:W-:Y:S01]  /*8600*/  STG.E desc[UR36][R2.64], R0 ;  /* 0x0000000002007986 */ /* 0x000fe2000c101924 */
[----:B------:R-:W-:Y:S05]  /*8610*/  EXIT ;  /* 0x000000000000794d */ /* 0x000fea0003800000 */
.L_x_1347:
[----:B------:R-:W-:-:S05]  /*8620*/  HADD2.F32 R4, -RZ, R22.H0_H0 ;  /* 0x20000016ff047230 */ /* 0x000fca0000004100 */
[----:B------:R-:W-:-:S06]  /*8630*/  FMUL.FTZ R4, R4, 1 ;  /* 0x3f80000004047820 */ /* 0x000fcc0000410000 */
[----:B------:R-:W0:Y:S02]  /*8640*/  F2F.F64.F32 R4, R4 ;  /* 0x0000000400047310 */ /* 0x000e240000201800 */
[----:B0-----:R-:W-:Y:S01]  /*8650*/  STG.E.64 desc[UR36][R2.64], R4 ;  /* 0x0000000402007986 */ /* 0x001fe2000c101b24 */
[----:B------:R-:W-:Y:S05]  /*8660*/  EXIT ;  /* 0x000000000000794d */ /* 0x000fea0003800000 */
.L_x_1338:
        /* <DEDUP_REMOVED lines=13> */
.L_x_1351:
[----:B------:R-:W-:Y:S01]  /*8740*/  HADD2.F32 R22, -RZ, R22.H0_H0 ;  /* 0x20000016ff167230 */ /* 0x000fe20000004100 */
[----:B------:R-:W-:-:S04]  /*8750*/  CS2R R6, SRZ ;  /* 0x0000000000067805 */ /* 0x000fc8000001ff00 */
[----:B------:R-:W-:-:S06]  /*8760*/  FMUL.FTZ R4, R22, 1 ;  /* 0x3f80000016047820 */ /* 0x000fcc0000410000 */
[----:B------:R-:W0:Y:S02]  /*8770*/  F2F.F64.F32 R4, R4 ;  /* 0x0000000400047310 */ /* 0x000e240000201800 */
[----:B0-----:R-:W-:Y:S01]  /*8780*/  STG.E.128 desc[UR36][R2.64], R4 ;  /* 0x0000000402007986 */ /* 0x001fe2000c101d24 */
[----:B------:R-:W-:Y:S05]  /*8790*/  EXIT ;  /* 0x000000000000794d */ /* 0x000fea0003800000 */
.L_x_1350:
        /* <DEDUP_REMOVED lines=21> */
.L_x_1355:
[----:B------:R-:W-:Y:S05]  /*88f0*/  BSYNC B0 ;  /* 0x0000000000007941 */ /* 0x000fea0003800000 */
.L_x_1354:
[----:B------:R-:W-:-:S05]  /*8900*/  LOP3.LUT R5, R0, R5, RZ, 0xfc, !PT ;  /* 0x0000000500057212 */ /* 0x000fca00078efcff */
[----:B------:R-:W-:Y:S01]  /*8910*/  STG.E.U8 desc[UR36][R2.64], R5 ;  /* 0x0000000502007986 */ /* 0x000fe2000c101124 */
[----:B------:R-:W-:Y:S05]  /*8920*/  EXIT ;  /* 0x000000000000794d */ /* 0x000fea0003800000 */
.L_x_1353:
        /* <DEDUP_REMOVED lines=13> */
.L_x_1357:
[----:B------:R-:W-:Y:S01]  /*8a00*/  IMAD.MOV.U32 R0, RZ, RZ, 0x7f ;  /* 0x0000007fff007424 */ /* 0x000fe200078e00ff */
[----:B------:R-:W-:-:S04]  /*8a10*/  ISETP.GT.U32.AND P0, PT, R4, 0x7f800000, PT ;  /* 0x7f8000000400780c */ /* 0x000fc80003f04070 */
[----:B------:R-:W-:-:S09]  /*8a20*/  SEL R0, R0, 0x7c, P0 ;  /* 0x0000007c00007807 */ /* 0x000fd20000000000 */
.L_x_1358:
[----:B------:R-:W-:Y:S05]  /*8a30*/  BSYNC B0 ;  /* 0x0000000000007941 */ /* 0x000fea0003800000 */
.L_x_1356:
[----:B------:R-:W-:-:S04]  /*8a40*/  LOP3.LUT R4, R5, 0x80000000, RZ, 0xc0, !PT ;  /* 0x8000000005047812 */ /* 0x000fc800078ec0ff */
[----:B------:R-:W-:-:S04]  /*8a50*/  SHF.R.U32.HI R5, RZ, 0x18, R4 ;  /* 0x00000018ff057819 */ /* 0x000fc80000011604 */
[----:B------:R-:W-:-:S05]  /*8a60*/  LOP3.LUT R5, R0, R5, RZ, 0xfc, !PT ;  /* 0x0000000500057212 */ /* 0x000fca00078efcff */
[----:B------:R-:W-:Y:S01]  /*8a70*/  STG.E.U8 desc[UR36][R2.64], R5 ;  /* 0x0000000502007986 */ /* 0x000fe2000c101124 */
[----:B------:R-:W-:Y:S05]  /*8a80*/  EXIT ;  /* 0x000000000000794d */ /* 0x000fea0003800000 */
.L_x_1352:
[----:B------:R-:W-:-:S05]  /*8a90*/  HADD2.F32 R0, -RZ, R22.H0_H0 ;  /* 0x20000016ff007230 */ /* 0x000fca0000004100 */
[----:B------:R-:W-:-:S05]  /*8aa0*/  F2FP.BF16.F32.PACK_AB R0, RZ, R0 ;  /* 0x00000000ff00723e */ /* 0x000fca00000010ff */
[----:B------:R-:W-:Y:S01]  /*8ab0*/  STG.E.U16 desc[UR36][R2.64], R0 ;  /* 0x0000000002007986 */ /* 0x000fe2000c101524 */
[----:B------:R-:W-:Y:S05]  /*8ac0*/  EXIT ;  /* 0x000000000000794d */ /* 0x000fea0003800000 */
.L_x_1349:
        /* <DEDUP_REMOVED lines=12> */
.L_x_1361:
        /* <DEDUP_REMOVED lines=17> */
.L_x_1364:
[----:B------:R-:W-:-:S04]  /*8ca0*/  LOP3.LUT R0, R7, 0x80000000, RZ, 0xc0, !PT ;  /* 0x8000000007007812 */ /* 0x000fc800078ec0ff */
[----:B------:R-:W-:-:S04]  /*8cb0*/  SHF.R.U32.HI R5, RZ, 0x18, R0 ;  /* 0x00000018ff057819 */ /* 0x000fc80000011600 */
[----:B------:R-:W-:-:S04]  /*8cc0*/  LOP3.LUT R4, R4, R5, RZ, 0xfc, !PT ;  /* 0x0000000504047212 */ /* 0x000fc800078efcff */
[----:B------:R-:W-:-:S07]  /*8cd0*/  PRMT R0, R4, 0x7610, R0 ;  /* 0x0000761004007816 */ /* 0x000fce0000000000 */
.L_x_1363:
[----:B------:R-:W-:Y:S05]  /*8ce0*/  BSYNC B0 ;  /* 0x0000000000007941 */ /* 0x000fea0003800000 */
.L_x_1362:
[----:B------:R-:W-:Y:S01]  /*8cf0*/  STG.E.U8 desc[UR36][R2.64], R0 ;  /* 0x0000000002007986 */ /* 0x000fe2000c101124 */
[----:B------:R-:W-:Y:S05]  /*8d00*/  EXIT ;  /* 0x000000000000794d */ /* 0x000fea0003800000 */
.L_x_1360:
        /* <DEDUP_REMOVED lines=17> */
.L_x_1367:
[----:B------:R-:W-:-:S04]  /*8e20*/  LOP3.LUT R0, R7, 0x80000000, RZ, 0xc0, !PT ;  /* 0x8000000007007812 */ /* 0x000fc800078ec0ff */
[----:B------:R-:W-:-:S04]  /*8e30*/  SHF.R.U32.HI R5, RZ, 0x18, R0 ;  /* 0x00000018ff057819 */ /* 0x000fc80000011600 */
[----:B------:R-:W-:-:S04]  /*8e40*/  LOP3.LUT R4, R4, R5, RZ, 0xfc, !PT ;  /* 0x0000000504047212 */ /* 0x000fc800078efcff */
[----:B------:R-:W-:-:S07]  /*8e50*/  PRMT R0, R4, 0x7610, R0 ;  /* 0x0000761004007816 */ /* 0x000fce0000000000 */
.L_x_1366:
[----:B------:R-:W-:Y:S05]  /*8e60*/  BSYNC B0 ;  /* 0x0000000000007941 */ /* 0x000fea0003800000 */
.L_x_1365:
[----:B------:R-:W-:Y:S01]  /*8e70*/  STG.E.U8 desc[UR36][R2.64], R0 ;  /* 0x0000000002007986 */ /* 0x000fe2000c101124 */
[----:B------:R-:W-:Y:S05]  /*8e80*/  EXIT ;  /* 0x000000000000794d */ /* 0x000fea0003800000 */
.L_x_1359:
        /* <DEDUP_REMOVED lines=22> */
.L_x_1342:
        /* <DEDUP_REMOVED lines=16> */
.L_x_1370:
[----:B------:R-:W-:Y:S05]  /*90f0*/  EXIT ;  /* 0x000000000000794d */ /* 0x000fea0003800000 */
.L_x_1369:
[----:B------:R-:W-:-:S06]  /*9100*/  HADD2.F32 R4, -RZ, R22.H0_H0 ;  /* 0x20000016ff047230 */ /* 0x000fcc0000004100 */
[----:B------:R-:W0:Y:S02]  /*9110*/  F2I.U64.TRUNC R4, R4 ;  /* 0x0000000400047311 */ /* 0x000e24000020d800 */
[----:B0-----:R-:W-:Y:S01]  /*9120*/  STG.E.64 desc[UR36][R2.64], R4 ;  /* 0x0000000402007986 */ /* 0x001fe2000c101b24 */
[----:B------:R-:W-:Y:S05]  /*9130*/  EXIT ;  /* 0x000000000000794d */ /* 0x000fea0003800000 */
.L_x_1368:
[----:B------:R-:W-:-:S04]  /*9140*/  HADD2.F32 R22, -RZ, R22.H0_H0 ;  /* 0x20000016ff167230 */ /* 0x000fc80000004100 */
[----:B------:R-:W0:Y:S02]  /*9150*/  F2I.FTZ.U32.TRUNC.NTZ R5, R22 ;  /* 0x0000001600057305 */ /* 0x000e24000021f000 */
[----:B0-----:R-:W-:Y:S01]  /*9160*/  STG.E desc[UR36][R2.64], R5 ;  /* 0x0000000502007986 */ /* 0x001fe2000c101924 */
[----:B------:R-:W-:Y:S05]  /*9170*/  EXIT ;  /* 0x000000000000794d */ /* 0x000fea0003800000 */
.L_x_1371:
        /* <DEDUP_REMOVED lines=16> */
.L_x_3468:


//--------------------- .text._ZN2at6native18elementwise_kernelILi128ELi4EZNS0_22gpu_kernel_impl_nocastIZZZNS0_17atanh_kernel_cudaERNS_18TensorIteratorBaseEENKUlvE0_clEvENKUlvE1_clEvEUlN3c104HalfEE_EEvS4_RKT_EUliE_EEviT1_ --------------------------
	.section	.text._ZN2at6native18elementwise_kernelILi128ELi4EZNS0_22gpu_kernel_impl_nocastIZZZNS0_17atanh_kernel_cudaERNS_18TensorIteratorBaseEENKUlvE0_clEvENKUlvE1_clEvEUlN3c104HalfEE_EEvS4_RKT_EUliE_EEviT1_,"ax",@progbits
	.align	128
        .global         _ZN2at6native18elementwise_kernelILi128ELi4EZNS0_22gpu_kernel_impl_nocastIZZZNS0_17atanh_kernel_cudaERNS_18TensorIteratorBaseEENKUlvE0_clEvENKUlvE1_clEvEUlN3c104HalfEE_EEvS4_RKT_EUliE_EEviT1_
        .type           _ZN2at6native18elementwise_kernelILi128ELi4EZNS0_22gpu_kernel_impl_nocastIZZZNS0_17atanh_kernel_cudaERNS_18TensorIteratorBaseEENKUlvE0_clEvENKUlvE1_clEvEUlN3c104HalfEE_EEvS4_RKT_EUliE_EEviT1_,@function
        .size           _ZN2at6native18elementwise_kernelILi128ELi4EZNS0_22gpu_kernel_impl_nocastIZZZNS0_17atanh_kernel_cudaERNS_18TensorIteratorBaseEENKUlvE0_clEvENKUlvE1_clEvEUlN3c104HalfEE_EEvS4_RKT_EUliE_EEviT1_,(.L_x_3469 - _ZN2at6native18elementwise_kernelILi128ELi4EZNS0_22gpu_kernel_impl_nocastIZZZNS0_17atanh_kernel_cudaERNS_18TensorIteratorBaseEENKUlvE0_clEvENKUlvE1_clEvEUlN3c104HalfEE_EEvS4_RKT_EUliE_EEviT1_)
        .other          _ZN2at6native18elementwise_kernelILi128ELi4EZNS0_22gpu_kernel_impl_nocastIZZZNS0_17atanh_kernel_cudaERNS_18TensorIteratorBaseEENKUlvE0_clEvENKUlvE1_clEvEUlN3c104HalfEE_EEvS4_RKT_EUliE_EEviT1_,@"STO_CUDA_ENTRY STV_DEFAULT"
_ZN2at6native18elementwise_kernelILi128ELi4EZNS0_22gpu_kernel_impl_nocastIZZZNS0_17atanh_kernel_cudaERNS_18TensorIteratorBaseEENKUlvE0_clEvENKUlvE1_clEvEUlN3c104HalfEE_EEvS4_RKT_EUliE_EEviT1_:
.text._ZN2at6native18elementwise_kernelILi128ELi4EZNS0_22gpu_kernel_impl_nocastIZZZNS0_17atanh_kernel_cudaERNS_18TensorIteratorBaseEENKUlvE0_clEvENKUlvE1_clEvEUlN3c104HalfEE_EEvS4_RKT_EUliE_EEviT1_:
        /* <DEDUP_REMOVED lines=312> */
.L_x_1374:
[----:B------:R-:W-:Y:S02]  /*1380*/  ULDC.64 UR8, c[0x0][0x418] ;  /* 0x0001060000087ab9 */ /* 0x000fe40000000a00 */
[----:B------:R-:W-:-:S04]  /*1390*/  IADD3 R6, P0, R0, UR8, RZ ;  /* 0x0000000800067c10 */ /* 0x000fc8000ff1e0ff */
[----:B------:R-:W-:Y:S01]  /*13a0*/  IADD3.X R7, RZ, UR9, RZ, P0, !PT ;  /* 0x00000009ff077c10 */ /* 0x000fe200087fe4ff */
[----:B------:R-:W-:-:S04]  /*13b0*/  ULDC.64 UR8, c[0x0][0x410] ;  /* 0x0001040000087ab9 */ /* 0x000fc80000000a00 */
[----:B------:R-:W2:Y:S01]  /*13c0*/  LDG.E.U16 R0, desc[UR4][R6.64] ;  /* 0x0000000406007981 */ /* 0x000ea2000c1e1500 */
[----:B------:R-:W-:Y:S01]  /*13d0*/  MOV R11, 0x3d39bf78 ;  /* 0x3d39bf78000b7802 */ /* 0x000fe20000000f00 */
[----:B------:R-:W-:Y:S01]  /*13e0*/  BSSY B1, `(.L_x_1375) ;  /* 0x0000029000017945 */ /* 0x000fe20003800000 */
[----:B--2---:R-:W-:-:S05]  /*13f0*/  HADD2.F32 R0, -RZ, R0.H0_H0 ;  /* 0x20000000ff007230 */ /* 0x004fca0000004100 */
[C---:B------:R-:W-:Y:S01]  /*1400*/  FADD.FTZ R2, |R0|.reuse, -RZ ;  /* 0x800000ff00027221 */ /* 0x040fe20000010200 */
[----:B------:R-:W-:-:S03]  /*1410*/  FSETP.GT.FTZ.AND P0, PT, |R0|, 8.50705917302346158658e+37, PT ;  /* 0x7e8000000000780b */ /* 0x000fc60003f14200 */
        /* <DEDUP_REMOVED lines=37> */
.L_x_1376:
[----:B------:R-:W-:Y:S05]  /*1670*/  BSYNC B1 ;  /* 0x0000000000017941 */ /* 0x000fea0003800000 */
.L_x_1375:
[----:B------:R-:W-:Y:S01]  /*1680*/  FMUL.FTZ R9, R9, R6 ;  /* 0x0000000609097220 */ /* 0x000fe20000410000 */
[----:B------:R-:W-:-:S04]  /*1690*/  IADD3 R3, R3, 0x80, RZ ;  /* 0x0000008003037810 */ /* 0x000fc80007ffe0ff */
[----:B------:R-:W-:-:S05]  /*16a0*/  F2FP.F16.F32.PACK_AB R9, RZ, R9 ;  /* 0x00000009ff09723e */ /* 0x000fca00000000ff */
[----:B------:R0:W-:Y:S02]  /*16b0*/  STG.E.U16 desc[UR4][R4.64], R9 ;  /* 0x0000000904007986 */ /* 0x0001e4000c101504 */
.L_x_1373:
[----:B------:R-:W-:Y:S05]  /*16c0*/  BSYNC B0 ;  /* 0x0000000000007941 */ /* 0x000fea0003800000 */
.L_x_1372:
        /* <DEDUP_REMOVED lines=58> */
[----:B------:R-:W-:Y:S01]  /*1a70*/  ISETP.NE.AND P0, PT, R4, 0x5, PT ;  /* 0x000000050400780c */ /* 0x000fe20003f05270 */
[----:B------:R-:W-:Y:S01]  /*1a80*/  ULDC UR7, c[0x0][0x24c] ;  /* 0x0000930000077ab9 */ /* 0x000fe20000000800 */
        /* <DEDUP_REMOVED lines=245> */
.L_x_1379:
        /* <DEDUP_REMOVED lines=47> */
.L_x_1381:
[----:B------:R-:W-:Y:S05]  /*2cd0*/  BSYNC B1 ;  /* 0x0000000000017941 */ /* 0x000fea0003800000 */
.L_x_1380:
[----:B------:R-:W-:Y:S01]  /*2ce0*/  FMUL.FTZ R9, R9, R6 ;  /* 0x0000000609097220 */ /* 0x000fe20000410000 */
[----:B------:R-:W-:-:S04]  /*2cf0*/  IADD3 R3, R3, 0x80, RZ ;  /* 0x0000008003037810 */ /* 0x000fc80007ffe0ff */
[----:B------:R-:W-:Y:S02]  /*2d00*/  F2FP.F16.F32.PACK_AB R9, RZ, R9 ;  /* 0x00000009ff09723e */ /* 0x000fe400000000ff */
        /* <DEDUP_REMOVED lines=300> */
[----:B------:R-:W-:-:S05]  /*3fd0*/  @P0 SHF.R.U32.HI R2, RZ, R13, R2 ;  /* 0x0000000dff020219 */ /* 0x000fca0000011602 */
[----:B------:R-:W-:-:S04]  /*3fe0*/  @P0 IMAD.MOV R10, RZ, RZ, -R2 ;  /* 0x000000ffff0a0224 */ /* 0x000fc800078e0a02 */
[----:B-1----:R-:W-:-:S04]  /*3ff0*/  @P0 IMAD R10, R15, R10, R11 ;  /* 0x0000000a0f0a0224 */ /* 0x002fc800078e020b */
[C---:B--2---:R-:W-:Y:S02]  /*4000*/  @P0 IMAD R5, R10.reuse, R8, R5 ;  /* 0x000000080a050224 */ /* 0x044fe400078e0205 */
[----:B------:R-:W-:-:S07]  /*4010*/  @P0 IMAD R0, R10, R9, R0 ;  /* 0x000000090a000224 */ /* 0x000fce00078e0200 */
.L_x_1382:
        /* <DEDUP_REMOVED lines=47> */
.L_x_1384:
[----:B------:R-:W-:Y:S05]  /*4310*/  BSYNC B1 ;  /* 0x0000000000017941 */ /* 0x000fea0003800000 */
.L_x_1383:
[----:B------:R-:W-:Y:S01]  /*4320*/  FMUL.FTZ R9, R9, R6 ;  /* 0x0000000609097220 */ /* 0x000fe20000410000 */
[----:B------:R-:W-:-:S04]  /*4330*/  IADD3 R3, R3, 0x80, RZ ;  /* 0x0000008003037810 */ /* 0x000fc80007ffe0ff */
[----:B------:R-:W-:-:S05]  /*4340*/  F2FP.F16.F32.PACK_AB R9, RZ, R9 ;  /* 0x00000009ff09723e */ /* 0x000fca00000000ff */
[----:B------:R2:W-:Y:S02]  /*4350*/  STG.E.U16 desc[UR4][R4.64], R9 ;  /* 0x0000000904007986 */ /* 0x0005e4000c101504 */
.L_x_1378:
[----:B------:R-:W-:Y:S05]  /*4360*/  BSYNC B0 ;  /* 0x0000000000007941 */ /* 0x000fea0003800000 */
.L_x_1377:
        /* <DEDUP_REMOVED lines=290> */
[----:B------:R-:W-:Y:S01]  /*5590*/  @P0 MOV R6, RZ ;  /* 0x000000ff00060202 */ /* 0x000fe20000000f00 */
[----:B------:R-:W-:Y:S01]  /*55a0*/  ULDC.64 UR6, c[0x0][0x400] ;  /* 0x0001000000067ab9 */ /* 0x000fe20000000a00 */
[----:B------:R-:W-:-:S05]  /*55b0*/  IADD3 R9, -R7, RZ, RZ ;  /* 0x000000ff07097210 */ /* 0x000fca0007ffe1ff */
        /* <DEDUP_REMOVED lines=11> */
.L_x_1385:
[----:B------:R-:W-:Y:S02]  /*5670*/  ULDC.64 UR6, c[0x0][0x418] ;  /* 0x0001060000067ab9 */ /* 0x000fe40000000a00 */
[----:B------:R-:W-:-:S04]  /*5680*/  IADD3 R6, P0, R0, UR6, RZ ;  /* 0x0000000600067c10 */ /* 0x000fc8000ff1e0ff */
[----:B------:R-:W-:Y:S01]  /*5690*/  IADD3.X R7, RZ, UR7, RZ, P0, !PT ;  /* 0x00000007ff077c10 */ /* 0x000fe200087fe4ff */
[----:B------:R-:W-:-:S04]  /*56a0*/  ULDC.64 UR6, c[0x0][0x410] ;  /* 0x0001040000067ab9 */ /* 0x000fc80000000a00 */
[----:B------:R-:W2:Y:S01]  /*56b0*/  LDG.E.U16 R0, desc[UR4][R6.64] ;  /* 0x0000000406007981 */ /* 0x000ea2000c1e1500 */
[----:B------:R-:W-:Y:S01]  /*56c0*/  BSSY B0, `(.L_x_1386) ;  /* 0x000002a000007945 */ /* 0x000fe20003800000 */
[----:B--2---:R-:W-:-:S05]  /*56d0*/  HADD2.F32 R0, -RZ, R0.H0_H0 ;  /* 0x20000000ff007230 */ /* 0x004fca0000004100 */
[C---:B------:R-:W-:Y:S01]  /*56e0*/  FADD.FTZ R2, |R0|.reuse, -RZ ;  /* 0x800000ff00027221 */ /* 0x040fe20000010200 */
[----:B------:R-:W-:-:S03]  /*56f0*/  FSETP.GT.FTZ.AND P0, PT, |R0|, 8.50705917302346158658e+37, PT ;  /* 0x7e8000000000780b */ /* 0x000fc60003f14200 */
        /* <DEDUP_REMOVED lines=38> */
.L_x_1387:
[----:B------:R-:W-:Y:S05]  /*5960*/  BSYNC B0 ;  /* 0x0000000000007941 */ /* 0x000fea0003800000 */
.L_x_1386:
[----:B------:R-:W-:-:S05]  /*5970*/  FMUL.FTZ R3, R3, R6 ;  /* 0x0000000603037220 */ /* 0x000fca0000410000 */
[----:B------:R-:W-:-:S05]  /*5980*/  F2FP.F16.F32.PACK_AB R3, RZ, R3 ;  /* 0x00000003ff03723e */ /* 0x000fca00000000ff */
[----:B------:R-:W-:Y:S01]  /*5990*/  STG.E.U16 desc[UR4][R4.64], R3 ;  /* 0x0000000304007986 */ /* 0x000fe2000c101504 */
[----:B------:R-:W-:Y:S05]  /*59a0*/  EXIT ;  /* 0x000000000000794d */ /* 0x000fea0003800000 */
.L_x_1388:
        /* <DEDUP_REMOVED lines=13> */
.L_x_3469:


//--------------------- .text._ZN2at6native27unrolled_elementwise_kernelIZZZNS0_17atanh_kernel_cudaERNS_18TensorIteratorBaseEENKUlvE0_clEvENKUlvE1_clEvEUlN3c104HalfEE_St5arrayIPcLm2EELi4E23TrivialOffsetCalculatorILi1EjESD_NS0_6memory15LoadWithoutCastENSE_16StoreWithoutCastEEEviT_T0_T2_T3_T4_T5_ --------------------------
	.section	.text._ZN2at6native27unrolled_elementwise_kernelIZZZNS0_17atanh_kernel_cudaERNS_18TensorIteratorBaseEENKUlvE0_clEvENKUlvE1_clEvEUlN3c104HalfEE_St5arrayIPcLm2EELi4E23TrivialOffsetCalculatorILi1EjESD_NS0_6memory15LoadWithoutCastENSE_16StoreWithoutCastEEEviT_T0_T2_T3_T4_T5_,"ax",@progbits
	.align	128
        .global         _ZN2at6native27unrolled_elementwise_kernelIZZZNS0_17atanh_kernel_cudaERNS_18TensorIteratorBaseEENKUlvE0_clEvENKUlvE1_clEvEUlN3c104HalfEE_St5arrayIPcLm2EELi4E23TrivialOffsetCalculatorILi1EjESD_NS0_6memory15LoadWithoutCastENSE_16StoreWithoutCastEEEviT_T0_T2_T3_T4_T5_
        .type           _ZN2at6native27unrolled_elementwise_kernelIZZZNS0_17atanh_kernel_cudaERNS_18TensorIteratorBaseEENKUlvE0_clEvENKUlvE1_clEvEUlN3c104HalfEE_St5arrayIPcLm2EELi4E23TrivialOffsetCalculatorILi1EjESD_NS0_6memory15LoadWithoutCastENSE_16StoreWithoutCastEEEviT_T0_T2_T3_T4_T5_,@function
        .size           _ZN2at6native27unrolled_elementwise_kernelIZZZNS0_17atanh_kernel_cudaERNS_18TensorIteratorBaseEENKUlvE0_clEvENKUlvE1_clEvEUlN3c104HalfEE_St5arrayIPcLm2EELi4E23TrivialOffsetCalculatorILi1EjESD_NS0_6memory15LoadWithoutCastENSE_16StoreWithoutCastEEEviT_T0_T2_T3_T4_T5_,(.L_x_3470 - _ZN2at6native27unrolled_elementwise_kernelIZZZNS0_17atanh_kernel_cudaERNS_18TensorIteratorBaseEENKUlvE0_clEvENKUlvE1_clEvEUlN3c104HalfEE_St5arrayIPcLm2EELi4E23TrivialOffsetCalculatorILi1EjESD_NS0_6memory15LoadWithoutCastENSE_16StoreWithoutCastEEEviT_T0_T2_T3_T4_T5_)
        .other          _ZN2at6native27unrolled_elementwise_kernelIZZZNS0_17atanh_kernel_cudaERNS_18TensorIteratorBaseEENKUlvE0_clEvENKUlvE1_clEvEUlN3c104HalfEE_St5arrayIPcLm2EELi4E23TrivialOffsetCalculatorILi1EjESD_NS0_6memory15LoadWithoutCastENSE_16StoreWithoutCastEEEviT_T0_T2_T3_T4_T5_,@"STO_CUDA_ENTRY STV_DEFAULT"
_ZN2at6native27unrolled_elementwise_kernelIZZZNS0_17atanh_kernel_cudaERNS_18TensorIteratorBaseEENKUlvE0_clEvENKUlvE1_clEvEUlN3c104HalfEE_St5arrayIPcLm2EELi4E23TrivialOffsetCalculatorILi1EjESD_NS0_6memory15LoadWithoutCastENSE_16StoreWithoutCastEEEviT_T0_T2_T3_T4_T5_:
.text._ZN2at6native27unrolled_elementwise_kernelIZZZNS0_17atanh_kernel_cudaERNS_18TensorIteratorBaseEENKUlvE0_clEvENKUlvE1_clEvEUlN3c104HalfEE_St5arrayIPcLm2EELi4E23TrivialOffsetCalculatorILi1EjESD_NS0_6memory15LoadWithoutCastENSE_16StoreWithoutCastEEEviT_T0_T2_T3_T4_T5_:
        /* <DEDUP_REMOVED lines=18> */
[----:B------:R-:W0:Y:S01]  /*0120*/  @!P3 LDC.64 R8, c[0x0][0x220] ;  /* 0x00008800ff08bb82 */ /* 0x000e220000000a00 */
[----:B------:R-:W-:-:S04]  /*0130*/  @!P3 IADD3 R13, R13, 0x80, RZ ;  /* 0x000000800d0db810 */ /* 0x000fc80007ffe0ff */
        /* <DEDUP_REMOVED lines=16> */
[----:B0----5:R-:W-:Y:S01]  /*0240*/  HADD2.F32 R4, -RZ, R9.H0_H0 ;  /* 0x20000009ff047230 */ /* 0x021fe20000004100 */
[----:B------:R-:W-:Y:S01]  /*0250*/  HFMA2.MMA R13, -RZ, RZ, 1.625, 0 ;  /* 0x3e800000ff0d7435 */ /* 0x000fe200000001ff */
[----:B------:R-:W-:Y:S01]  /*0260*/  MOV R14, 0x3d39bf78 ;  /* 0x3d39bf78000e7802 */ /* 0x000fe20000000f00 */
[----:B------:R-:W-:Y:S02]  /*0270*/  BSSY B1, `(.L_x_1391) ;  /* 0x0000025000017945 */ /* 0x000fe40003800000 */
[C---:B------:R-:W-:Y:S01]  /*0280*/  FADD.FTZ R5, |R4|.reuse, -RZ ;  /* 0x800000ff04057221 */ /* 0x040fe20000010200 */
[----:B------:R-:W-:-:S03]  /*0290*/  FSETP.GT.FTZ.AND P0, PT, |R4|, 8.50705917302346158658e+37, PT ;  /* 0x7e8000000400780b */ /* 0x000fc60003f14200 */
[----:B------:R-:W-:-:S06]  /*02a0*/  FADD.FTZ R9, -R5, 1 ;  /* 0x3f80000005097421 */ /* 0x000fcc0000010100 */
[----:B------:R-:W0:Y:S02]  /*02b0*/  MUFU.RCP R9, R9 ;  /* 0x0000000900097308 */ /* 0x000e240000001000 */
[----:B0-----:R-:W-:Y:S01]  /*02c0*/  FADD.FTZ R5, R9, R9 ;  /* 0x0000000909057221 */ /* 0x001fe20000010000 */
[----:B------:R-:W-:-:S03]  /*02d0*/  HFMA2.MMA R9, -RZ, RZ, 1.75, 0 ;  /* 0x3f000000ff097435 */ /* 0x000fc600000001ff */
[----:B------:R-:W-:-:S05]  /*02e0*/  FMUL.FTZ R5, |R4|, R5 ;  /* 0x0000000504057220 */ /* 0x000fca0000410200 */
[----:B------:R-:W-:Y:S02]  /*02f0*/  FSEL R5, R5, -2, !P0 ;  /* 0xc000000005057808 */ /* 0x000fe40004000000 */
[----:B------:R-:W-:Y:S02]  /*0300*/  LOP3.LUT R9, R9, 0x80000000, R4, 0xb8, !PT ;  /* 0x8000000009097812 */ /* 0x000fe400078eb804 */
        /* <DEDUP_REMOVED lines=27> */
.L_x_1392:
[----:B------:R-:W-:Y:S05]  /*04c0*/  BSYNC B1 ;  /* 0x0000000000017941 */ /* 0x000fea0003800000 */
.L_x_1391:
[----:B------:R-:W-:-:S05]  /*04d0*/  FMUL.FTZ R4, R9, R10 ;  /* 0x0000000a09047220 */ /* 0x000fca0000410000 */
[----:B------:R-:W-:-:S07]  /*04e0*/  F2FP.F16.F32.PACK_AB R4, RZ, R4 ;  /* 0x00000004ff04723e */ /* 0x000fce00000000ff */
.L_x_1390:
[----:B------:R-:W-:Y:S05]  /*04f0*/  BSYNC B0 ;  /* 0x0000000000007941 */ /* 0x000fea0003800000 */
.L_x_1389:
[----:B0-----:R-:W-:Y:S01]  /*0500*/  IADD3 R5, R3, 0x80, RZ ;  /* 0x0000008003057810 */ /* 0x001fe20007ffe0ff */
[----:B------:R-:W-:Y:S03]  /*0510*/  BSSY B0, `(.L_x_1393) ;  /* 0x000002e000007945 */ /* 0x000fe60003800000 */
[----:B------:R-:W-:-:S13]  /*0520*/  ISETP.GE.AND P0, PT, R5, R2, PT ;  /* 0x000000020500720c */ /* 0x000fda0003f06270 */
[----:B------:R-:W-:Y:S05]  /*0530*/  @P0 BRA `(.L_x_1394) ;  /* 0x0000000000ac0947 */ /* 0x000fea0003800000 */
[----:B-----5:R-:W-:Y:S01]  /*0540*/  HADD2.F32 R8, -RZ, R8.H0_H0 ;  /* 0x20000008ff087230 */ /* 0x020fe20000004100 */
[----:B------:R-:W-:Y:S01]  /*0550*/  MOV R14, 0x3e800000 ;  /* 0x3e800000000e7802 */ /* 0x000fe20000000f00 */
[----:B------:R-:W-:Y:S03]  /*0560*/  BSSY B1, `(.L_x_1395) ;  /* 0x0000026000017945 */ /* 0x000fe60003800000 */
        /* <DEDUP_REMOVED lines=37> */
.L_x_1396:
[----:B------:R-:W-:Y:S05]  /*07c0*/  BSYNC B1 ;  /* 0x0000000000017941 */ /* 0x000fea0003800000 */
.L_x_1395:
[----:B------:R-:W-:-:S05]  /*07d0*/  FMUL.FTZ R8, R8, R11 ;  /* 0x0000000b08087220 */ /* 0x000fca0000410000 */
[----:B------:R-:W-:-:S07]  /*07e0*/  F2FP.F16.F32.PACK_AB R8, RZ, R8 ;  /* 0x00000008ff08723e */ /* 0x000fce00000000ff */
.L_x_1394:
[----:B------:R-:W-:Y:S05]  /*07f0*/  BSYNC B0 ;  /* 0x0000000000007941 */ /* 0x000fea0003800000 */
.L_x_1393:
[----:B-----5:R-:W-:Y:S01]  /*0800*/  IADD3 R9, R3, 0x100, RZ ;  /* 0x0000010003097810 */ /* 0x020fe20007ffe0ff */
[----:B------:R-:W-:Y:S03]  /*0810*/  BSSY B0, `(.L_x_1397) ;  /* 0x000002e000007945 */ /* 0x000fe60003800000 */
[----:B------:R-:W-:-:S13]  /*0820*/  ISETP.GE.AND P0, PT, R9, R2, PT ;  /* 0x000000020900720c */ /* 0x000fda0003f06270 */
[----:B------:R-:W-:Y:S05]  /*0830*/  @P0 BRA `(.L_x_1398) ;  /* 0x0000000000ac0947 */ /* 0x000fea0003800000 */
[----:B------:R-:W-:Y:S01]  /*0840*/  HADD2.F32 R7, -RZ, R7.H0_H0 ;  /* 0x20000007ff077230 */ /* 0x000fe20000004100 */
[----:B------:R-:W-:Y:S01]  /*0850*/  HFMA2.MMA R14, -RZ, RZ, 1.625, 0 ;  /* 0x3e800000ff0e7435 */ /* 0x000fe200000001ff */
        /* <DEDUP_REMOVED lines=38> */
.L_x_1400:
[----:B------:R-:W-:Y:S05]  /*0ac0*/  BSYNC B1 ;  /* 0x0000000000017941 */ /* 0x000fea0003800000 */
.L_x_1399:
[----:B------:R-:W-:-:S05]  /*0ad0*/  FMUL.FTZ R7, R10, R11 ;  /* 0x0000000b0a077220 */ /* 0x000fca0000410000 */
[----:B------:R-:W-:-:S07]  /*0ae0*/  F2FP.F16.F32.PACK_AB R7, RZ, R7 ;  /* 0x00000007ff07723e */ /* 0x000fce00000000ff */
.L_x_1398:
[----:B------:R-:W-:Y:S05]  /*0af0*/  BSYNC B0 ;  /* 0x0000000000007941 */ /* 0x000fea0003800000 */
.L_x_1397:
[----:B------:R-:W-:Y:S01]  /*0b00*/  IADD3 R9, R3, 0x180, RZ ;  /* 0x0000018003097810 */ /* 0x000fe20007ffe0ff */
[----:B------:R-:W-:Y:S03]  /*0b10*/  BSSY B0, `(.L_x_1401) ;  /* 0x000002e000007945 */ /* 0x000fe60003800000 */
[----:B------:R-:W-:-:S13]  /*0b20*/  ISETP.GE.AND P0, PT, R9, R2, PT ;  /* 0x000000020900720c */ /* 0x000fda0003f06270 */
[----:B------:R-:W-:Y:S05]  /*0b30*/  @P0 BRA `(.L_x_1402) ;  /* 0x0000000000ac0947 */ /* 0x000fea0003800000 */
[----:B------:R-:W-:Y:S01]  /*0b40*/  HADD2.F32 R6, -RZ, R6.H0_H0 ;  /* 0x20000006ff067230 */ /* 0x000fe20000004100 */
        /* <DEDUP_REMOVED lines=13> */
[----:B------:R-:W-:Y:S01]  /*0c20*/  IADD3 R13, -R12, 0x40800000, RZ ;  /* 0x408000000c0d7810 */ /* 0x000fe20007ffe1ff */
[----:B------:R-:W-:Y:S01]  /*0c30*/  IMAD.IADD R11, R9, 0x1, -R12 ;  /* 0x00000001090b7824 */ /* 0x000fe200078e0a0c */
[----:B------:R-:W-:-:S03]  /*0c40*/  I2FP.F32.S32 R12, R12 ;  /* 0x0000000c000c7245 */ /* 0x000fc60000201400 */
[----:B------:R-:W-:Y:S01]  /*0c50*/  FFMA.FTZ R10, R13, R14, -1 ;  /* 0xbf8000000d0a7423 */ /* 0x000fe2000001000e */
[----:B------:R-:W-:Y:S01]  /*0c60*/  HFMA2.MMA R13, -RZ, RZ, 1.3056640625, -1.8671875 ;  /* 0x3d39bf78ff0d7435 */ /* 0x000fe200000001ff */
[----:B------:R-:W-:Y:S02]  /*0c70*/  FMUL.FTZ R12, R12, 1.1920928955078125e-07 ;  /* 0x340000000c0c7820 */ /* 0x000fe40000410000 */
[----:B------:R-:W-:-:S07]  /*0c80*/  FADD.FTZ R10, R11, R10 ;  /* 0x0000000a0b0a7221 */ /* 0x000fce0000010000 */
        /* <DEDUP_REMOVED lines=19> */
.L_x_1404:
[----:B------:R-:W-:Y:S05]  /*0dc0*/  BSYNC B1 ;  /* 0x0000000000017941 */ /* 0x000fea0003800000 */
.L_x_1403:
[----:B------:R-:W-:-:S05]  /*0dd0*/  FMUL.FTZ R6, R6, R11 ;  /* 0x0000000b06067220 */ /* 0x000fca0000410000 */
[----:B------:R-:W-:-:S07]  /*0de0*/  F2FP.F16.F32.PACK_AB R6, RZ, R6 ;  /* 0x00000006ff06723e */ /* 0x000fce00000000ff */
.L_x_1402:
[----:B------:R-:W-:Y:S05]  /*0df0*/  BSYNC B0 ;  /* 0x0000000000007941 */ /* 0x000fea0003800000 */
.L_x_1401:
[----:B------:R-:W-:Y:S01]  /*0e00*/  ISETP.GE.AND P0, PT, R3, R2, PT ;  /* 0x000000020300720c */ /* 0x000fe20003f06270 */
[----:B------:R-:W-:Y:S04]  /*0e10*/  BSSY B0, `(.L_x_1405) ;  /* 0x0000017000007945 */ /* 0x000fe80003800000 */
[----:B------:R-:W-:Y:S08]  /*0e20*/  BSSY B1, `(.L_x_1406) ;  /* 0x000000f000017945 */ /* 0x000ff00003800000 */
[----:B------:R-:W-:Y:S05]  /*0e30*/  @P0 BRA `(.L_x_1407) ;  /* 0x0000000000340947 */ /* 0x000fea0003800000 */
[----:B------:R-:W0:Y:S01]  /*0e40*/  LDC.64 R10, c[0x0][0x218] ;  /* 0x00008600ff0a7b82 */ /* 0x000e220000000a00 */
[----:B------:R-:W-:-:S05]  /*0e50*/  LEA R3, R0, R3, 0x9 ;  /* 0x0000000300037211 */ /* 0x000fca00078e48ff */
        /* <DEDUP_REMOVED lines=11> */
.L_x_1407:
[----:B------:R-:W-:Y:S05]  /*0f10*/  BSYNC B1 ;  /* 0x0000000000017941 */ /* 0x000fea0003800000 */
.L_x_1406:
[----:B------:R-:W-:-:S13]  /*0f20*/  ISETP.GE.AND P0, PT, R3, R2, PT ;  /* 0x000000020300720c */ /* 0x000fda0003f06270 */
[----:B0-----:R-:W0:Y:S01]  /*0f30*/  @!P0 LDC.64 R4, c[0x0][0x218] ;  /* 0x00008600ff048b82 */ /* 0x001e220000000a00 */
[----:B------:R-:W-:Y:S02]  /*0f40*/  @!P0 LEA R9, R0, R3, 0x9 ;  /* 0x0000000300098211 */ /* 0x000fe400078e48ff */
[----:B------:R-:W-:-:S03]  /*0f50*/  @!P0 IADD3 R3, R3, 0x80, RZ ;  /* 0x0000008003038810 */ /* 0x000fc60007ffe0ff */
[----:B0-----:R-:W-:-:S05]  /*0f60*/  @!P0 IMAD.WIDE.U32 R4, R9, 0x2, R4 ;  /* 0x0000000209048825 */ /* 0x001fca00078e0004 */
[----:B------:R0:W-:Y:S02]  /*0f70*/  @!P0 STG.E.U16 desc[UR4][R4.64], R7 ;  /* 0x0000000704008986 */ /* 0x0001e4000c101504 */
.L_x_1408:
[----:B------:R-:W-:Y:S05]  /*0f80*/  BSYNC B0 ;  /* 0x0000000000007941 */ /* 0x000fea0003800000 */
.L_x_1405:
        /* <DEDUP_REMOVED lines=8> */
.L_x_1409:
        /* <DEDUP_REMOVED lines=15> */
.L_x_3470:


//--------------------- .text._ZN2at6native29vectorized_elementwise_kernelILi2EZZZNS0_17atanh_kernel_cudaERNS_18TensorIteratorBaseEENKUlvE0_clEvENKUlvE1_clEvEUlN3c104HalfEE_St5arrayIPcLm2EEEEviT0_T1_ --------------------------
	.section	.text._ZN2at6native29vectorized_elementwise_kernelILi2EZZZNS0_17atanh_kernel_cudaERNS_18TensorIteratorBaseEENKUlvE0_clEvENKUlvE1_clEvEUlN3c104HalfEE_St5arrayIPcLm2EEEEviT0_T1_,"ax",@progbits
	.align	128
        .global         _ZN2at6native29vectorized_elementwise_kernelILi2EZZZNS0_17atanh_kernel_cudaERNS_18TensorIteratorBaseEENKUlvE0_clEvENKUlvE1_clEvEUlN3c104HalfEE_St5arrayIPcLm2EEEEviT0_T1_
        .type           _ZN2at6native29vectorized_elementwise_kernelILi2EZZZNS0_17atanh_kernel_cudaERNS_18TensorIteratorBaseEENKUlvE0_clEvENKUlvE1_clEvEUlN3c104HalfEE_St5arrayIPcLm2EEEEviT0_T1_,@function
        .size           _ZN2at6native29vectorized_elementwise_kernelILi2EZZZNS0_17atanh_kernel_cudaERNS_18TensorIteratorBaseEENKUlvE0_clEvENKUlvE1_clEvEUlN3c104HalfEE_St5arrayIPcLm2EEEEviT0_T1_,(.L_x_3471 - _ZN2at6native29vectorized_elementwise_kernelILi2EZZZNS0_17atanh_kernel_cudaERNS_18TensorIteratorBaseEENKUlvE0_clEvENKUlvE1_clEvEUlN3c104HalfEE_St5arrayIPcLm2EEEEviT0_T1_)
        .other          _ZN2at6native29vectorized_elementwise_kernelILi2EZZZNS0_17atanh_kernel_cudaERNS_18TensorIteratorBaseEENKUlvE0_clEvENKUlvE1_clEvEUlN3c104HalfEE_St5arrayIPcLm2EEEEviT0_T1_,@"STO_CUDA_ENTRY STV_DEFAULT"
_ZN2at6native29vectorized_elementwise_kernelILi2EZZZNS0_17atanh_kernel_cudaERNS_18TensorIteratorBaseEENKUlvE0_clEvENKUlvE1_clEvEUlN3c104HalfEE_St5arrayIPcLm2EEEEviT0_T1_:
.text._ZN2at6native29vectorized_elementwise_kernelILi2EZZZNS0_17atanh_kernel_cudaERNS_18TensorIteratorBaseEENKUlvE0_clEvENKUlvE1_clEvEUlN3c104HalfEE_St5arrayIPcLm2EEEEviT0_T1_:
        /* <DEDUP_REMOVED lines=14> */
[----:B------:R-:W5:Y:S04]  /*00e0*/  LDG.E R2, desc[UR4][R6.64+0x400] ;  /* 0x0004000406027981 */ /* 0x000f68000c1e1900 */
[----:B------:R0:W5:Y:S01]  /*00f0*/  LDG.E R13, desc[UR4][R6.64+0x600] ;  /* 0x00060004060d7981 */ /* 0x000162000c1e1900 */
[----:B------:R-:W-:Y:S01]  /*0100*/  BSSY B0, `(.L_x_1411) ;  /* 0x000005e000007945 */ /* 0x000fe20003800000 */
[----:B--2---:R-:W-:-:S02]  /*0110*/  HADD2.F32 R8, -RZ, R0.H1_H1 ;  /* 0x30000000ff087230 */ /* 0x004fc40000004100 */
[----:B------:R-:W-:Y:S02]  /*0120*/  HADD2.F32 R0, -RZ, R0.H0_H0 ;  /* 0x20000000ff007230 */ /* 0x000fe40000004100 */
[--C-:B---3--:R-:W-:Y:S02]  /*0130*/  HADD2.F32 R14, -RZ, R12.reuse.H0_H0 ;  /* 0x2000000cff0e7230 */ /* 0x108fe40000004100 */
[C---:B------:R-:W-:Y:S01]  /*0140*/  FADD.FTZ R3, |R8|.reuse, -RZ ;  /* 0x800000ff08037221 */ /* 0x040fe20000010200 */
[----:B------:R-:W-:Y:S01]  /*0150*/  FSETP.GT.FTZ.AND P0, PT, |R8|, 8.50705917302346158658e+37, PT ;  /* 0x7e8000000800780b */ /* 0x000fe20003f14200 */
[----:B------:R-:W-:Y:S02]  /*0160*/  HADD2.F32 R12, -RZ, R12.H1_H1 ;  /* 0x3000000cff0c7230 */ /* 0x000fe40000004100 */
[----:B------:R-:W-:Y:S01]  /*0170*/  FADD.FTZ R10, -R3, 1 ;  /* 0x3f800000030a7421 */ /* 0x000fe20000010100 */
[----:B------:R-:W-:Y:S01]  /*0180*/  FADD.FTZ R3, |R0|, -RZ ;  /* 0x800000ff00037221 */ /* 0x000fe20000010200 */
[----:B------:R-:W-:Y:S01]  /*0190*/  FADD.FTZ R11, |R14|, -RZ ;  /* 0x800000ff0e0b7221 */ /* 0x000fe20000010200 */
[C---:B------:R-:W-:Y:S01]  /*01a0*/  FADD.FTZ R15, |R12|.reuse, -RZ ;  /* 0x800000ff0c0f7221 */ /* 0x040fe20000010200 */
[----:B------:R-:W-:Y:S01]  /*01b0*/  FSETP.GT.FTZ.AND P1, PT, |R12|, 8.50705917302346158658e+37, PT ;  /* 0x7e8000000c00780b */ /* 0x000fe20003f34200 */
[----:B------:R-:W-:Y:S01]  /*01c0*/  FADD.FTZ R9, -R3, 1 ;  /* 0x3f80000003097421 */ /* 0x000fe20000010100 */
[----:B------:R-:W1:Y:S01]  /*01d0*/  MUFU.RCP R10, R10 ;  /* 0x0000000a000a7308 */ /* 0x000e620000001000 */
[----:B------:R-:W-:-:S07]  /*01e0*/  FADD.FTZ R19, -R15, 1 ;  /* 0x3f8000000f137421 */ /* 0x000fce0000010100 */
[----:B------:R-:W2:Y:S08]  /*01f0*/  MUFU.RCP R9, R9 ;  /* 0x0000000900097308 */ /* 0x000eb00000001000 */
[----:B------:R-:W3:Y:S01]  /*0200*/  MUFU.RCP R19, R19 ;  /* 0x0000001300137308 */ /* 0x000ee20000001000 */
[----:B-1----:R-:W-:-:S04]  /*0210*/  FADD.FTZ R3, R10, R10 ;  /* 0x0000000a0a037221 */ /* 0x002fc80000010000 */
[----:B------:R-:W-:Y:S01]  /*0220*/  FMUL.FTZ R5, |R8|, R3 ;  /* 0x0000000308057220 */ /* 0x000fe20000410200 */
[----:B--2---:R-:W-:-:S04]  /*0230*/  FADD.FTZ R3, R9, R9 ;  /* 0x0000000909037221 */ /* 0x004fc80000010000 */
[----:B------:R-:W-:Y:S01]  /*0240*/  FSEL R5, R5, -2, !P0 ;  /* 0xc000000005057808 */ /* 0x000fe20004000000 */
[----:B------:R-:W-:Y:S01]  /*0250*/  HFMA2.MMA R9, -RZ, RZ, 1.625, 0 ;  /* 0x3e800000ff097435 */ /* 0x000fe200000001ff */
[C---:B------:R-:W-:Y:S01]  /*0260*/  FSETP.GT.FTZ.AND P0, PT, |R0|.reuse, 8.50705917302346158658e+37, PT ;  /* 0x7e8000000000780b */ /* 0x040fe20003f14200 */
[----:B------:R-:W-:Y:S02]  /*0270*/  FMUL.FTZ R3, |R0|, R3 ;  /* 0x0000000300037220 */ /* 0x000fe40000410200 */
[----:B0-----:R-:W-:Y:S01]  /*0280*/  FADD.FTZ.RZ R6, R5, 1 ;  /* 0x3f80000005067421 */ /* 0x001fe2000001c000 */
[----:B---3--:R-:W-:Y:S02]  /*0290*/  FADD.FTZ R19, R19, R19 ;  /* 0x0000001313137221 */ /* 0x008fe40000010000 */
[----:B------:R-:W-:Y:S02]  /*02a0*/  FSEL R3, R3, -2, !P0 ;  /* 0xc000000003037808 */ /* 0x000fe40004000000 */
[----:B------:R-:W-:Y:S01]  /*02b0*/  IADD3 R6, R6, -0x3f400000, RZ ;  /* 0xc0c0000006067810 */ /* 0x000fe20007ffe0ff */
[----:B------:R-:W-:Y:S01]  /*02c0*/  FMUL.FTZ R19, |R12|, R19 ;  /* 0x000000130c137220 */ /* 0x000fe20000410200 */
[----:B------:R-:W-:-:S02]  /*02d0*/  FSETP.GT.FTZ.AND P0, PT, |R14|, 8.50705917302346158658e+37, PT ;  /* 0x7e8000000e00780b */ /* 0x000fc40003f14200 */
[----:B------:R-:W-:Y:S01]  /*02e0*/  LOP3.LUT R18, R6, 0xff800000, RZ, 0xc0, !PT ;  /* 0xff80000006127812 */ /* 0x000fe200078ec0ff */
[----:B------:R-:W-:-:S03]  /*02f0*/  FADD.FTZ.RZ R6, R3, 1 ;  /* 0x3f80000003067421 */ /* 0x000fc6000001c000 */
[----:B------:R-:W-:Y:S02]  /*0300*/  IADD3 R10, -R18, 0x40800000, RZ ;  /* 0x40800000120a7810 */ /* 0x000fe40007ffe1ff */
[----:B------:R-:W-:Y:S02]  /*0310*/  IADD3 R6, R6, -0x3f400000, RZ ;  /* 0xc0c0000006067810 */ /* 0x000fe40007ffe0ff */
[-C--:B------:R-:W-:Y:S01]  /*0320*/  IADD3 R20, R5, -R18.reuse, RZ ;  /* 0x8000001205147210 */ /* 0x080fe20007ffe0ff */
[----:B------:R-:W-:Y:S01]  /*0330*/  FFMA.FTZ R7, R10, R9, -1 ;  /* 0xbf8000000a077423 */ /* 0x000fe20000010009 */
[----:B------:R-:W-:Y:S01]  /*0340*/  LOP3.LUT R6, R6, 0xff800000, RZ, 0xc0, !PT ;  /* 0xff80000006067812 */ /* 0x000fe200078ec0ff */
[----:B------:R-:W-:Y:S01]  /*0350*/  FADD.FTZ R10, -R11, 1 ;  /* 0x3f8000000b0a7421 */ /* 0x000fe20000010100 */
[----:B------:R-:W-:Y:S01]  /*0360*/  I2FP.F32.S32 R18, R18 ;  /* 0x0000001200127245 */ /* 0x000fe20000201400 */
[----:B------:R-:W-:Y:S01]  /*0370*/  FADD.FTZ R20, R20, R7 ;  /* 0x0000000714147221 */ /* 0x000fe20000010000 */
[----:B------:R-:W-:-:S02]  /*0380*/  IADD3 R24, -R6, 0x40800000, RZ ;  /* 0x4080000006187810 */ /* 0x000fc40007ffe1ff */
[----:B------:R-:W-:Y:S01]  /*0390*/  MOV R7, 0x3d39bf78 ;  /* 0x3d39bf7800077802 */ /* 0x000fe20000000f00 */
[----:B------:R-:W0:Y:S01]  /*03a0*/  MUFU.RCP R10, R10 ;  /* 0x0000000a000a7308 */ /* 0x000e220000001000 */
[-C--:B------:R-:W-:Y:S01]  /*03b0*/  IADD3 R22, R3, -R6.reuse, RZ ;  /* 0x8000000603167210 */ /* 0x080fe20007ffe0ff */
[----:B------:R-:W-:Y:S01]  /*03c0*/  FFMA.FTZ R11, R24, R9, -1 ;  /* 0xbf800000180b7423 */ /* 0x000fe20000010009 */
[----:B------:R-:W-:Y:S01]  /*03d0*/  FMUL.FTZ R18, R18, 1.1920928955078125e-07 ;  /* 0x3400000012127820 */ /* 0x000fe20000410000 */
[----:B------:R-:W-:Y:S01]  /*03e0*/  FFMA.FTZ R15, R20, -R7, 0.10546888411045074463 ;  /* 0x3dd80012140f7423 */ /* 0x000fe20000010807 */
[----:B------:R-:W-:Y:S01]  /*03f0*/  I2FP.F32.S32 R6, R6 ;  /* 0x0000000600067245 */ /* 0x000fe20000201400 */
[----:B------:R-:W-:Y:S02]  /*0400*/  FADD.FTZ R22, R22, R11 ;  /* 0x0000000b16167221 */ /* 0x000fe40000010000 */
[----:B------:R-:W-:Y:S02]  /*0410*/  FFMA.FTZ R15, R20, R15, -0.13229703903198242188 ;  /* 0xbe0778e0140f7423 */ /* 0x000fe4000001000f */
[----:B------:R-:W-:-:S02]  /*0420*/  FFMA.FTZ R11, R22, -R7, 0.10546888411045074463 ;  /* 0x3dd80012160b7423 */ /* 0x000fc40000010807 */
[----:B------:R-:W-:Y:S02]  /*0430*/  FFMA.FTZ R15, R20, R15, 0.14491446316242218018 ;  /* 0x3e146475140f7423 */ /* 0x000fe4000001000f */
[----:B------:R-:W-:Y:S02]  /*0440*/  FFMA.FTZ R11, R22, R11, -0.13229703903198242188 ;  /* 0xbe0778e0160b7423 */ /* 0x000fe4000001000b */
[----:B------:R-:W-:Y:S01]  /*0450*/  FFMA.FTZ R15, R20, R15, -0.16641564667224884033 ;  /* 0xbe2a68dd140f7423 */ /* 0x000fe2000001000f */
[----:B0-----:R-:W-:Y:S01]  /*0460*/  FADD.FTZ R17, R10, R10 ;  /* 0x0000000a0a117221 */ /* 0x001fe20000010000 */
[----:B------:R-:W-:Y:S02]  /*0470*/  FFMA.FTZ R11, R22, R11, 0.14491446316242218018 ;  /* 0x3e146475160b7423 */ /* 0x000fe4000001000b */
[----:B------:R-:W-:Y:S01]  /*0480*/  FFMA.FTZ R15, R20, R15, 0.19988867640495300293 ;  /* 0x3e4caf9e140f7423 */ /* 0x000fe2000001000f */
[----:B------:R-:W-:Y:S01]  /*0490*/  FMUL.FTZ R10, |R14|, R17 ;  /* 0x000000110e0a7220 */ /* 0x000fe20000410200 */
[----:B------:R-:W-:-:S02]  /*04a0*/  FFMA.FTZ R11, R22, R11, -0.16641564667224884033 ;  /* 0xbe2a68dd160b7423 */ /* 0x000fc4000001000b */
[----:B------:R-:W-:Y:S02]  /*04b0*/  FFMA.FTZ R15, R20, R15, -0.25000196695327758789 ;  /* 0xbe800042140f7423 */ /* 0x000fe4000001000f */
[----:B------:R-:W-:Y:S02]  /*04c0*/  FFMA.FTZ R11, R22, R11, 0.19988867640495300293 ;  /* 0x3e4caf9e160b7423 */ /* 0x000fe4000001000b */
[----:B------:R-:W-:Y:S02]  /*04d0*/  FFMA.FTZ R17, R20, R15, 0.33333510160446166992 ;  /* 0x3eaaaae614117423 */ /* 0x000fe4000001000f */
[----:B------:R-:W-:Y:S01]  /*04e0*/  FFMA.FTZ R15, R22, R11, -0.25000196695327758789 ;  /* 0xbe800042160f7423 */ /* 0x000fe2000001000b */
[----:B------:R-:W-:Y:S01]  /*04f0*/  FSEL R11, R10, -2, !P0 ;  /* 0xc00000000a0b7808 */ /* 0x000fe20004000000 */
[----:B------:R-:W-:Y:S01]  /*0500*/  FFMA.FTZ R17, R20, R17, -0.5 ;  /* 0xbf00000014117423 */ /* 0x000fe20000010011 */
[----:B------:R-:W-:Y:S01]  /*0510*/  FSEL R10, R19, -2, !P1 ;  /* 0xc0000000130a7808 */ /* 0x000fe20004800000 */
[----:B------:R-:W-:Y:S01]  /*0520*/  FFMA.FTZ R15, R22, R15, 0.33333510160446166992 ;  /* 0x3eaaaae6160f7423 */ /* 0x000fe2000001000f */
[----:B------:R-:W-:Y:S01]  /*0530*/  ISETP.GE.U32.AND P0, PT, R3, 0x7f800000, PT ;  /* 0x7f8000000300780c */ /* 0x000fe20003f06070 */
[----:B------:R-:W-:Y:S01]  /*0540*/  FMUL.FTZ R17, R20, R17 ;  /* 0x0000001114117220 */ /* 0x000fe20000410000 */
[----:B------:R-:W-:Y:S01]  /*0550*/  FADD.FTZ.RZ R19, R11, 1 ;  /* 0x3f8000000b137421 */ /* 0x000fe2000001c000 */
[----:B------:R-:W-:Y:S01]  /*0560*/  FFMA.FTZ R15, R22, R15, -0.5 ;  /* 0xbf000000160f7423 */ /* 0x000fe2000001000f */
[----:B------:R-:W-:Y:S01]  /*0570*/  FADD.FTZ.RZ R21, R10, 1 ;  /* 0x3f8000000a157421 */ /* 0x000fe2000001c000 */
[----:B------:R-:W-:-:S02]  /*0580*/  FFMA.FTZ R17, R20, R17, R20 ;  /* 0x0000001114117223 */ /* 0x000fc40000010014 */
[----:B------:R-:W-:Y:S01]  /*0590*/  FMUL.FTZ R15, R22, R15 ;  /* 0x0000000f160f7220 */ /* 0x000fe20000410000 */
[----:B------:R-:W-:Y:S01]  /*05a0*/  IADD3 R19, R19, -0x3f400000, RZ ;  /* 0xc0c0000013137810 */ /* 0x000fe20007ffe0ff */
[----:B------:R-:W-:Y:S01]  /*05b0*/  FFMA.FTZ R17, R18, 0.69314718246459960938, R17 ;  /* 0x3f31721812117823 */ /* 0x000fe20000010011 */
[----:B------:R-:W-:Y:S01]  /*05c0*/  IADD3 R21, R21, -0x3f400000, RZ ;  /* 0xc0c0000015157810 */ /* 0x000fe20007ffe0ff */
[----:B------:R-:W-:Y:S01]  /*05d0*/  FFMA.FTZ R22, R22, R15, R22 ;  /* 0x0000000f16167223 */ /* 0x000fe20000010016 */
[----:B------:R-:W-:Y:S01]  /*05e0*/  LOP3.LUT R18, R19, 0xff800000, RZ, 0xc0, !PT ;  /* 0xff80000013127812 */ /* 0x000fe200078ec0ff */
[----:B------:R-:W-:Y:S01]  /*05f0*/  FMUL.FTZ R19, R6, 1.1920928955078125e-07 ;  /* 0x3400000006137820 */ /* 0x000fe20000410000 */
[----:B------:R-:W-:Y:S02]  /*0600*/  LOP3.LUT R15, R21, 0xff800000, RZ, 0xc0, !PT ;  /* 0xff800000150f7812 */ /* 0x000fe400078ec0ff */
[----:B------:R-:W-:Y:S01]  /*0610*/  IADD3 R24, -R18, 0x40800000, RZ ;  /* 0x4080000012187810 */ /* 0x000fe20007ffe1ff */
[----:B------:R-:W-:Y:S01]  /*0620*/  FFMA.FTZ R19, R19, 0.69314718246459960938, R22 ;  /* 0x3f31721813137823 */ /* 0x000fe20000010016 */
[----:B------:R-:W-:-:S02]  /*0630*/  IADD3 R26, -R15, 0x40800000, RZ ;  /* 0x408000000f1a7810 */ /* 0x000fc40007ffe1ff */
[----:B------:R-:W-:Y:S01]  /*0640*/  IADD3 R20, R11, -R18, RZ ;  /* 0x800000120b147210 */ /* 0x000fe20007ffe0ff */
[----:B------:R-:W-:Y:S01]  /*0650*/  FFMA.FTZ R21, R24, R9, -1 ;  /* 0xbf80000018157423 */ /* 0x000fe20000010009 */
[----:B------:R-:W-:Y:S01]  /*0660*/  IADD3 R6, R10, -R15, RZ ;  /* 0x8000000f0a067210 */ /* 0x000fe20007ffe0ff */
[----:B------:R-:W-:Y:S01]  /*0670*/  FFMA.FTZ R23, R26, R9, -1 ;  /* 0xbf8000001a177423 */ /* 0x000fe20000010009 */
[----:B------:R-:W-:Y:S06]  /*0680*/  @!P0 BRA `(.L_x_1412) ;  /* 0x0000000000148947 */ /* 0x000fec0003800000 */
[C---:B------:R-:W-:Y:S02]  /*0690*/  ISETP.GE.AND P0, PT, R3.reuse, -0x407fffff, PT ;  /* 0xbf8000010300780c */ /* 0x040fe40003f06270 */
[----:B------:R-:W-:-:S11]  /*06a0*/  FSETP.NEU.FTZ.AND P1, PT, R3, RZ, PT ;  /* 0x000000ff0300720b */ /* 0x000fd60003f3d000 */
[----:B------:R-:W-:-:S05]  /*06b0*/  @P0 MOV R22, 0x7f800000 ;  /* 0x7f80000000160802 */ /* 0x000fca0000000f00 */
[----:B------:R-:W-:-:S05]  /*06c0*/  @P0 FFMA.FTZ R19, R3, R22, +INF ;  /* 0x7f80000003130423 */ /* 0x000fca0000010016 */
[----:B------:R-:W-:-:S07]  /*06d0*/  FSEL R19, R19, -RZ, P1 ;  /* 0x800000ff13137208 */ /* 0x000fce0000800000 */
.L_x_1412:
[----:B------:R-:W-:Y:S05]  /*06e0*/  BSYNC B0 ;  /* 0x0000000000007941 */ /* 0x000fea0003800000 */
.L_x_1411:
[----:B------:R-:W-:Y:S01]  /*06f0*/  HFMA2.MMA R3, -RZ, RZ, 1.75, 0 ;  /* 0x3f000000ff037435 */ /* 0x000fe200000001ff */
[----:B------:R-:W-:Y:S01]  /*0700*/  FADD.FTZ R22, R20, R21 ;  /* 0x0000001514167221 */ /* 0x000fe20000010000 */
[----:B------:R-:W-:Y:S01]  /*0710*/  FADD.FTZ R20, R6, R23 ;  /* 0x0000001706147221 */ /* 0x000fe20000010000 */
[--C-:B-----5:R-:W-:Y:S01]  /*0720*/  HADD2.F32 R6, -RZ, R2.reuse.H0_H0 ;  /* 0x20000002ff067230 */ /* 0x120fe20000004100 */
[----:B------:R-:W-:Y:S01]  /*0730*/  ISETP.GE.U32.AND P0, PT, R5, 0x7f800000, PT ;  /* 0x7f8000000500780c */ /* 0x000fe20003f06070 */
[-C--:B------:R-:W-:Y:S01]  /*0740*/  FFMA.FTZ R21, R22, -R7.reuse, 0.10546888411045074463 ;  /* 0x3dd8001216157423 */ /* 0x080fe20000010807 */
[----:B------:R-:W-:Y:S01]  /*0750*/  FFMA.FTZ R23, R20, -R7, 0.10546888411045074463 ;  /* 0x3dd8001214177423 */ /* 0x000fe20000010807 */
[----:B------:R-:W-:Y:S02]  /*0760*/  HADD2.F32 R2, -RZ, R2.H1_H1 ;  /* 0x30000002ff027230 */ /* 0x000fe40000004100 */
[----:B------:R-:W-:Y:S01]  /*0770*/  FADD.FTZ R24, |R6|, -RZ ;  /* 0x800000ff06187221 */ /* 0x000fe20000010200 */
[----:B------:R-:W-:Y:S01]  /*0780*/  FFMA.FTZ R21, R22, R21, -0.13229703903198242188 ;  /* 0xbe0778e016157423 */ /* 0x000fe20000010015 */
[C---:B------:R-:W-:Y:S01]  /*0790*/  LOP3.LUT R0, R3.reuse, 0x80000000, R0, 0xb8, !PT ;  /* 0x8000000003007812 */ /* 0x040fe200078eb800 */
[----:B------:R-:W-:Y:S01]  /*07a0*/  FFMA.FTZ R23, R20, R23, -0.13229703903198242188 ;  /* 0xbe0778e014177423 */ /* 0x000fe20000010017 */
[----:B------:R-:W-:Y:S01]  /*07b0*/  FADD.FTZ R26, |R2|, -RZ ;  /* 0x800000ff021a7221 */ /* 0x000fe20000010200 */
[----:B------:R-:W-:Y:S01]  /*07c0*/  FADD.FTZ R24, -R24, 1 ;  /* 0x3f80000018187421 */ /* 0x000fe20000010100 */
[----:B------:R-:W-:Y:S01]  /*07d0*/  BSSY B0, `(.L_x_1413) ;  /* 0x0000018000007945 */ /* 0x000fe20003800000 */
[----:B------:R-:W-:Y:S01]  /*07e0*/  FMUL.FTZ R0, R0, R19 ;  /* 0x0000001300007220 */ /* 0x000fe20000410000 */
[----:B------:R-:W-:Y:S01]  /*07f0*/  FFMA.FTZ R19, R22, R21, 0.14491446316242218018 ;  /* 0x3e14647516137423 */ /* 0x000fe20000010015 */
[----:B------:R-:W-:Y:S01]  /*0800*/  FFMA.FTZ R23, R20, R23, 0.14491446316242218018 ;  /* 0x3e14647514177423 */ /* 0x000fe20000010017 */
[----:B------:R-:W-:Y:S01]  /*0810*/  FADD.FTZ R26, -R26, 1 ;  /* 0x3f8000001a1a7421 */ /* 0x000fe20000010100 */
[----:B------:R0:W1:Y:S01]  /*0820*/  MUFU.RCP R21, R24 ;  /* 0x0000001800157308 */ /* 0x0000620000001000 */
[----:B------:R-:W-:Y:S01]  /*0830*/  FFMA.FTZ R19, R22, R19, -0.16641564667224884033 ;  /* 0xbe2a68dd16137423 */ /* 0x000fe20000010013 */
[----:B------:R-:W-:Y:S01]  /*0840*/  FFMA.FTZ R25, R20, R23, -0.16641564667224884033 ;  /* 0xbe2a68dd14197423 */ /* 0x000fe20000010017 */
[----:B------:R-:W-:-:S02]  /*0850*/  LOP3.LUT R8, R3, 0x80000000, R8, 0xb8, !PT ;  /* 0x8000000003087812 */ /* 0x000fc400078eb808 */
[----:B------:R-:W-:Y:S01]  /*0860*/  FFMA.FTZ R23, R22, R19, 0.19988867640495300293 ;  /* 0x3e4caf9e16177423 */ /* 0x000fe20000010013 */
[----:B------:R-:W-:Y:S02]  /*0870*/  FFMA.FTZ R25, R20, R25, 0.19988867640495300293 ;  /* 0x3e4caf9e14197423 */ /* 0x000fe40000010019 */
[----:B------:R0:W2:Y:S01]  /*0880*/  MUFU.RCP R19, R26 ;  /* 0x0000001a00137308 */ /* 0x0000a20000001000 */
[----:B------:R-:W-:Y:S01]  /*0890*/  FFMA.FTZ R23, R22, R23, -0.25000196695327758789 ;  /* 0xbe80004216177423 */ /* 0x000fe20000010017 */
[----:B------:R-:W-:-:S03]  /*08a0*/  FFMA.FTZ R25, R20, R25, -0.25000196695327758789 ;  /* 0xbe80004214197423 */ /* 0x000fc60000010019 */
[----:B------:R-:W-:Y:S01]  /*08b0*/  FFMA.FTZ R23, R22, R23, 0.33333510160446166992 ;  /* 0x3eaaaae616177423 */ /* 0x000fe20000010017 */
[----:B------:R-:W-:-:S03]  /*08c0*/  FFMA.FTZ R25, R20, R25, 0.33333510160446166992 ;  /* 0x3eaaaae614197423 */ /* 0x000fc60000010019 */
[----:B------:R-:W-:Y:S01]  /*08d0*/  FFMA.FTZ R23, R22, R23, -0.5 ;  /* 0xbf00000016177423 */ /* 0x000fe20000010017 */
[----:B------:R-:W-:Y:S01]  /*08e0*/  FFMA.FTZ R25, R20, R25, -0.5 ;  /* 0xbf00000014197423 */ /* 0x000fe20000010019 */
[----:B01----:R-:W-:Y:S06]  /*08f0*/  @!P0 BRA `(.L_x_1414) ;  /* 0x0000000000148947 */ /* 0x003fec0003800000 */
[----:B------:R-:W-:-:S13]  /*0900*/  ISETP.GE.AND P0, PT, R5, -0x407fffff, PT ;  /* 0xbf8000010500780c */ /* 0x000fda0003f06270 */
[----:B------:R-:W-:-:S05]  /*0910*/  @P0 MOV R24, 0x7f800000 ;  /* 0x7f80000000180802 */ /* 0x000fca0000000f00 */
[C---:B------:R-:W-:Y:S01]  /*0920*/  @P0 FFMA.FTZ R17, R5.reuse, R24, +INF ;  /* 0x7f80000005110423 */ /* 0x040fe20000010018 */
[----:B------:R-:W-:-:S04]  /*0930*/  FSETP.NEU.FTZ.AND P0, PT, R5, RZ, PT ;  /* 0x000000ff0500720b */ /* 0x000fc80003f1d000 */
[----:B------:R-:W-:-:S09]  /*0940*/  FSEL R17, R17, -RZ, P0 ;  /* 0x800000ff11117208 */ /* 0x000fd20000000000 */
.L_x_1414:
[----:B------:R-:W-:Y:S05]  /*0950*/  BSYNC B0 ;  /* 0x0000000000007941 */ /* 0x000fea0003800000 */
.L_x_1413:
[----:B------:R-:W-:Y:S01]  /*0960*/  FADD.FTZ R21, R21, R21 ;  /* 0x0000001515157221 */ /* 0x000fe20000010000 */
[----:B------:R-:W-:Y:S01]  /*0970*/  FMUL.FTZ R5, R8, R17 ;  /* 0x0000001108057220 */ /* 0x000fe20000410000 */
[----:B------:R-:W-:Y:S01]  /*0980*/  FSETP.GT.FTZ.AND P0, PT, |R6|, 8.50705917302346158658e+37, PT ;  /* 0x7e8000000600780b */ /* 0x000fe20003f14200 */
[----:B------:R-:W-:Y:S01]  /*0990*/  FMUL.FTZ R23, R22, R23 ;  /* 0x0000001716177220 */ /* 0x000fe20000410000 */
[----:B------:R-:W-:Y:S01]  /*09a0*/  FMUL.FTZ R17, |R6|, R21 ;  /* 0x0000001506117220 */ /* 0x000fe20000410200 */
[----:B------:R-:W-:Y:S01]  /*09b0*/  I2FP.F32.S32 R15, R15 ;  /* 0x0000000f000f7245 */ /* 0x000fe20000201400 */
[----:B------:R-:W-:Y:S01]  /*09c0*/  FMUL.FTZ R25, R20, R25 ;  /* 0x0000001914197220 */ /* 0x000fe20000410000 */
[----:B--2---:R-:W-:Y:S01]  /*09d0*/  FADD.FTZ R19, R19, R19 ;  /* 0x0000001313137221 */ /* 0x004fe20000010000 */
[----:B------:R-:W-:Y:S01]  /*09e0*/  I2FP.F32.S32 R18, R18 ;  /* 0x0000001200127245 */ /* 0x000fe20000201400 */
[----:B------:R-:W-:Y:S01]  /*09f0*/  FFMA.FTZ R22, R22, R23, R22 ;  /* 0x0000001716167223 */ /* 0x000fe20000010016 */
[----:B------:R-:W-:Y:S01]  /*0a00*/  FSEL R17, R17, -2, !P0 ;  /* 0xc000000011117808 */ /* 0x000fe20004000000 */
[----:B------:R-:W-:Y:S01]  /*0a10*/  FFMA.FTZ R20, R20, R25, R20 ;  /* 0x0000001914147223 */ /* 0x000fe20000010014 */
[----:B------:R-:W-:Y:S01]  /*0a20*/  ISETP.GE.U32.AND P0, PT, R11, 0x7f800000, PT ;  /* 0x7f8000000b00780c */ /* 0x000fe20003f06070 */
[----:B------:R-:W-:-:S02]  /*0a30*/  HADD2.F32 R8, -RZ, R13.H0_H0 ;  /* 0x2000000dff087230 */ /* 0x000fc40000004100 */
[----:B------:R-:W-:Y:S01]  /*0a40*/  FMUL.FTZ R15, R15, 1.1920928955078125e-07 ;  /* 0x340000000f0f7820 */ /* 0x000fe20000410000 */
[C---:B------:R-:W-:Y:S01]  /*0a50*/  FMUL.FTZ R24, |R2|.reuse, R19 ;  /* 0x0000001302187220 */ /* 0x040fe20000410200 */
[----:B------:R-:W-:Y:S01]  /*0a60*/  FADD.FTZ.RZ R23, R17, 1 ;  /* 0x3f80000011177421 */ /* 0x000fe2000001c000 */
[----:B------:R-:W-:Y:S01]  /*0a70*/  FSETP.GT.FTZ.AND P1, PT, |R2|, 8.50705917302346158658e+37, PT ;  /* 0x7e8000000200780b */ /* 0x000fe20003f34200 */
[----:B------:R-:W-:Y:S01]  /*0a80*/  FMUL.FTZ R21, R18, 1.1920928955078125e-07 ;  /* 0x3400000012157820 */ /* 0x000fe20000410000 */
[----:B------:R-:W-:Y:S01]  /*0a90*/  BSSY B0, `(.L_x_1415) ;  /* 0x000000c000007945 */ /* 0x000fe20003800000 */
[----:B------:R-:W-:Y:S01]  /*0aa0*/  FFMA.FTZ R19, R15, 0.69314718246459960938, R20 ;  /* 0x3f3172180f137823 */ /* 0x000fe20000010014 */
[----:B------:R-:W-:Y:S01]  /*0ab0*/  FADD.FTZ R25, |R8|, -RZ ;  /* 0x800000ff08197221 */ /* 0x000fe20000010200 */
[----:B------:R-:W-:Y:S01]  /*0ac0*/  FSEL R15, R24, -2, !P1 ;  /* 0xc0000000180f7808 */ /* 0x000fe20004800000 */
[----:B------:R-:W-:Y:S01]  /*0ad0*/  FFMA.FTZ R22, R21, 0.69314718246459960938, R22 ;  /* 0x3f31721815167823 */ /* 0x000fe20000010016 */
[----:B------:R-:W-:Y:S01]  /*0ae0*/  IADD3 R20, R23, -0x3f400000, RZ ;  /* 0xc0c0000017147810 */ /* 0x000fe20007ffe0ff */
[----:B------:R-:W-:Y:S06]  /*0af0*/  @!P0 BRA `(.L_x_1416) ;  /* 0x0000000000148947 */ /* 0x000fec0003800000 */
[C---:B------:R-:W-:Y:S02]  /*0b00*/  ISETP.GE.AND P0, PT, R11.reuse, -0x407fffff, PT ;  /* 0xbf8000010b00780c */ /* 0x040fe40003f06270 */
[----:B------:R-:W-:-:S11]  /*0b10*/  FSETP.NEU.FTZ.AND P1, PT, R11, RZ, PT ;  /* 0x000000ff0b00720b */ /* 0x000fd60003f3d000 */
[----:B------:R-:W-:-:S05]  /*0b20*/  @P0 MOV R18, 0x7f800000 ;  /* 0x7f80000000120802 */ /* 0x000fca0000000f00 */
[----:B------:R-:W-:-:S05]  /*0b30*/  @P0 FFMA.FTZ R22, R11, R18, +INF ;  /* 0x7f8000000b160423 */ /* 0x000fca0000010012 */
[----:B------:R-:W-:-:S07]  /*0b40*/  FSEL R22, R22, -RZ, P1 ;  /* 0x800000ff16167208 */ /* 0x000fce0000800000 */
.L_x_1416:
[----:B------:R-:W-:Y:S05]  /*0b50*/  BSYNC B0 ;  /* 0x0000000000007941 */ /* 0x000fea0003800000 */
.L_x_1415:
[----:B------:R-:W-:Y:S01]  /*0b60*/  LOP3.LUT R20, R20, 0xff800000, RZ, 0xc0, !PT ;  /* 0xff80000014147812 */ /* 0x000fe200078ec0ff */
[----:B------:R-:W-:Y:S02]  /*0b70*/  HADD2.F32 R18, -RZ, R13.H1_H1 ;  /* 0x3000000dff127230 */ /* 0x000fe40000004100 */
[----:B------:R-:W-:Y:S01]  /*0b80*/  FADD.FTZ.RZ R21, R15, 1 ;  /* 0x3f8000000f157421 */ /* 0x000fe2000001c000 */
[----:B------:R-:W-:Y:S01]  /*0b90*/  LOP3.LUT R11, R3, 0x80000000, R14, 0xb8, !PT ;  /* 0x80000000030b7812 */ /* 0x000fe200078eb80e */
[----:B------:R-:W-:Y:S01]  /*0ba0*/  FADD.FTZ R13, -R25, 1 ;  /* 0x3f800000190d7421 */ /* 0x000fe20000010100 */
[----:B------:R-:W-:Y:S01]  /*0bb0*/  IADD3 R14, -R20, 0x40800000, RZ ;  /* 0x40800000140e7810 */ /* 0x000fe20007ffe1ff */
[----:B------:R-:W-:Y:S01]  /*0bc0*/  FADD.FTZ R24, |R18|, -RZ ;  /* 0x800000ff12187221 */ /* 0x000fe20000010200 */
[----:B------:R-:W-:Y:S01]  /*0bd0*/  IADD3 R23, R21, -0x3f400000, RZ ;  /* 0xc0c0000015177810 */ /* 0x000fe20007ffe0ff */
[----:B------:R-:W-:Y:S01]  /*0be0*/  BSSY B0, `(.L_x_1417) ;  /* 0x0000017000007945 */ /* 0x000fe20003800000 */
[----:B------:R-:W-:Y:S01]  /*0bf0*/  IADD3 R26, R17, -R20, RZ ;  /* 0x80000014111a7210 */ /* 0x000fe20007ffe0ff */
[----:B------:R-:W-:Y:S01]  /*0c00*/  FFMA.FTZ R21, R14, R9, -1 ;  /* 0xbf8000000e157423 */ /* 0x000fe20000010009 */
[----:B------:R-:W-:Y:S01]  /*0c10*/  FADD.FTZ R27, -R24, 1 ;  /* 0x3f800000181b7421 */ /* 0x000fe20000010100 */
[----:B------:R-:W-:Y:S01]  /*0c20*/  ISETP.GE.U32.AND P0, PT, R10, 0x7f800000, PT ;  /* 0x7f8000000a00780c */ /* 0x000fe20003f06070 */
[----:B------:R-:W0:Y:S01]  /*0c30*/  MUFU.RCP R13, R13 ;  /* 0x0000000d000d7308 */ /* 0x000e220000001000 */
[----:B------:R-:W-:Y:S01]  /*0c40*/  LOP3.LUT R14, R23, 0xff800000, RZ, 0xc0, !PT ;  /* 0xff800000170e7812 */ /* 0x000fe200078ec0ff */
[----:B------:R-:W-:Y:S01]  /*0c50*/  FADD.FTZ R26, R26, R21 ;  /* 0x000000151a1a7221 */ /* 0x000fe20000010000 */
[----:B------:R-:W-:-:S02]  /*0c60*/  FMUL.FTZ R11, R11, R22 ;  /* 0x000000160b0b7220 */ /* 0x000fc40000410000 */
[----:B------:R-:W-:Y:S01]  /*0c70*/  IADD3 R28, -R14, 0x40800000, RZ ;  /* 0x408000000e1c7810 */ /* 0x000fe20007ffe1ff */
[----:B------:R-:W-:Y:S01]  /*0c80*/  FFMA.FTZ R23, R26, -R7, 0.10546888411045074463 ;  /* 0x3dd800121a177423 */ /* 0x000fe20000010807 */
[----:B------:R-:W-:Y:S01]  /*0c90*/  IADD3 R24, R15, -R14, RZ ;  /* 0x8000000e0f187210 */ /* 0x000fe20007ffe0ff */
[----:B------:R1:W2:Y:S02]  /*0ca0*/  MUFU.RCP R21, R27 ;  /* 0x0000001b00157308 */ /* 0x0002a40000001000 */
[----:B------:R-:W-:Y:S01]  /*0cb0*/  FFMA.FTZ R25, R28, R9, -1 ;  /* 0xbf8000001c197423 */ /* 0x000fe20000010009 */
[----:B------:R-:W-:-:S03]  /*0cc0*/  FFMA.FTZ R23, R26, R23, -0.13229703903198242188 ;  /* 0xbe0778e01a177423 */ /* 0x000fc60000010017 */
[----:B------:R-:W-:Y:S01]  /*0cd0*/  FADD.FTZ R24, R24, R25 ;  /* 0x0000001918187221 */ /* 0x000fe20000010000 */
[----:B------:R-:W-:Y:S01]  /*0ce0*/  FFMA.FTZ R23, R26, R23, 0.14491446316242218018 ;  /* 0x3e1464751a177423 */ /* 0x000fe20000010017 */
[----:B------:R-:W-:Y:S06]  /*0cf0*/  @!P0 BRA `(.L_x_1418) ;  /* 0x0000000000148947 */ /* 0x000fec0003800000 */
[----:B------:R-:W-:-:S13]  /*0d00*/  ISETP.GE.AND P0, PT, R10, -0x407fffff, PT ;  /* 0xbf8000010a00780c */ /* 0x000fda0003f06270 */
[----:B------:R-:W-:-:S05]  /*0d10*/  @P0 MOV R25, 0x7f800000 ;  /* 0x7f80000000190802 */ /* 0x000fca0000000f00 */
[C---:B------:R-:W-:Y:S01]  /*0d20*/  @P0 FFMA.FTZ R19, R10.reuse, R25, +INF ;  /* 0x7f8000000a130423 */ /* 0x040fe20000010019 */
[----:B------:R-:W-:-:S04]  /*0d30*/  FSETP.NEU.FTZ.AND P0, PT, R10, RZ, PT ;  /* 0x000000ff0a00720b */ /* 0x000fc80003f1d000 */
[----:B------:R-:W-:-:S09]  /*0d40*/  FSEL R19, R19, -RZ, P0 ;  /* 0x800000ff13137208 */ /* 0x000fd20000000000 */
.L_x_1418:
[----:B------:R-:W-:Y:S05]  /*0d50*/  BSYNC B0 ;  /* 0x0000000000007941 */ /* 0x000fea0003800000 */
.L_x_1417:
[----:B0-----:R-:W-:Y:S01]  /*0d60*/  FADD.FTZ R13, R13, R13 ;  /* 0x0000000d0d0d7221 */ /* 0x001fe20000010000 */
[----:B------:R-:W-:Y:S01]  /*0d70*/  FFMA.FTZ R23, R26, R23, -0.16641564667224884033 ;  /* 0xbe2a68dd1a177423 */ /* 0x000fe20000010017 */
[C---:B------:R-:W-:Y:S01]  /*0d80*/  FSETP.GT.FTZ.AND P0, PT, |R8|.reuse, 8.50705917302346158658e+37, PT ;  /* 0x7e8000000800780b */ /* 0x040fe20003f14200 */
[----:B--2---:R-:W-:Y:S01]  /*0d90*/  FADD.FTZ R21, R21, R21 ;  /* 0x0000001515157221 */ /* 0x004fe20000010000 */
[----:B------:R-:W-:Y:S01]  /*0da0*/  FMUL.FTZ R13, |R8|, R13 ;  /* 0x0000000d080d7220 */ /* 0x000fe20000410200 */
[----:B------:R-:W-:Y:S01]  /*0db0*/  FFMA.FTZ R23, R26, R23, 0.19988867640495300293 ;  /* 0x3e4caf9e1a177423 */ /* 0x000fe20000010017 */
[----:B------:R-:W-:Y:S01]  /*0dc0*/  LOP3.LUT R10, R3, 0x80000000, R12, 0xb8, !PT ;  /* 0x80000000030a7812 */ /* 0x000fe200078eb80c */
[----:B------:R-:W-:Y:S01]  /*0dd0*/  FMUL.FTZ R12, |R18|, R21 ;  /* 0x00000015120c7220 */ /* 0x000fe20000410200 */
[----:B------:R-:W-:Y:S01]  /*0de0*/  FFMA.FTZ R25, R24, -R7, 0.10546888411045074463 ;  /* 0x3dd8001218197423 */ /* 0x000fe20000010807 */
[----:B------:R-:W-:Y:S01]  /*0df0*/  FFMA.FTZ R23, R26, R23, -0.25000196695327758789 ;  /* 0xbe8000421a177423 */ /* 0x000fe20000010017 */
[----:B------:R-:W-:Y:S01]  /*0e00*/  FSEL R13, R13, -2, !P0 ;  /* 0xc00000000d0d7808 */ /* 0x000fe20004000000 */
[----:B------:R-:W-:Y:S01]  /*0e10*/  FMUL.FTZ R10, R10, R19 ;  /* 0x000000130a0a7220 */ /* 0x000fe20000410000 */
[----:B------:R-:W-:Y:S01]  /*0e20*/  FSETP.GT.FTZ.AND P0, PT, |R18|, 8.50705917302346158658e+37, PT ;  /* 0x7e8000001200780b */ /* 0x000fe20003f14200 */
[----:B------:R-:W-:Y:S01]  /*0e30*/  FFMA.FTZ R23, R26, R23, 0.33333510160446166992 ;  /* 0x3eaaaae61a177423 */ /* 0x000fe20000010017 */
[----:B------:R-:W-:Y:S01]  /*0e40*/  FFMA.FTZ R25, R24, R25, -0.13229703903198242188 ;  /* 0xbe0778e018197423 */ /* 0x000fe20000010019 */
[----:B------:R-:W-:Y:S01]  /*0e50*/  FADD.FTZ.RZ R19, R13, 1 ;  /* 0x3f8000000d137421 */ /* 0x000fe2000001c000 */
[----:B------:R-:W-:Y:S01]  /*0e60*/  FSEL R12, R12, -2, !P0 ;  /* 0xc00000000c0c7808 */ /* 0x000fe20004000000 */
[----:B------:R-:W-:Y:S01]  /*0e70*/  FFMA.FTZ R23, R26, R23, -0.5 ;  /* 0xbf0000001a177423 */ /* 0x000fe20000010017 */
[----:B------:R-:W-:Y:S01]  /*0e80*/  FFMA.FTZ R25, R24, R25, 0.14491446316242218018 ;  /* 0x3e14647518197423 */ /* 0x000fe20000010019 */
[----:B------:R-:W-:Y:S01]  /*0e90*/  ISETP.GE.U32.AND P0, PT, R17, 0x7f800000, PT ;  /* 0x7f8000001100780c */ /* 0x000fe20003f06070 */
[----:B------:R-:W-:Y:S01]  /*0ea0*/  BSSY B0, `(.L_x_1419) ;  /* 0x0000024000007945 */ /* 0x000fe20003800000 */
[----:B------:R-:W-:Y:S01]  /*0eb0*/  IADD3 R19, R19, -0x3f400000, RZ ;  /* 0xc0c0000013137810 */ /* 0x000fe20007ffe0ff */
[----:B------:R-:W-:Y:S01]  /*0ec0*/  FMUL.FTZ R21, R26, R23 ;  /* 0x000000171a157220 */ /* 0x000fe20000410000 */
[----:B------:R-:W-:Y:S01]  /*0ed0*/  FADD.FTZ.RZ R23, R12, 1 ;  /* 0x3f8000000c177421 */ /* 0x000fe2000001c000 */
[----:B------:R-:W-:Y:S01]  /*0ee0*/  FFMA.FTZ R25, R24, R25, -0.16641564667224884033 ;  /* 0xbe2a68dd18197423 */ /* 0x000fe20000010019 */
[----:B------:R-:W-:Y:S01]  /*0ef0*/  LOP3.LUT R22, R19, 0xff800000, RZ, 0xc0, !PT ;  /* 0xff80000013167812 */ /* 0x000fe200078ec0ff */
[----:B------:R-:W-:-:S02]  /*0f00*/  FFMA.FTZ R21, R26, R21, R26 ;  /* 0x000000151a157223 */ /* 0x000fc4000001001a */
[----:B------:R-:W-:Y:S01]  /*0f10*/  IADD3 R19, R23, -0x3f400000, RZ ;  /* 0xc0c0000017137810 */ /* 0x000fe20007ffe0ff */
[----:B------:R-:W-:Y:S01]  /*0f20*/  FFMA.FTZ R25, R24, R25, 0.19988867640495300293 ;  /* 0x3e4caf9e18197423 */ /* 0x000fe20000010019 */
[----:B------:R-:W-:Y:S02]  /*0f30*/  IADD3 R26, -R22, 0x40800000, RZ ;  /* 0x40800000161a7810 */ /* 0x000fe40007ffe1ff */
[----:B------:R-:W-:Y:S01]  /*0f40*/  LOP3.LUT R19, R19, 0xff800000, RZ, 0xc0, !PT ;  /* 0xff80000013137812 */ /* 0x000fe200078ec0ff */
[----:B------:R-:W-:Y:S02]  /*0f50*/  FFMA.FTZ R25, R24, R25, -0.25000196695327758789 ;  /* 0xbe80004218197423 */ /* 0x000fe40000010019 */
[----:B------:R-:W-:Y:S01]  /*0f60*/  FFMA.FTZ R23, R26, R9, -1 ;  /* 0xbf8000001a177423 */ /* 0x000fe20000010009 */
[----:B------:R-:W-:Y:S01]  /*0f70*/  IADD3 R26, R13, -R22, RZ ;  /* 0x800000160d1a7210 */ /* 0x000fe20007ffe0ff */
[----:B------:R-:W-:Y:S01]  /*0f80*/  FFMA.FTZ R25, R24, R25, 0.33333510160446166992 ;  /* 0x3eaaaae618197423 */ /* 0x000fe20000010019 */
[----:B------:R-:W-:-:S03]  /*0f90*/  IADD3 R28, -R19, 0x40800000, RZ ;  /* 0x40800000131c7810 */ /* 0x000fc60007ffe1ff */
[----:B------:R-:W-:Y:S01]  /*0fa0*/  FADD.FTZ R26, R26, R23 ;  /* 0x000000171a1a7221 */ /* 0x000fe20000010000 */
[----:B------:R-:W-:Y:S01]  /*0fb0*/  IADD3 R23, R12, -R19, RZ ;  /* 0x800000130c177210 */ /* 0x000fe20007ffe0ff */
[----:B------:R-:W-:Y:S01]  /*0fc0*/  FFMA.FTZ R28, R28, R9, -1 ;  /* 0xbf8000001c1c7423 */ /* 0x000fe20000010009 */
[----:B------:R-:W-:Y:S01]  /*0fd0*/  I2FP.F32.S32 R9, R20 ;  /* 0x0000001400097245 */ /* 0x000fe20000201400 */
[----:B------:R-:W-:Y:S02]  /*0fe0*/  FFMA.FTZ R25, R24, R25, -0.5 ;  /* 0xbf00000018197423 */ /* 0x000fe40000010019 */
[----:B------:R-:W-:Y:S01]  /*0ff0*/  FADD.FTZ R20, R23, R28 ;  /* 0x0000001c17147221 */ /* 0x000fe20000010000 */
[----:B------:R-:W-:Y:S01]  /*1000*/  FFMA.FTZ R23, R26, -R7, 0.10546888411045074463 ;  /* 0x3dd800121a177423 */ /* 0x000fe20000010807 */
[----:B------:R-:W-:Y:S01]  /*1010*/  FMUL.FTZ R25, R24, R25 ;  /* 0x0000001918197220 */ /* 0x000fe20000410000 */
[----:B------:R-:W-:Y:S01]  /*1020*/  FMUL.FTZ R28, R9, 1.1920928955078125e-07 ;  /* 0x34000000091c7820 */ /* 0x000fe20000410000 */
[----:B------:R-:W-:Y:S01]  /*1030*/  FFMA.FTZ R7, R20, -R7, 0.10546888411045074463 ;  /* 0x3dd8001214077423 */ /* 0x000fe20000010807 */
[----:B------:R-:W-:Y:S01]  /*1040*/  FFMA.FTZ R23, R26, R23, -0.13229703903198242188 ;  /* 0xbe0778e01a177423 */ /* 0x000fe20000010017 */
[----:B------:R-:W-:Y:S01]  /*1050*/  FFMA.FTZ R24, R24, R25, R24 ;  /* 0x0000001918187223 */ /* 0x000fe20000010018 */
[----:B------:R-:W-:-:S02]  /*1060*/  FFMA.FTZ R9, R28, 0.69314718246459960938, R21 ;  /* 0x3f3172181c097823 */ /* 0x000fc40000010015 */
[----:B------:R-:W-:Y:S01]  /*1070*/  FFMA.FTZ R23, R26, R23, 0.14491446316242218018 ;  /* 0x3e1464751a177423 */ /* 0x000fe20000010017 */
[----:B------:R-:W-:Y:S06]  /*1080*/  @!P0 BRA `(.L_x_1420) ;  /* 0x0000000000148947 */ /* 0x000fec0003800000 */
[----:B------:R-:W-:-:S13]  /*1090*/  ISETP.GE.AND P0, PT, R17, -0x407fffff, PT ;  /* 0xbf8000011100780c */ /* 0x000fda0003f06270 */
[----:B------:R-:W-:-:S05]  /*10a0*/  @P0 MOV R28, 0x7f800000 ;  /* 0x7f800000001c0802 */ /* 0x000fca0000000f00 */
[C---:B------:R-:W-:Y:S01]  /*10b0*/  @P0 FFMA.FTZ R9, R17.reuse, R28, +INF ;  /* 0x7f80000011090423 */ /* 0x040fe2000001001c */
[----:B------:R-:W-:-:S04]  /*10c0*/  FSETP.NEU.FTZ.AND P0, PT, R17, RZ, PT ;  /* 0x000000ff1100720b */ /* 0x000fc80003f1d000 */
[----:B------:R-:W-:-:S09]  /*10d0*/  FSEL R9, R9, -RZ, P0 ;  /* 0x800000ff09097208 */ /* 0x000fd20000000000 */
.L_x_1420:
[----:B------:R-:W-:Y:S05]  /*10e0*/  BSYNC B0 ;  /* 0x0000000000007941 */ /* 0x000fea0003800000 */
.L_x_1419:
[----:B------:R-:W-:Y:S01]  /*10f0*/  LOP3.LUT R28, R3, 0x80000000, R6, 0xb8, !PT ;  /* 0x80000000031c7812 */ /* 0x000fe200078eb806 */
        /* <DEDUP_REMOVED lines=11> */
[----:B------:R-:W-:Y:S01]  /*11b0*/  FMUL.FTZ R9, R28, R9 ;  /* 0x000000091c097220 */ /* 0x000fe20000410000 */
[----:B------:R-:W-:Y:S01]  /*11c0*/  FFMA.FTZ R25, R20, R17, 0.19988867640495300293 ;  /* 0x3e4caf9e14197423 */ /* 0x000fe20000010011 */
[----:B------:R-:W-:Y:S01]  /*11d0*/  FFMA.FTZ R23, R26, R23, 0.33333510160446166992 ;  /* 0x3eaaaae61a177423 */ /* 0x000fe20000010017 */
[----:B------:R-:W-:-:S02]  /*11e0*/  FMUL.FTZ R17, R14, 1.1920928955078125e-07 ;  /* 0x340000000e117820 */ /* 0x000fc40000410000 */
        /* <DEDUP_REMOVED lines=10> */
.L_x_1422:
[----:B------:R-:W-:Y:S05]  /*1290*/  BSYNC B0 ;  /* 0x0000000000007941 */ /* 0x000fea0003800000 */
.L_x_1421:
        /* <DEDUP_REMOVED lines=12> */
[C---:B------:R-:W-:Y:S01]  /*1360*/  LOP3.LUT R15, R3.reuse, 0x80000000, R8, 0xb8, !PT ;  /* 0x80000000030f7812 */ /* 0x040fe200078eb808 */
        /* <DEDUP_REMOVED lines=9> */
.L_x_1424:
[----:B------:R-:W-:Y:S05]  /*1400*/  BSYNC B0 ;  /* 0x0000000000007941 */ /* 0x000fea0003800000 */
.L_x_1423:
        /* <DEDUP_REMOVED lines=10> */
.L_x_1426:
[----:B------:R-:W-:Y:S05]  /*14b0*/  BSYNC B0 ;  /* 0x0000000000007941 */ /* 0x000fea0003800000 */
.L_x_1425:
[----:B------:R-:W-:Y:S01]  /*14c0*/  FMUL.FTZ R18, R18, R19 ;  /* 0x0000001312127220 */ /* 0x000fe20000410000 */
[----:B------:R-:W-:Y:S01]  /*14d0*/  F2FP.F16.F32.PACK_AB R5, R5, R0 ;  /* 0x000000000505723e */ /* 0x000fe200000000ff */
[----:B------:R-:W-:Y:S01]  /*14e0*/  IMAD.WIDE R6, R4, 0x4, R6 ;  /* 0x0000000404067825 */ /* 0x000fe200078e0206 */
[----:B------:R-:W-:Y:S02]  /*14f0*/  F2FP.F16.F32.PACK_AB R11, R10, R11 ;  /* 0x0000000b0a0b723e */ /* 0x000fe400000000ff */
[----:B------:R-:W-:Y:S02]  /*1500*/  F2FP.F16.F32.PACK_AB R9, R2, R9 ;  /* 0x000000090209723e */ /* 0x000fe400000000ff */
[----:B------:R-:W-:Y:S01]  /*1510*/  F2FP.F16.F32.PACK_AB R3, R18, R3 ;  /* 0x000000031203723e */ /* 0x000fe200000000ff */
[----:B------:R-:W-:Y:S04]  /*1520*/  STG.E desc[UR4][R6.64], R5 ;  /* 0x0000000506007986 */ /* 0x000fe8000c101904 */
[----:B------:R-:W-:Y:S04]  /*1530*/  STG.E desc[UR4][R6.64+0x200], R11 ;  /* 0x0002000b06007986 */ /* 0x000fe8000c101904 */
[----:B------:R-:W-:Y:S04]  /*1540*/  STG.E desc[UR4][R6.64+0x400], R9 ;  /* 0x0004000906007986 */ /* 0x000fe8000c101904 */
[----:B------:R-:W-:Y:S01]  /*1550*/  STG.E desc[UR4][R6.64+0x600], R3 ;  /* 0x0006000306007986 */ /* 0x000fe2000c101904 */
[----:B------:R-:W-:Y:S05]  /*1560*/  EXIT ;  /* 0x000000000000794d */ /* 0x000fea0003800000 */
.L_x_1410:
        /* <DEDUP_REMOVED lines=59> */
[----:B-----5:R-:W-:Y:S01]  /*1920*/  HADD2.F32 R20, -RZ, R20.H0_H0 ;  /* 0x20000014ff147230 */ /* 0x020fe20000004100 */
[----:B0-----:R-:W-:Y:S01]  /*1930*/  HFMA2.MMA R7, -RZ, RZ, 1.625, 0 ;  /* 0x3e800000ff077435 */ /* 0x001fe200000001ff */
        /* <DEDUP_REMOVED lines=38> */
.L_x_1430:
[----:B------:R-:W-:Y:S05]  /*1ba0*/  BSYNC B1 ;  /* 0x0000000000017941 */ /* 0x000fea0003800000 */
.L_x_1429:
[----:B------:R-:W-:-:S05]  /*1bb0*/  FMUL.FTZ R3, R3, R4 ;  /* 0x0000000403037220 */ /* 0x000fca0000410000 */
[----:B------:R-:W-:-:S07]  /*1bc0*/  F2FP.F16.F32.PACK_AB R3, RZ, R3 ;  /* 0x00000003ff03723e */ /* 0x000fce00000000ff */
.L_x_1428:
[----:B------:R-:W-:Y:S05]  /*1bd0*/  BSYNC B0 ;  /* 0x0000000000007941 */ /* 0x000fea0003800000 */
.L_x_1427:
        /* <DEDUP_REMOVED lines=44> */
.L_x_1434:
[----:B------:R-:W-:Y:S05]  /*1ea0*/  BSYNC B1 ;  /* 0x0000000000017941 */ /* 0x000fea0003800000 */
.L_x_1433:
[----:B------:R-:W-:-:S05]  /*1eb0*/  FMUL.FTZ R0, R0, R5 ;  /* 0x0000000500007220 */ /* 0x000fca0000410000 */
[----:B------:R-:W-:-:S07]  /*1ec0*/  F2FP.F16.F32.PACK_AB R0, RZ, R0 ;  /* 0x00000000ff00723e */ /* 0x000fce00000000ff */
.L_x_1432:
[----:B------:R-:W-:Y:S05]  /*1ed0*/  BSYNC B0 ;  /* 0x0000000000007941 */ /* 0x000fea0003800000 */
.L_x_1431:
[----:B------:R-:W-:Y:S01]  /*1ee0*/  IADD3 R4, R18, 0x100, RZ ;  /* 0x0000010012047810 */ /* 0x000fe20007ffe0ff */
[----:B------:R-:W-:Y:S03]  /*1ef0*/  BSSY B0, `(.L_x_1435) ;  /* 0x000002e000007945 */ /* 0x000fe60003800000 */
[----:B------:R-:W-:-:S13]  /*1f00*/  ISETP.GE.AND P0, PT, R4, R17, PT ;  /* 0x000000110400720c */ /* 0x000fda0003f06270 */
[----:B------:R-:W-:Y:S05]  /*1f10*/  @P0 BRA `(.L_x_1436) ;  /* 0x0000000000ac0947 */ /* 0x000fea0003800000 */
[----:B-----5:R-:W-:Y:S01]  /*1f20*/  HADD2.F32 R22, -RZ, R22.H0_H0 ;  /* 0x20000016ff167230 */ /* 0x020fe20000004100 */
[----:B------:R-:W-:Y:S01]  /*1f30*/  HFMA2.MMA R9, -RZ, RZ, 1.625, 0 ;  /* 0x3e800000ff097435 */ /* 0x000fe200000001ff */
[----:B------:R-:W-:Y:S03]  /*1f40*/  BSSY B1, `(.L_x_1437) ;  /* 0x0000026000017945 */ /* 0x000fe60003800000 */
[C---:B------:R-:W-:Y:S01]  /*1f50*/  FADD.FTZ R4, |R22|.reuse, -RZ ;  /* 0x800000ff16047221 */ /* 0x040fe20000010200 */
[----:B------:R-:W-:-:S03]  /*1f60*/  FSETP.GT.FTZ.AND P0, PT, |R22|, 8.50705917302346158658e+37, PT ;  /* 0x7e8000001600780b */ /* 0x000fc60003f14200 */
        /* <DEDUP_REMOVED lines=35> */
.L_x_1438:
[----:B------:R-:W-:Y:S05]  /*21a0*/  BSYNC B1 ;  /* 0x0000000000017941 */ /* 0x000fea0003800000 */
.L_x_1437:
[----:B------:R-:W-:-:S05]  /*21b0*/  FMUL.FTZ R4, R22, R5 ;  /* 0x0000000516047220 */ /* 0x000fca0000410000 */
[----:B------:R-:W-:-:S07]  /*21c0*/  F2FP.F16.F32.PACK_AB R4, RZ, R4 ;  /* 0x00000004ff04723e */ /* 0x000fce00000000ff */
.L_x_1436:
[----:B------:R-:W-:Y:S05]  /*21d0*/  BSYNC B0 ;  /* 0x0000000000007941 */ /* 0x000fea0003800000 */
.L_x_1435:
[----:B------:R-:W-:Y:S01]  /*21e0*/  IADD3 R6, R18, 0x180, RZ ;  /* 0x0000018012067810 */ /* 0x000fe20007ffe0ff */
        /* <DEDUP_REMOVED lines=43> */
.L_x_1442:
[----:B------:R-:W-:Y:S05]  /*24a0*/  BSYNC B1 ;  /* 0x0000000000017941 */ /* 0x000fea0003800000 */
.L_x_1441:
[----:B------:R-:W-:-:S05]  /*24b0*/  FMUL.FTZ R5, R23, R6 ;  /* 0x0000000617057220 */ /* 0x000fca0000410000 */
[----:B------:R-:W-:-:S07]  /*24c0*/  F2FP.F16.F32.PACK_AB R5, RZ, R5 ;  /* 0x00000005ff05723e */ /* 0x000fce00000000ff */
.L_x_1440:
[----:B------:R-:W-:Y:S05]  /*24d0*/  BSYNC B0 ;  /* 0x0000000000007941 */ /* 0x000fea0003800000 */
.L_x_1439:
        /* <DEDUP_REMOVED lines=44> */
.L_x_1446:
[----:B------:R-:W-:Y:S05]  /*27a0*/  BSYNC B1 ;  /* 0x0000000000017941 */ /* 0x000fea0003800000 */
.L_x_1445:
[----:B------:R-:W-:-:S05]  /*27b0*/  FMUL.FTZ R6, R10, R7 ;  /* 0x000000070a067220 */ /* 0x000fca0000410000 */
[----:B------:R-:W-:-:S07]  /*27c0*/  F2FP.F16.F32.PACK_AB R6, RZ, R6 ;  /* 0x00000006ff06723e */ /* 0x000fce00000000ff */
.L_x_1444:
[----:B------:R-:W-:Y:S05]  /*27d0*/  BSYNC B0 ;  /* 0x0000000000007941 */ /* 0x000fea0003800000 */
.L_x_1443:
        /* <DEDUP_REMOVED lines=44> */
.L_x_1450:
[----:B------:R-:W-:Y:S05]  /*2aa0*/  BSYNC B1 ;  /* 0x0000000000017941 */ /* 0x000fea0003800000 */
.L_x_1449:
[----:B------:R-:W-:-:S05]  /*2ab0*/  FMUL.FTZ R7, R19, R8 ;  /* 0x0000000813077220 */ /* 0x000fca0000410000 */
[----:B------:R-:W-:-:S07]  /*2ac0*/  F2FP.F16.F32.PACK_AB R7, RZ, R7 ;  /* 0x00000007ff07723e */ /* 0x000fce00000000ff */
.L_x_1448:
[----:B------:R-:W-:Y:S05]  /*2ad0*/  BSYNC B0 ;  /* 0x0000000000007941 */ /* 0x000fea0003800000 */
.L_x_1447:
        /* <DEDUP_REMOVED lines=44> */
.L_x_1454:
[----:B------:R-:W-:Y:S05]  /*2da0*/  BSYNC B1 ;  /* 0x0000000000017941 */ /* 0x000fea0003800000 */
.L_x_1453:
[----:B------:R-:W-:-:S05]  /*2db0*/  FMUL.FTZ R8, R14, R9 ;  /* 0x000000090e087220 */ /* 0x000fca0000410000 */
[----:B------:R-:W-:-:S07]  /*2dc0*/  F2FP.F16.F32.PACK_AB R8, RZ, R8 ;  /* 0x00000008ff08723e */ /* 0x000fce00000000ff */
.L_x_1452:
[----:B------:R-:W-:Y:S05]  /*2dd0*/  BSYNC B0 ;  /* 0x0000000000007941 */ /* 0x000fea0003800000 */
.L_x_1451:
[----:B------:R-:W-:Y:S01]  /*2de0*/  IADD3 R10, R18, 0x380, RZ ;  /* 0x00000380120a7810 */ /* 0x000fe20007ffe0ff */
[----:B------:R-:W-:Y:S03]  /*2df0*/  BSSY B0, `(.L_x_1455) ;  /* 0x000002e000007945 */ /* 0x000fe60003800000 */
[----:B------:R-:W-:-:S13]  /*2e00*/  ISETP.GE.AND P0, PT, R10, R17, PT ;  /* 0x000000110a00720c */ /* 0x000fda0003f06270 */
[----:B------:R-:W-:Y:S05]  /*2e10*/  @P0 BRA `(.L_x_1456) ;  /* 0x0000000000ac0947 */ /* 0x000fea0003800000 */
[----:B-----5:R-:W-:Y:S01]  /*2e20*/  HADD2.F32 R12, -RZ, R12.H0_H0 ;  /* 0x2000000cff0c7230 */ /* 0x020fe20000004100 */
[----:B------:R-:W-:Y:S01]  /*2e30*/  MOV R15, 0x3e800000 ;  /* 0x3e800000000f7802 */ /* 0x000fe20000000f00 */
[----:B------:R-:W-:Y:S01]  /*2e40*/  HFMA2.MMA R20, -RZ, RZ, 1.3056640625, -1.8671875 ;  /* 0x3d39bf78ff147435 */ /* 0x000fe200000001ff */
[----:B------:R-:W-:Y:S02]  /*2e50*/  BSSY B1, `(.L_x_1457) ;  /* 0x0000025000017945 */ /* 0x000fe40003800000 */
[C---:B------:R-:W-:Y:S01]  /*2e60*/  FADD.FTZ R9, |R12|.reuse, -RZ ;  /* 0x800000ff0c097221 */ /* 0x040fe20000010200 */
[----:B------:R-:W-:-:S03]  /*2e70*/  FSETP.GT.FTZ.AND P0, PT, |R12|, 8.50705917302346158658e+37, PT ;  /* 0x7e8000000c00780b */ /* 0x000fc60003f14200 */
        /* <DEDUP_REMOVED lines=34> */
.L_x_1458:
[----:B------:R-:W-:Y:S05]  /*30a0*/  BSYNC B1 ;  /* 0x0000000000017941 */ /* 0x000fea0003800000 */
.L_x_1457:
[----:B------:R-:W-:-:S05]  /*30b0*/  FMUL.FTZ R9, R11, R10 ;  /* 0x0000000a0b097220 */ /* 0x000fca0000410000 */
[----:B------:R-:W-:-:S07]  /*30c0*/  F2FP.F16.F32.PACK_AB R9, RZ, R9 ;  /* 0x00000009ff09723e */ /* 0x000fce00000000ff */
.L_x_1456:
[----:B------:R-:W-:Y:S05]  /*30d0*/  BSYNC B0 ;  /* 0x0000000000007941 */ /* 0x000fea0003800000 */
.L_x_1455:
        /* <DEDUP_REMOVED lines=16> */
.L_x_1461:
[----:B------:R-:W-:-:S13]  /*31e0*/  ISETP.GE.AND P0, PT, R18, R17, PT ;  /* 0x000000111200720c */ /* 0x000fda0003f06270 */
[----:B------:R-:W-:Y:S05]  /*31f0*/  @P0 BRA `(.L_x_1463) ;  /* 0x0000000000300947 */ /* 0x000fea0003800000 */
[----:B0-----:R-:W0:Y:S01]  /*3200*/  LDC.64 R2, c[0x0][0x218] ;  /* 0x00008600ff027b82 */ /* 0x001e220000000a00 */
[----:B------:R-:W-:Y:S02]  /*3210*/  IADD3 R11, R16, R18, RZ ;  /* 0x00000012100b7210 */ /* 0x000fe40007ffe0ff */
[----:B------:R-:W-:-:S03]  /*3220*/  IADD3 R18, R18, 0x80, RZ ;  /* 0x0000008012127810 */ /* 0x000fc60007ffe0ff */
[----:B0-----:R-:W-:-:S05]  /*3230*/  IMAD.WIDE.U32 R2, R11, 0x2, R2 ;  /* 0x000000020b027825 */ /* 0x001fca00078e0002 */
[----:B------:R1:W-:Y:S02]  /*3240*/  STG.E.U16 desc[UR4][R2.64], R4 ;  /* 0x0000000402007986 */ /* 0x0003e4000c101504 */
.L_x_1462:
[----:B------:R-:W-:-:S13]  /*3250*/  ISETP.GE.AND P0, PT, R18, R17, PT ;  /* 0x000000111200720c */ /* 0x000fda0003f06270 */
[----:B------:R-:W-:Y:S05]  /*3260*/  @P0 BRA `(.L_x_1464) ;  /* 0x0000000000300947 */ /* 0x000fea0003800000 */
[----:B01----:R-:W0:Y:S01]  /*3270*/  LDC.64 R2, c[0x0][0x218] ;  /* 0x00008600ff027b82 */ /* 0x003e220000000a00 */
[----:B------:R-:W-:Y:S02]  /*3280*/  IADD3 R11, R16, R18, RZ ;  /* 0x00000012100b7210 */ /* 0x000fe40007ffe0ff */
[----:B------:R-:W-:-:S03]  /*3290*/  IADD3 R18, R18, 0x80, RZ ;  /* 0x0000008012127810 */ /* 0x000fc60007ffe0ff */
[----:B0-----:R-:W-:-:S05]  /*32a0*/  IMAD.WIDE.U32 R2, R11, 0x2, R2 ;  /* 0x000000020b027825 */ /* 0x001fca00078e0002 */
[----:B------:R1:W-:Y:S02]  /*32b0*/  STG.E.U16 desc[UR4][R2.64], R5 ;  /* 0x0000000502007986 */ /* 0x0003e4000c101504 */
.L_x_1463:
[----:B------:R-:W-:-:S13]  /*32c0*/  ISETP.GE.AND P0, PT, R18, R17, PT ;  /* 0x000000111200720c */ /* 0x000fda0003f06270 */
[----:B------:R-:W-:Y:S05]  /*32d0*/  @P0 BRA `(.L_x_1465) ;  /* 0x0000000000340947 */ /* 0x000fea0003800000 */
[----:B01----:R-:W0:Y:S01]  /*32e0*/  LDC.64 R2, c[0x0][0x218] ;  /* 0x00008600ff027b82 */ /* 0x003e220000000a00 */
[----:B------:R-:W-:Y:S02]  /*32f0*/  IADD3 R5, R16, R18, RZ ;  /* 0x0000001210057210 */ /* 0x000fe40007ffe0ff */
[----:B------:R-:W-:-:S03]  /*3300*/  IADD3 R18, R18, 0x80, RZ ;  /* 0x0000008012127810 */ /* 0x000fc60007ffe0ff */
[----:B0-----:R-:W-:-:S05]  /*3310*/  IMAD.WIDE.U32 R2, R5, 0x2, R2 ;  /* 0x0000000205027825 */ /* 0x001fca00078e0002 */
[----:B------:R2:W-:Y:S02]  /*3320*/  STG.E.U16 desc[UR4][R2.64], R6 ;  /* 0x0000000602007986 */ /* 0x0005e4000c101504 */
.L_x_1464:
        /* <DEDUP_REMOVED lines=8> */
.L_x_1465:
[----:B------:R-:W-:Y:S05]  /*33b0*/  BSYNC B1 ;  /* 0x0000000000017941 */ /* 0x000fea0003800000 */
.L_x_1460:
[----:B------:R-:W-:-:S13]  /*33c0*/  ISETP.GE.AND P0, PT, R18, R17, PT ;  /* 0x000000111200720c */ /* 0x000fda0003f06270 */
[----:B012---:R-:W0:Y:S01]  /*33d0*/  @!P0 LDC.64 R2, c[0x0][0x218] ;  /* 0x00008600ff028b82 */ /* 0x007e220000000a00 */
[----:B------:R-:W-:Y:S02]  /*33e0*/  @!P0 IADD3 R5, R16, R18, RZ ;  /* 0x0000001210058210 */ /* 0x000fe40007ffe0ff */
[----:B------:R-:W-:-:S03]  /*33f0*/  @!P0 IADD3 R18, R18, 0x80, RZ ;  /* 0x0000008012128810 */ /* 0x000fc60007ffe0ff */
[----:B0-----:R-:W-:-:S05]  /*3400*/  @!P0 IMAD.WIDE.U32 R2, R5, 0x2, R2 ;  /* 0x0000000205028825 */ /* 0x001fca00078e0002 */
[----:B------:R3:W-:Y:S02]  /*3410*/  @!P0 STG.E.U16 desc[UR4][R2.64], R8 ;  /* 0x0000000802008986 */ /* 0x0007e4000c101504 */
.L_x_1466:
[----:B------:R-:W-:Y:S05]  /*3420*/  BSYNC B0 ;  /* 0x0000000000007941 */ /* 0x000fea0003800000 */
.L_x_1459:
        /* <DEDUP_REMOVED lines=8> */
.L_x_1467:
        /* <DEDUP_REMOVED lines=13> */
.L_x_3471:


//--------------------- .text._ZN2at6native29vectorized_elementwise_kernelILi4EZZZNS0_17atanh_kernel_cudaERNS_18TensorIteratorBaseEENKUlvE0_clEvENKUlvE1_clEvEUlN3c104HalfEE_St5arrayIPcLm2EEEEviT0_T1_ --------------------------
	.section	.text._ZN2at6native29vectorized_elementwise_kernelILi4EZZZNS0_17atanh_kernel_cudaERNS_18TensorIteratorBaseEENKUlvE0_clEvENKUlvE1_clEvEUlN3c104HalfEE_St5arrayIPcLm2EEEEviT0_T1_,"ax",@progbits
	.align	128
        .global         _ZN2at6native29vectorized_elementwise_kernelILi4EZZZNS0_17atanh_kernel_cudaERNS_18TensorIteratorBaseEENKUlvE0_clEvENKUlvE1_clEvEUlN3c104HalfEE_St5arrayIPcLm2EEEEviT0_T1_
        .type           _ZN2at6native29vectorized_elementwise_kernelILi4EZZZNS0_17atanh_kernel_cudaERNS_18TensorIteratorBaseEENKUlvE0_clEvENKUlvE1_clEvEUlN3c104HalfEE_St5arrayIPcLm2EEEEviT0_T1_,@function
        .size           _ZN2at6native29vectorized_elementwise_kernelILi4EZZZNS0_17atanh_kernel_cudaERNS_18TensorIteratorBaseEENKUlvE0_clEvENKUlvE1_clEvEUlN3c104HalfEE_St5arrayIPcLm2EEEEviT0_T1_,(.L_x_3472 - _ZN2at6native29vectorized_elementwise_kernelILi4EZZZNS0_17atanh_kernel_cudaERNS_18TensorIteratorBaseEENKUlvE0_clEvENKUlvE1_clEvEUlN3c104HalfEE_St5arrayIPcLm2EEEEviT0_T1_)
        .other          _ZN2at6native29vectorized_elementwise_kernelILi4EZZZNS0_17atanh_kernel_cudaERNS_18TensorIteratorBaseEENKUlvE0_clEvENKUlvE1_clEvEUlN3c104HalfEE_St5arrayIPcLm2EEEEviT0_T1_,@"STO_CUDA_ENTRY STV_DEFAULT"
_ZN2at6native29vectorized_elementwise_kernelILi4EZZZNS0_17atanh_kernel_cudaERNS_18TensorIteratorBaseEENKUlvE0_clEvENKUlvE1_clEvEUlN3c104HalfEE_St5arrayIPcLm2EEEEviT0_T1_:
.text._ZN2at6native29vectorized_elementwise_kernelILi4EZZZNS0_17atanh_kernel_cudaERNS_18TensorIteratorBaseEENKUlvE0_clEvENKUlvE1_clEvEUlN3c104HalfEE_St5arrayIPcLm2EEEEviT0_T1_:
        /* <DEDUP_REMOVED lines=15> */
[--C-:B--2---:R-:W-:Y:S02]  /*00f0*/  HADD2.F32 R18, -RZ, R6.reuse.H0_H0 ;  /* 0x20000006ff127230 */ /* 0x104fe40000004100 */
[----:B------:R-:W-:Y:S02]  /*0100*/  HADD2.F32 R24, -RZ, R6.H1_H1 ;  /* 0x30000006ff187230 */ /* 0x000fe40000004100 */
[----:B------:R-:W-:-:S02]  /*0110*/  HADD2.F32 R22, -RZ, R7.H0_H0 ;  /* 0x20000007ff167230 */ /* 0x000fc40000004100 */
[C---:B------:R-:W-:Y:S01]  /*0120*/  FADD.FTZ R8, |R18|.reuse, -RZ ;  /* 0x800000ff12087221 */ /* 0x040fe20000010200 */
[----:B------:R-:W-:Y:S01]  /*0130*/  FSETP.GT.FTZ.AND P0, PT, |R18|, 8.50705917302346158658e+37, PT ;  /* 0x7e8000001200780b */ /* 0x000fe20003f14200 */
[----:B------:R-:W-:Y:S01]  /*0140*/  FADD.FTZ R6, |R24|, -RZ ;  /* 0x800000ff18067221 */ /* 0x000fe20000010200 */
[----:B------:R-:W-:Y:S02]  /*0150*/  HADD2.F32 R7, -RZ, R7.H1_H1 ;  /* 0x30000007ff077230 */ /* 0x000fe40000004100 */
[----:B------:R-:W-:Y:S01]  /*0160*/  FADD.FTZ R8, -R8, 1 ;  /* 0x3f80000008087421 */ /* 0x000fe20000010100 */
[----:B0-----:R-:W-:Y:S01]  /*0170*/  FADD.FTZ R4, |R22|, -RZ ;  /* 0x800000ff16047221 */ /* 0x001fe20000010200 */
[----:B------:R-:W-:Y:S01]  /*0180*/  FADD.FTZ R6, -R6, 1 ;  /* 0x3f80000006067421 */ /* 0x000fe20000010100 */
[----:B------:R-:W-:Y:S01]  /*0190*/  FSETP.GT.FTZ.AND P1, PT, |R22|, 8.50705917302346158658e+37, PT ;  /* 0x7e8000001600780b */ /* 0x000fe20003f34200 */
[C---:B------:R-:W-:Y:S01]  /*01a0*/  FADD.FTZ R5, |R7|.reuse, -RZ ;  /* 0x800000ff07057221 */ /* 0x040fe20000010200 */
[----:B------:R-:W-:Y:S01]  /*01b0*/  FSETP.GT.FTZ.AND P2, PT, |R7|, 8.50705917302346158658e+37, PT ;  /* 0x7e8000000700780b */ /* 0x000fe20003f54200 */
[----:B------:R-:W0:Y:S02]  /*01c0*/  MUFU.RCP R8, R8 ;  /* 0x0000000800087308 */ /* 0x000e240000001000 */
[----:B------:R-:W-:-:S06]  /*01d0*/  FADD.FTZ R14, -R5, 1 ;  /* 0x3f800000050e7421 */ /* 0x000fcc0000010100 */
[----:B------:R-:W1:Y:S08]  /*01e0*/  MUFU.RCP R6, R6 ;  /* 0x0000000600067308 */ /* 0x000e700000001000 */
[----:B------:R-:W2:Y:S01]  /*01f0*/  MUFU.RCP R14, R14 ;  /* 0x0000000e000e7308 */ /* 0x000ea20000001000 */
[----:B0-----:R-:W-:Y:S01]  /*0200*/  FADD.FTZ R9, R8, R8 ;  /* 0x0000000808097221 */ /* 0x001fe20000010000 */
[----:B------:R-:W-:-:S03]  /*0210*/  FADD.FTZ R8, -R4, 1 ;  /* 0x3f80000004087421 */ /* 0x000fc60000010100 */
[----:B------:R-:W-:-:S03]  /*0220*/  FMUL.FTZ R9, |R18|, R9 ;  /* 0x0000000912097220 */ /* 0x000fc60000410200 */
[----:B------:R-:W0:Y:S02]  /*0230*/  MUFU.RCP R8, R8 ;  /* 0x0000000800087308 */ /* 0x000e240000001000 */
[----:B------:R-:W-:Y:S01]  /*0240*/  FSEL R11, R9, -2, !P0 ;  /* 0xc0000000090b7808 */ /* 0x000fe20004000000 */
[----:B-1----:R-:W-:Y:S01]  /*0250*/  FADD.FTZ R9, R6, R6 ;  /* 0x0000000606097221 */ /* 0x002fe20000010000 */
[----:B------:R-:W-:-:S03]  /*0260*/  FSETP.GT.FTZ.AND P0, PT, |R24|, 8.50705917302346158658e+37, PT ;  /* 0x7e8000001800780b */ /* 0x000fc60003f14200 */
[----:B------:R-:W-:Y:S01]  /*0270*/  FADD.FTZ.RZ R4, R11, 1 ;  /* 0x3f8000000b047421 */ /* 0x000fe2000001c000 */
[----:B------:R-:W-:Y:S01]  /*0280*/  FMUL.FTZ R9, |R24|, R9 ;  /* 0x0000000918097220 */ /* 0x000fe20000410200 */
[----:B--2---:R-:W-:-:S03]  /*0290*/  FADD.FTZ R6, R14, R14 ;  /* 0x0000000e0e067221 */ /* 0x004fc60000010000 */
[----:B------:R-:W-:Y:S01]  /*02a0*/  IADD3 R4, R4, -0x3f400000, RZ ;  /* 0xc0c0000004047810 */ /* 0x000fe20007ffe0ff */
[----:B------:R-:W-:Y:S01]  /*02b0*/  FMUL.FTZ R6, |R7|, R6 ;  /* 0x0000000607067220 */ /* 0x000fe20000410200 */
[----:B------:R-:W-:Y:S02]  /*02c0*/  FSEL R14, R9, -2, !P0 ;  /* 0xc0000000090e7808 */ /* 0x000fe40004000000 */
[----:B------:R-:W-:Y:S01]  /*02d0*/  LOP3.LUT R10, R4, 0xff800000, RZ, 0xc0, !PT ;  /* 0xff800000040a7812 */ /* 0x000fe200078ec0ff */
[----:B------:R-:W-:Y:S01]  /*02e0*/  HFMA2.MMA R4, -RZ, RZ, 1.625, 0 ;  /* 0x3e800000ff047435 */ /* 0x000fe200000001ff */
[----:B0-----:R-:W-:Y:S01]  /*02f0*/  FADD.FTZ R13, R8, R8 ;  /* 0x00000008080d7221 */ /* 0x001fe20000010000 */
[----:B------:R-:W-:Y:S01]  /*0300*/  FSEL R8, R6, -2, !P2 ;  /* 0xc000000006087808 */ /* 0x000fe20005000000 */
[----:B------:R-:W-:Y:S01]  /*0310*/  FADD.FTZ.RZ R6, R14, 1 ;  /* 0x3f8000000e067421 */ /* 0x000fe2000001c000 */
[----:B------:R-:W-:Y:S01]  /*0320*/  IADD3 R5, -R10, 0x40800000, RZ ;  /* 0x408000000a057810 */ /* 0x000fe20007ffe1ff */
[----:B------:R-:W-:Y:S01]  /*0330*/  FMUL.FTZ R13, |R22|, R13 ;  /* 0x0000000d160d7220 */ /* 0x000fe20000410200 */
[----:B------:R-:W-:Y:S01]  /*0340*/  IADD3 R12, R11, -R10, RZ ;  /* 0x8000000a0b0c7210 */ /* 0x000fe20007ffe0ff */
[----:B------:R-:W-:Y:S01]  /*0350*/  FADD.FTZ.RZ R15, R8, 1 ;  /* 0x3f800000080f7421 */ /* 0x000fe2000001c000 */
[----:B------:R-:W-:-:S02]  /*0360*/  IADD3 R6, R6, -0x3f400000, RZ ;  /* 0xc0c0000006067810 */ /* 0x000fc40007ffe0ff */
[----:B------:R-:W-:Y:S01]  /*0370*/  FFMA.FTZ R5, R5, R4, -1 ;  /* 0xbf80000005057423 */ /* 0x000fe20000010004 */
[----:B------:R-:W-:Y:S02]  /*0380*/  FSEL R19, R13, -2, !P1 ;  /* 0xc00000000d137808 */ /* 0x000fe40004800000 */
[----:B------:R-:W-:Y:S01]  /*0390*/  IADD3 R15, R15, -0x3f400000, RZ ;  /* 0xc0c000000f0f7810 */ /* 0x000fe20007ffe0ff */
[----:B------:R-:W-:Y:S01]  /*03a0*/  FADD.FTZ R12, R12, R5 ;  /* 0x000000050c0c7221 */ /* 0x000fe20000010000 */
[----:B------:R-:W-:Y:S01]  /*03b0*/  MOV R5, 0x3d39bf78 ;  /* 0x3d39bf7800057802 */ /* 0x000fe20000000f00 */
[----:B------:R-:W-:Y:S01]  /*03c0*/  FADD.FTZ.RZ R13, R19, 1 ;  /* 0x3f800000130d7421 */ /* 0x000fe2000001c000 */
[----:B------:R-:W-:Y:S02]  /*03d0*/  LOP3.LUT R17, R15, 0xff800000, RZ, 0xc0, !PT ;  /* 0xff8000000f117812 */ /* 0x000fe400078ec0ff */
[----:B------:R-:W-:Y:S01]  /*03e0*/  ISETP.GE.U32.AND P0, PT, R11, 0x7f800000, PT ;  /* 0x7f8000000b00780c */ /* 0x000fe20003f06070 */
[----:B------:R-:W-:Y:S01]  /*03f0*/  FFMA.FTZ R9, R12, -R5, 0.10546888411045074463 ;  /* 0x3dd800120c097423 */ /* 0x000fe20000010805 */
[----:B------:R-:W-:-:S02]  /*0400*/  IADD3 R20, R13, -0x3f400000, RZ ;  /* 0xc0c000000d147810 */ /* 0x000fc40007ffe0ff */
[----:B------:R-:W-:Y:S01]  /*0410*/  LOP3.LUT R13, R6, 0xff800000, RZ, 0xc0, !PT ;  /* 0xff800000060d7812 */ /* 0x000fe200078ec0ff */
[----:B------:R-:W-:Y:S01]  /*0420*/  FFMA.FTZ R9, R12, R9, -0.13229703903198242188 ;  /* 0xbe0778e00c097423 */ /* 0x000fe20000010009 */
[----:B------:R-:W-:Y:S02]  /*0430*/  LOP3.LUT R20, R20, 0xff800000, RZ, 0xc0, !PT ;  /* 0xff80000014147812 */ /* 0x000fe400078ec0ff */
[----:B------:R-:W-:Y:S01]  /*0440*/  IADD3 R15, -R13, 0x40800000, RZ ;  /* 0x408000000d0f7810 */ /* 0x000fe20007ffe1ff */
[----:B------:R-:W-:Y:S01]  /*0450*/  FFMA.FTZ R9, R12, R9, 0.14491446316242218018 ;  /* 0x3e1464750c097423 */ /* 0x000fe20000010009 */
[----:B------:R-:W-:Y:S02]  /*0460*/  IADD3 R21, -R20, 0x40800000, RZ ;  /* 0x4080000014157810 */ /* 0x000fe40007ffe1ff */
[----:B------:R-:W-:Y:S01]  /*0470*/  IADD3 R6, R14, -R13, RZ ;  /* 0x8000000d0e067210 */ /* 0x000fe20007ffe0ff */
[C---:B------:R-:W-:Y:S01]  /*0480*/  FFMA.FTZ R9, R12.reuse, R9, -0.16641564667224884033 ;  /* 0xbe2a68dd0c097423 */ /* 0x040fe20000010009 */
[----:B------:R-:W-:Y:S01]  /*0490*/  FFMA.FTZ R15, R15, R4, -1 ;  /* 0xbf8000000f0f7423 */ /* 0x000fe20000010004 */
[----:B------:R-:W-:Y:S01]  /*04a0*/  IADD3 R26, R19, -R20, RZ ;  /* 0x80000014131a7210 */ /* 0x000fe20007ffe0ff */
[-C--:B------:R-:W-:Y:S01]  /*04b0*/  FFMA.FTZ R21, R21, R4.reuse, -1 ;  /* 0xbf80000015157423 */ /* 0x080fe20000010004 */
[----:B------:R-:W-:Y:S01]  /*04c0*/  FFMA.FTZ R9, R12, R9, 0.19988867640495300293 ;  /* 0x3e4caf9e0c097423 */ /* 0x000fe20000010009 */
[----:B------:R-:W-:Y:S01]  /*04d0*/  IADD3 R23, -R17, 0x40800000, RZ ;  /* 0x4080000011177810 */ /* 0x000fe20007ffe1ff */
[----:B------:R-:W-:Y:S01]  /*04e0*/  FADD.FTZ R6, R6, R15 ;  /* 0x0000000f06067221 */ /* 0x000fe20000010000 */
[----:B------:R-:W-:Y:S01]  /*04f0*/  FADD.FTZ R26, R26, R21 ;  /* 0x000000151a1a7221 */ /* 0x000fe20000010000 */
[----:B------:R-:W-:Y:S01]  /*0500*/  FFMA.FTZ R9, R12, R9, -0.25000196695327758789 ;  /* 0xbe8000420c097423 */ /* 0x000fe20000010009 */
[----:B------:R-:W-:Y:S01]  /*0510*/  IADD3 R28, R8, -R17, RZ ;  /* 0x80000011081c7210 */ /* 0x000fe20007ffe0ff */
[----:B------:R-:W-:Y:S01]  /*0520*/  FFMA.FTZ R15, R6, -R5, 0.10546888411045074463 ;  /* 0x3dd80012060f7423 */ /* 0x000fe20000010805 */
[----:B------:R-:W-:Y:S01]  /*0530*/  FFMA.FTZ R23, R23, R4, -1 ;  /* 0xbf80000017177423 */ /* 0x000fe20000010004 */
[----:B------:R-:W-:Y:S01]  /*0540*/  FFMA.FTZ R9, R12, R9, 0.33333510160446166992 ;  /* 0x3eaaaae60c097423 */ /* 0x000fe20000010009 */
[----:B------:R-:W-:Y:S01]  /*0550*/  I2FP.F32.S32 R10, R10 ;  /* 0x0000000a000a7245 */ /* 0x000fe20000201400 */
[----:B------:R-:W-:Y:S01]  /*0560*/  FFMA.FTZ R15, R6, R15, -0.13229703903198242188 ;  /* 0xbe0778e0060f7423 */ /* 0x000fe2000001000f */
[----:B------:R-:W-:Y:S01]  /*0570*/  FADD.FTZ R28, R28, R23 ;  /* 0x000000171c1c7221 */ /* 0x000fe20000010000 */
[----:B------:R-:W-:-:S02]  /*0580*/  FFMA.FTZ R9, R12, R9, -0.5 ;  /* 0xbf0000000c097423 */ /* 0x000fc40000010009 */
[----:B------:R-:W-:Y:S01]  /*0590*/  FFMA.FTZ R15, R6, R15, 0.14491446316242218018 ;  /* 0x3e146475060f7423 */ /* 0x000fe2000001000f */
[----:B------:R-:W-:Y:S01]  /*05a0*/  FFMA.FTZ R21, R28, -R5, 0.10546888411045074463 ;  /* 0x3dd800121c157423 */ /* 0x000fe20000010805 */
[----:B------:R-:W-:Y:S01]  /*05b0*/  FMUL.FTZ R9, R12, R9 ;  /* 0x000000090c097220 */ /* 0x000fe20000410000 */
[----:B------:R-:W-:Y:S01]  /*05c0*/  FMUL.FTZ R25, R10, 1.1920928955078125e-07 ;  /* 0x340000000a197820 */ /* 0x000fe20000410000 */
[----:B------:R-:W-:Y:S01]  /*05d0*/  FFMA.FTZ R15, R6, R15, -0.16641564667224884033 ;  /* 0xbe2a68dd060f7423 */ /* 0x000fe2000001000f */
[----:B------:R-:W-:Y:S01]  /*05e0*/  FFMA.FTZ R21, R28, R21, -0.13229703903198242188 ;  /* 0xbe0778e01c157423 */ /* 0x000fe20000010015 */
[----:B------:R-:W-:Y:S01]  /*05f0*/  FFMA.FTZ R12, R12, R9, R12 ;  /* 0x000000090c0c7223 */ /* 0x000fe2000001000c */
[----:B------:R-:W-:Y:S01]  /*0600*/  FFMA.FTZ R9, R26, -R5, 0.10546888411045074463 ;  /* 0x3dd800121a097423 */ /* 0x000fe20000010805 */
[----:B------:R-:W-:Y:S01]  /*0610*/  FFMA.FTZ R15, R6, R15, 0.19988867640495300293 ;  /* 0x3e4caf9e060f7423 */ /* 0x000fe2000001000f */
[----:B------:R-:W-:Y:S01]  /*0620*/  FFMA.FTZ R21, R28, R21, 0.14491446316242218018 ;  /* 0x3e1464751c157423 */ /* 0x000fe20000010015 */
[----:B------:R-:W-:Y:S01]  /*0630*/  FFMA.FTZ R25, R25, 0.69314718246459960938, R12 ;  /* 0x3f31721819197823 */ /* 0x000fe2000001000c */
[----:B------:R-:W-:Y:S01]  /*0640*/  FFMA.FTZ R9, R26, R9, -0.13229703903198242188 ;  /* 0xbe0778e01a097423 */ /* 0x000fe20000010009 */
[----:B------:R-:W-:Y:S01]  /*0650*/  FFMA.FTZ R15, R6, R15, -0.25000196695327758789 ;  /* 0xbe800042060f7423 */ /* 0x000fe2000001000f */
[----:B------:R-:W-:-:S02]  /*0660*/  FFMA.FTZ R21, R28, R21, -0.16641564667224884033 ;  /* 0xbe2a68dd1c157423 */ /* 0x000fc40000010015 */
[----:B------:R-:W-:Y:S01]  /*0670*/  FFMA.FTZ R9, R26, R9, 0.14491446316242218018 ;  /* 0x3e1464751a097423 */ /* 0x000fe20000010009 */
[----:B------:R-:W-:Y:S01]  /*0680*/  FFMA.FTZ R15, R6, R15, 0.33333510160446166992 ;  /* 0x3eaaaae6060f7423 */ /* 0x000fe2000001000f */
[----:B------:R-:W-:Y:S02]  /*0690*/  FFMA.FTZ R21, R28, R21, 0.19988867640495300293 ;  /* 0x3e4caf9e1c157423 */ /* 0x000fe40000010015 */
[----:B------:R-:W-:Y:S01]  /*06a0*/  FFMA.FTZ R9, R26, R9, -0.16641564667224884033 ;  /* 0xbe2a68dd1a097423 */ /* 0x000fe20000010009 */
[----:B------:R-:W-:Y:S01]  /*06b0*/  FFMA.FTZ R15, R6, R15, -0.5 ;  /* 0xbf000000060f7423 */ /* 0x000fe2000001000f */
[----:B------:R-:W-:Y:S02]  /*06c0*/  FFMA.FTZ R21, R28, R21, -0.25000196695327758789 ;  /* 0xbe8000421c157423 */ /* 0x000fe40000010015 */
[----:B------:R-:W-:Y:S01]  /*06d0*/  FFMA.FTZ R9, R26, R9, 0.19988867640495300293 ;  /* 0x3e4caf9e1a097423 */ /* 0x000fe20000010009 */
[----:B------:R-:W-:Y:S01]  /*06e0*/  FMUL.FTZ R15, R6, R15 ;  /* 0x0000000f060f7220 */ /* 0x000fe20000410000 */
[----:B------:R-:W-:-:S02]  /*06f0*/  FFMA.FTZ R23, R28, R21, 0.33333510160446166992 ;  /* 0x3eaaaae61c177423 */ /* 0x000fc40000010015 */
[----:B------:R-:W-:Y:S01]  /*0700*/  FFMA.FTZ R9, R26, R9, -0.25000196695327758789 ;  /* 0xbe8000421a097423 */ /* 0x000fe20000010009 */
[----:B------:R-:W-:Y:S01]  /*0710*/  FFMA.FTZ R21, R6, R15, R6 ;  /* 0x0000000f06157223 */ /* 0x000fe20000010006 */
[----:B------:R-:W-:Y:S01]  /*0720*/  FFMA.FTZ R23, R28, R23, -0.5 ;  /* 0xbf0000001c177423 */ /* 0x000fe20000010017 */
[--C-:B---3--:R-:W-:Y:S02]  /*0730*/  HADD2.F32 R6, -RZ, R2.reuse.H0_H0 ;  /* 0x20000002ff067230 */ /* 0x108fe40000004100 */
[----:B------:R-:W-:Y:S01]  /*0740*/  FFMA.FTZ R9, R26, R9, 0.33333510160446166992 ;  /* 0x3eaaaae61a097423 */ /* 0x000fe20000010009 */
[----:B------:R-:W-:-:S03]  /*0750*/  HADD2.F32 R2, -RZ, R2.H1_H1 ;  /* 0x30000002ff027230 */ /* 0x000fc60000004100 */
[----:B------:R-:W-:Y:S02]  /*0760*/  FFMA.FTZ R9, R26, R9, -0.5 ;  /* 0xbf0000001a097423 */ /* 0x000fe40000010009 */
[----:B------:R-:W-:Y:S02]  /*0770*/  FADD.FTZ R12, |R2|, -RZ ;  /* 0x800000ff020c7221 */ /* 0x000fe40000010200 */
[----:B------:R-:W-:Y:S02]  /*0780*/  FMUL.FTZ R9, R26, R9 ;  /* 0x000000091a097220 */ /* 0x000fe40000410000 */
[----:B------:R-:W-:Y:S02]  /*0790*/  FADD.FTZ R12, -R12, 1 ;  /* 0x3f8000000c0c7421 */ /* 0x000fe40000010100 */
[----:B------:R-:W-:Y:S01]  /*07a0*/  FFMA.FTZ R15, R26, R9, R26 ;  /* 0x000000091a0f7223 */ /* 0x000fe2000001001a */
[----:B------:R-:W-:Y:S01]  /*07b0*/  FMUL.FTZ R9, R28, R23 ;  /* 0x000000171c097220 */ /* 0x000fe20000410000 */
[----:B------:R-:W-:-:S03]  /*07c0*/  FADD.FTZ R23, |R6|, -RZ ;  /* 0x800000ff06177221 */ /* 0x000fc60000010200 */
[----:B------:R-:W-:Y:S01]  /*07d0*/  FFMA.FTZ R9, R28, R9, R28 ;  /* 0x000000091c097223 */ /* 0x000fe2000001001c */
[----:B------:R-:W-:Y:S01]  /*07e0*/  FADD.FTZ R26, -R23, 1 ;  /* 0x3f800000171a7421 */ /* 0x000fe20000010100 */
[----:B------:R-:W-:-:S03]  /*07f0*/  I2FP.F32.S32 R23, R13 ;  /* 0x0000000d00177245 */ /* 0x000fc60000201400 */
[----:B------:R0:W1:Y:S02]  /*0800*/  MUFU.RCP R13, R26 ;  /* 0x0000001a000d7308 */ /* 0x0000640000001000 */
[----:B------:R-:W-:-:S04]  /*0810*/  FMUL.FTZ R10, R23, 1.1920928955078125e-07 ;  /* 0x34000000170a7820 */ /* 0x000fc80000410000 */
[----:B------:R-:W-:Y:S01]  /*0820*/  FFMA.FTZ R23, R10, 0.69314718246459960938, R21 ;  /* 0x3f3172180a177823 */ /* 0x000fe20000010015 */
[----:B------:R-:W-:Y:S01]  /*0830*/  HADD2.F32 R10, -RZ, R3.H0_H0 ;  /* 0x20000003ff0a7230 */ /* 0x000fe20000004100 */
[----:B------:R-:W-:Y:S06]  /*0840*/  @!P0 BRA `(.L_x_1470) ;  /* 0x0000000000148947 */ /* 0x000fec0003800000 */
[----:B------:R-:W-:-:S13]  /*0850*/  ISETP.GE.AND P0, PT, R11, -0x407fffff, PT ;  /* 0xbf8000010b00780c */ /* 0x000fda0003f06270 */
[----:B0-----:R-:W-:-:S05]  /*0860*/  @P0 MOV R26, 0x7f800000 ;  /* 0x7f800000001a0802 */ /* 0x001fca0000000f00 */
[C---:B------:R-:W-:Y:S01]  /*0870*/  @P0 FFMA.FTZ R25, R11.reuse, R26, +INF ;  /* 0x7f8000000b190423 */ /* 0x040fe2000001001a */
[----:B------:R-:W-:-:S04]  /*0880*/  FSETP.NEU.FTZ.AND P0, PT, R11, RZ, PT ;  /* 0x000000ff0b00720b */ /* 0x000fc80003f1d000 */
[----:B------:R-:W-:-:S09]  /*0890*/  FSEL R25, R25, -RZ, P0 ;  /* 0x800000ff19197208 */ /* 0x000fd20000000000 */
.L_x_1470:
[----:B------:R-:W-:Y:S05]  /*08a0*/  BSYNC B0 ;  /* 0x0000000000007941 */ /* 0x000fea0003800000 */
.L_x_1469:
[----:B------:R-:W-:Y:S01]  /*08b0*/  FADD.FTZ R21, |R10|, -RZ ;  /* 0x800000ff0a157221 */ /* 0x000fe20000010200 */
[----:B------:R-:W-:Y:S01]  /*08c0*/  HFMA2.MMA R11, -RZ, RZ, 1.75, 0 ;  /* 0x3f000000ff0b7435 */ /* 0x000fe200000001ff */
[----:B------:R-:W-:Y:S01]  /*08d0*/  ISETP.GE.U32.AND P1, PT, R14, 0x7f800000, PT ;  /* 0x7f8000000e00780c */ /* 0x000fe20003f26070 */
[----:B------:R-:W2:Y:S01]  /*08e0*/  MUFU.RCP R12, R12 ;  /* 0x0000000c000c7308 */ /* 0x000ea20000001000 */
[----:B------:R-:W-:Y:S01]  /*08f0*/  FADD.FTZ R21, -R21, 1 ;  /* 0x3f80000015157421 */ /* 0x000fe20000010100 */
[----:B-1----:R-:W-:Y:S01]  /*0900*/  FADD.FTZ R13, R13, R13 ;  /* 0x0000000d0d0d7221 */ /* 0x002fe20000010000 */
[C---:B------:R-:W-:Y:S01]  /*0910*/  FSETP.GT.FTZ.AND P0, PT, |R6|.reuse, 8.50705917302346158658e+37, PT ;  /* 0x7e8000000600780b */ /* 0x040fe20003f14200 */
[----:B------:R-:W-:Y:S02]  /*0920*/  BSSY B0, `(.L_x_1471) ;  /* 0x0000010000007945 */ /* 0x000fe40003800000 */
[----:B------:R-:W-:Y:S02]  /*0930*/  FMUL.FTZ R13, |R6|, R13 ;  /* 0x0000000d060d7220 */ /* 0x000fe40000410200 */
[----:B------:R-:W1:Y:S01]  /*0940*/  MUFU.RCP R21, R21 ;  /* 0x0000001500157308 */ /* 0x000e620000001000 */
[C---:B0-----:R-:W-:Y:S01]  /*0950*/  LOP3.LUT R26, R11.reuse, 0x80000000, R18, 0xb8, !PT ;  /* 0x800000000b1a7812 */ /* 0x041fe200078eb812 */
[----:B------:R-:W-:Y:S01]  /*0960*/  HADD2.F32 R18, -RZ, R3.H1_H1 ;  /* 0x30000003ff127230 */ /* 0x000fe20000004100 */
[----:B------:R-:W-:-:S02]  /*0970*/  LOP3.LUT R24, R11, 0x80000000, R24, 0xb8, !PT ;  /* 0x800000000b187812 */ /* 0x000fc400078eb818 */
[----:B------:R-:W-:Y:S01]  /*0980*/  FSEL R13, R13, -2, !P0 ;  /* 0xc00000000d0d7808 */ /* 0x000fe20004000000 */
[----:B------:R-:W-:Y:S01]  /*0990*/  FMUL.FTZ R3, R26, R25 ;  /* 0x000000191a037220 */ /* 0x000fe20000410000 */
[----:B------:R-:W-:-:S04]  /*09a0*/  FADD.FTZ R25, |R18|, -RZ ;  /* 0x800000ff12197221 */ /* 0x000fc80000010200 */
[----:B------:R-:W-:Y:S01]  /*09b0*/  FADD.FTZ R26, -R25, 1 ;  /* 0x3f800000191a7421 */ /* 0x000fe20000010100 */
[----:B--2---:R-:W-:Y:S06]  /*09c0*/  @!P1 BRA `(.L_x_1472) ;  /* 0x0000000000149947 */ /* 0x004fec0003800000 */
[----:B------:R-:W-:-:S13]  /*09d0*/  ISETP.GE.AND P0, PT, R14, -0x407fffff, PT ;  /* 0xbf8000010e00780c */ /* 0x000fda0003f06270 */
[----:B------:R-:W-:-:S05]  /*09e0*/  @P0 MOV R25, 0x7f800000 ;  /* 0x7f80000000190802 */ /* 0x000fca0000000f00 */
[C---:B------:R-:W-:Y:S01]  /*09f0*/  @P0 FFMA.FTZ R23, R14.reuse, R25, +INF ;  /* 0x7f8000000e170423 */ /* 0x040fe20000010019 */
[----:B------:R-:W-:-:S04]  /*0a00*/  FSETP.NEU.FTZ.AND P0, PT, R14, RZ, PT ;  /* 0x000000ff0e00720b */ /* 0x000fc80003f1d000 */
[----:B------:R-:W-:-:S09]  /*0a10*/  FSEL R23, R23, -RZ, P0 ;  /* 0x800000ff17177208 */ /* 0x000fd20000000000 */
.L_x_1472:
[----:B------:R-:W-:Y:S05]  /*0a20*/  BSYNC B0 ;  /* 0x0000000000007941 */ /* 0x000fea0003800000 */
.L_x_1471:
[----:B------:R-:W-:Y:S01]  /*0a30*/  ISETP.GE.U32.AND P0, PT, R19, 0x7f800000, PT ;  /* 0x7f8000001300780c */ /* 0x000fe20003f06070 */
[----:B------:R-:W-:Y:S01]  /*0a40*/  FMUL.FTZ R14, R24, R23 ;  /* 0x00000017180e7220 */ /* 0x000fe20000410000 */
[----:B------:R-:W-:Y:S01]  /*0a50*/  FADD.FTZ.RZ R24, R13, 1 ;  /* 0x3f8000000d187421 */ /* 0x000fe2000001c000 */
[----:B------:R0:W2:Y:S01]  /*0a60*/  MUFU.RCP R23, R26 ;  /* 0x0000001a00177308 */ /* 0x0000a20000001000 */
[----:B------:R-:W-:Y:S01]  /*0a70*/  I2FP.F32.S32 R20, R20 ;  /* 0x0000001400147245 */ /* 0x000fe20000201400 */
[----:B------:R-:W-:Y:S01]  /*0a80*/  BSSY B0, `(.L_x_1473) ;  /* 0x000000e000007945 */ /* 0x000fe20003800000 */
[----:B------:R-:W-:Y:S02]  /*0a90*/  ISETP.GE.U32.AND P2, PT, R8, 0x7f800000, PT ;  /* 0x7f8000000800780c */ /* 0x000fe40003f46070 */
[----:B------:R-:W-:Y:S01]  /*0aa0*/  IADD3 R25, R24, -0x3f400000, RZ ;  /* 0xc0c0000018197810 */ /* 0x000fe20007ffe0ff */
[----:B------:R-:W-:Y:S01]  /*0ab0*/  FMUL.FTZ R24, R20, 1.1920928955078125e-07 ;  /* 0x3400000014187820 */ /* 0x000fe20000410000 */
[----:B------:R-:W-:-:S02]  /*0ac0*/  LOP3.LUT R22, R11, 0x80000000, R22, 0xb8, !PT ;  /* 0x800000000b167812 */ /* 0x000fc400078eb816 */
[----:B------:R-:W-:Y:S01]  /*0ad0*/  LOP3.LUT R20, R25, 0xff800000, RZ, 0xc0, !PT ;  /* 0xff80000019147812 */ /* 0x000fe200078ec0ff */
[----:B------:R-:W-:Y:S01]  /*0ae0*/  FFMA.FTZ R15, R24, 0.69314718246459960938, R15 ;  /* 0x3f317218180f7823 */ /* 0x000fe2000001000f */
[----:B------:R-:W-:Y:S01]  /*0af0*/  I2FP.F32.S32 R17, R17 ;  /* 0x0000001100117245 */ /* 0x000fe20000201400 */
[----:B0-----:R-:W-:Y:S06]  /*0b00*/  @!P0 BRA `(.L_x_1474) ;  /* 0x0000000000148947 */ /* 0x001fec0003800000 */
[C---:B------:R-:W-:Y:S02]  /*0b10*/  ISETP.GE.AND P0, PT, R19.reuse, -0x407fffff, PT ;  /* 0xbf8000011300780c */ /* 0x040fe40003f06270 */
[----:B------:R-:W-:-:S11]  /*0b20*/  FSETP.NEU.FTZ.AND P1, PT, R19, RZ, PT ;  /* 0x000000ff1300720b */ /* 0x000fd60003f3d000 */
[----:B------:R-:W-:-:S05]  /*0b30*/  @P0 MOV R24, 0x7f800000 ;  /* 0x7f80000000180802 */ /* 0x000fca0000000f00 */
[----:B------:R-:W-:-:S05]  /*0b40*/  @P0 FFMA.FTZ R15, R19, R24, +INF ;  /* 0x7f800000130f0423 */ /* 0x000fca0000010018 */
[----:B------:R-:W-:-:S07]  /*0b50*/  FSEL R15, R15, -RZ, P1 ;  /* 0x800000ff0f0f7208 */ /* 0x000fce0000800000 */
.L_x_1474:
[----:B------:R-:W-:Y:S05]  /*0b60*/  BSYNC B0 ;  /* 0x0000000000007941 */ /* 0x000fea0003800000 */
.L_x_1473:
[----:B------:R-:W-:Y:S01]  /*0b70*/  IADD3 R19, -R20, 0x40800000, RZ ;  /* 0x4080000014137810 */ /* 0x000fe20007ffe1ff */
[----:B------:R-:W-:Y:S01]  /*0b80*/  FMUL.FTZ R15, R22, R15 ;  /* 0x0000000f160f7220 */ /* 0x000fe20000410000 */
[----:B------:R-:W-:Y:S01]  /*0b90*/  FMUL.FTZ R22, R17, 1.1920928955078125e-07 ;  /* 0x3400000011167820 */ /* 0x000fe20000410000 */
[----:B------:R-:W-:Y:S01]  /*0ba0*/  BSSY B0, `(.L_x_1475) ;  /* 0x000000b000007945 */ /* 0x000fe20003800000 */
        /* <DEDUP_REMOVED lines=10> */
.L_x_1476:
[----:B------:R-:W-:Y:S05]  /*0c50*/  BSYNC B0 ;  /* 0x0000000000007941 */ /* 0x000fea0003800000 */
.L_x_1475:
[----:B------:R-:W-:Y:S01]  /*0c60*/  FADD.FTZ R22, R7, R26 ;  /* 0x0000001a07167221 */ /* 0x000fe20000010000 */
[----:B------:R-:W-:Y:S01]  /*0c70*/  FADD.FTZ R7, R12, R12 ;  /* 0x0000000c0c077221 */ /* 0x000fe20000010000 */
[----:B-1----:R-:W-:Y:S01]  /*0c80*/  FADD.FTZ R21, R21, R21 ;  /* 0x0000001515157221 */ /* 0x002fe20000010000 */
[----:B--2---:R-:W-:Y:S01]  /*0c90*/  FADD.FTZ R23, R23, R23 ;  /* 0x0000001717177221 */ /* 0x004fe20000010000 */
[C---:B------:R-:W-:Y:S01]  /*0ca0*/  FSETP.GT.FTZ.AND P0, PT, |R2|.reuse, 8.50705917302346158658e+37, PT ;  /* 0x7e8000000200780b */ /* 0x040fe20003f14200 */
[----:B------:R-:W-:Y:S01]  /*0cb0*/  FMUL.FTZ R7, |R2|, R7 ;  /* 0x0000000702077220 */ /* 0x000fe20000410200 */
[----:B------:R-:W-:Y:S01]  /*0cc0*/  LOP3.LUT R12, R11, 0x80000000, R2, 0xb8, !PT ;  /* 0x800000000b0c7812 */ /* 0x000fe200078eb802 */
[----:B------:R-:W-:Y:S01]  /*0cd0*/  FMUL.FTZ R8, R24, R9 ;  /* 0x0000000918087220 */ /* 0x000fe20000410000 */
[----:B------:R-:W-:Y:S01]  /*0ce0*/  FMUL.FTZ R21, |R10|, R21 ;  /* 0x000000150a157220 */ /* 0x000fe20000410200 */
[----:B------:R-:W-:Y:S01]  /*0cf0*/  FMUL.FTZ R2, |R18|, R23 ;  /* 0x0000001712027220 */ /* 0x000fe20000410200 */
[----:B------:R-:W-:Y:S01]  /*0d00*/  FFMA.FTZ R17, R22, -R5, 0.10546888411045074463 ;  /* 0x3dd8001216117423 */ /* 0x000fe20000010805 */
[----:B------:R-:W-:Y:S01]  /*0d10*/  FSETP.GT.FTZ.AND P1, PT, |R10|, 8.50705917302346158658e+37, PT ;  /* 0x7e8000000a00780b */ /* 0x000fe20003f34200 */
[----:B------:R-:W-:Y:S01]  /*0d20*/  BSSY B0, `(.L_x_1477) ;  /* 0x0000054000007945 */ /* 0x000fe20003800000 */
[----:B------:R-:W-:Y:S01]  /*0d30*/  FSETP.GT.FTZ.AND P2, PT, |R18|, 8.50705917302346158658e+37, PT ;  /* 0x7e8000001200780b */ /* 0x000fe20003f54200 */
[----:B------:R-:W-:Y:S01]  /*0d40*/  FFMA.FTZ R17, R22, R17, -0.13229703903198242188 ;  /* 0xbe0778e016117423 */ /* 0x000fe20000010011 */
[----:B------:R-:W-:-:S02]  /*0d50*/  FSEL R9, R7, -2, !P0 ;  /* 0xc000000007097808 */ /* 0x000fc40004000000 */
[----:B------:R-:W-:Y:S01]  /*0d60*/  FSEL R7, R21, -2, !P1 ;  /* 0xc000000015077808 */ /* 0x000fe20004800000 */
[----:B------:R-:W-:Y:S01]  /*0d70*/  FFMA.FTZ R17, R22, R17, 0.14491446316242218018 ;  /* 0x3e14647516117423 */ /* 0x000fe20000010011 */
[----:B------:R-:W-:Y:S01]  /*0d80*/  FSEL R2, R2, -2, !P2 ;  /* 0xc000000002027808 */ /* 0x000fe20005000000 */
[----:B------:R-:W-:Y:S01]  /*0d90*/  FADD.FTZ.RZ R19, R9, 1 ;  /* 0x3f80000009137421 */ /* 0x000fe2000001c000 */
[----:B------:R-:W-:Y:S01]  /*0da0*/  LOP3.LUT R6, R11, 0x80000000, R6, 0xb8, !PT ;  /* 0x800000000b067812 */ /* 0x000fe200078eb806 */
[----:B------:R-:W-:Y:S01]  /*0db0*/  FADD.FTZ.RZ R21, R7, 1 ;  /* 0x3f80000007157421 */ /* 0x000fe2000001c000 */
[----:B------:R-:W-:Y:S01]  /*0dc0*/  FFMA.FTZ R17, R22, R17, -0.16641564667224884033 ;  /* 0xbe2a68dd16117423 */ /* 0x000fe20000010011 */
[----:B------:R-:W-:Y:S01]  /*0dd0*/  FADD.FTZ.RZ R23, R2, 1 ;  /* 0x3f80000002177421 */ /* 0x000fe2000001c000 */
[----:B------:R-:W-:Y:S02]  /*0de0*/  IADD3 R19, R19, -0x3f400000, RZ ;  /* 0xc0c0000013137810 */ /* 0x000fe40007ffe0ff */
[----:B------:R-:W-:-:S02]  /*0df0*/  LOP3.LUT R10, R11, 0x80000000, R10, 0xb8, !PT ;  /* 0x800000000b0a7812 */ /* 0x000fc400078eb80a */
[----:B------:R-:W-:Y:S02]  /*0e00*/  LOP3.LUT R11, R11, 0x80000000, R18, 0xb8, !PT ;  /* 0x800000000b0b7812 */ /* 0x000fe400078eb812 */
[----:B------:R-:W-:Y:S02]  /*0e10*/  IADD3 R18, R21, -0x3f400000, RZ ;  /* 0xc0c0000015127810 */ /* 0x000fe40007ffe0ff */
[----:B------:R-:W-:Y:S02]  /*0e20*/  IADD3 R23, R23, -0x3f400000, RZ ;  /* 0xc0c0000017177810 */ /* 0x000fe40007ffe0ff */
[----:B------:R-:W-:Y:S01]  /*0e30*/  LOP3.LUT R24, R19, 0xff800000, RZ, 0xc0, !PT ;  /* 0xff80000013187812 */ /* 0x000fe200078ec0ff */
[----:B------:R-:W-:Y:S01]  /*0e40*/  FFMA.FTZ R19, R22, R17, 0.19988867640495300293 ;  /* 0x3e4caf9e16137423 */ /* 0x000fe20000010011 */
[----:B------:R-:W-:Y:S02]  /*0e50*/  LOP3.LUT R18, R18, 0xff800000, RZ, 0xc0, !PT ;  /* 0xff80000012127812 */ /* 0x000fe400078ec0ff */
[----:B------:R-:W-:Y:S01]  /*0e60*/  LOP3.LUT R17, R23, 0xff800000, RZ, 0xc0, !PT ;  /* 0xff80000017117812 */ /* 0x000fe200078ec0ff */
[----:B------:R-:W-:Y:S01]  /*0e70*/  FFMA.FTZ R19, R22, R19, -0.25000196695327758789 ;  /* 0xbe80004216137423 */ /* 0x000fe20000010013 */
[----:B------:R-:W-:-:S02]  /*0e80*/  IADD3 R23, -R24, 0x40800000, RZ ;  /* 0x4080000018177810 */ /* 0x000fc40007ffe1ff */
[----:B------:R-:W-:Y:S01]  /*0e90*/  IADD3 R21, -R18, 0x40800000, RZ ;  /* 0x4080000012157810 */ /* 0x000fe20007ffe1ff */
[C---:B------:R-:W-:Y:S01]  /*0ea0*/  FFMA.FTZ R19, R22.reuse, R19, 0.33333510160446166992 ;  /* 0x3eaaaae616137423 */ /* 0x040fe20000010013 */
[----:B------:R-:W-:Y:S01]  /*0eb0*/  IADD3 R28, R9, -R24, RZ ;  /* 0x80000018091c7210 */ /* 0x000fe20007ffe0ff */
[-C--:B------:R-:W-:Y:S01]  /*0ec0*/  FFMA.FTZ R23, R23, R4.reuse, -1 ;  /* 0xbf80000017177423 */ /* 0x080fe20000010004 */
[----:B------:R-:W-:Y:S01]  /*0ed0*/  IADD3 R25, -R17, 0x40800000, RZ ;  /* 0x4080000011197810 */ /* 0x000fe20007ffe1ff */
[----:B------:R-:W-:Y:S01]  /*0ee0*/  FFMA.FTZ R26, R21, R4, -1 ;  /* 0xbf800000151a7423 */ /* 0x000fe20000010004 */
[----:B------:R-:W-:Y:S01]  /*0ef0*/  FFMA.FTZ R19, R22, R19, -0.5 ;  /* 0xbf00000016137423 */ /* 0x000fe20000010013 */
[----:B------:R-:W-:Y:S01]  /*0f00*/  IADD3 R21, R7, -R18, RZ ;  /* 0x8000001207157210 */ /* 0x000fe20007ffe0ff */
[----:B------:R-:W-:Y:S01]  /*0f10*/  FADD.FTZ R23, R28, R23 ;  /* 0x000000171c177221 */ /* 0x000fe20000010000 */
[----:B------:R-:W-:Y:S01]  /*0f20*/  FFMA.FTZ R4, R25, R4, -1 ;  /* 0xbf80000019047423 */ /* 0x000fe20000010004 */
[----:B------:R-:W-:Y:S01]  /*0f30*/  FMUL.FTZ R19, R22, R19 ;  /* 0x0000001316137220 */ /* 0x000fe20000410000 */
[----:B------:R-:W-:Y:S01]  /*0f40*/  ISETP.GE.U32.AND P2, PT, R13, 0x7f800000, PT ;  /* 0x7f8000000d00780c */ /* 0x000fe20003f46070 */
[----:B------:R-:W-:Y:S01]  /*0f50*/  FFMA.FTZ R28, R23, -R5, 0.10546888411045074463 ;  /* 0x3dd80012171c7423 */ /* 0x000fe20000010805 */
[----:B------:R-:W-:Y:S01]  /*0f60*/  FADD.FTZ R26, R21, R26 ;  /* 0x0000001a151a7221 */ /* 0x000fe20000010000 */
[----:B------:R-:W-:Y:S01]  /*0f70*/  IADD3 R21, R2, -R17, RZ ;  /* 0x8000001102157210 */ /* 0x000fe20007ffe0ff */
[----:B------:R-:W-:Y:S01]  /*0f80*/  FFMA.FTZ R22, R22, R19, R22 ;  /* 0x0000001316167223 */ /* 0x000fe20000010016 */
[----:B------:R-:W-:Y:S01]  /*0f90*/  FFMA.FTZ R19, R23, R28, -0.13229703903198242188 ;  /* 0xbe0778e017137423 */ /* 0x000fe2000001001c */
[----:B------:R-:W-:-:S02]  /*0fa0*/  I2FP.F32.S32 R20, R20 ;  /* 0x0000001400147245 */ /* 0x000fc40000201400 */
[----:B------:R-:W-:Y:S01]  /*0fb0*/  FADD.FTZ R28, R21, R4 ;  /* 0x00000004151c7221 */ /* 0x000fe20000010000 */
[C---:B------:R-:W-:Y:S01]  /*0fc0*/  FFMA.FTZ R4, R23.reuse, R19, 0.14491446316242218018 ;  /* 0x3e14647517047423 */ /* 0x040fe20000010013 */
[-C--:B------:R-:W-:Y:S01]  /*0fd0*/  FFMA.FTZ R21, R26, -R5.reuse, 0.10546888411045074463 ;  /* 0x3dd800121a157423 */ /* 0x080fe20000010805 */
[----:B------:R-:W-:Y:S01]  /*0fe0*/  FMUL.FTZ R25, R20, 1.1920928955078125e-07 ;  /* 0x3400000014197820 */ /* 0x000fe20000410000 */
[----:B------:R-:W-:Y:S01]  /*0ff0*/  FFMA.FTZ R5, R28, -R5, 0.10546888411045074463 ;  /* 0x3dd800121c057423 */ /* 0x000fe20000010805 */
[----:B------:R-:W-:Y:S01]  /*1000*/  FFMA.FTZ R4, R23, R4, -0.16641564667224884033 ;  /* 0xbe2a68dd17047423 */ /* 0x000fe20000010004 */
[----:B------:R-:W-:Y:S01]  /*1010*/  FFMA.FTZ R21, R26, R21, -0.13229703903198242188 ;  /* 0xbe0778e01a157423 */ /* 0x000fe20000010015 */
[----:B------:R-:W-:Y:S01]  /*1020*/  ISETP.GE.U32.AND P4, PT, R9, 0x7f800000, PT ;  /* 0x7f8000000900780c */ /* 0x000fe20003f86070 */
[----:B------:R-:W-:Y:S01]  /*1030*/  FFMA.FTZ R5, R28, R5, -0.13229703903198242188 ;  /* 0xbe0778e01c057423 */ /* 0x000fe20000010005 */
[----:B------:R-:W-:Y:S01]  /*1040*/  FFMA.FTZ R4, R23, R4, 0.19988867640495300293 ;  /* 0x3e4caf9e17047423 */ /* 0x000fe20000010004 */
[----:B------:R-:W-:Y:S01]  /*1050*/  FFMA.FTZ R21, R26, R21, 0.14491446316242218018 ;  /* 0x3e1464751a157423 */ /* 0x000fe20000010015 */
[----:B------:R-:W-:Y:S01]  /*1060*/  ISETP.GE.U32.AND P0, PT, R7, 0x7f800000, PT ;  /* 0x7f8000000700780c */ /* 0x000fe20003f06070 */
[----:B------:R-:W-:Y:S01]  /*1070*/  FFMA.FTZ R5, R28, R5, 0.14491446316242218018 ;  /* 0x3e1464751c057423 */ /* 0x000fe20000010005 */
[C---:B------:R-:W-:Y:S01]  /*1080*/  FFMA.FTZ R4, R23.reuse, R4, -0.25000196695327758789 ;  /* 0xbe80004217047423 */ /* 0x040fe20000010004 */
[----:B------:R-:W-:Y:S01]  /*1090*/  FFMA.FTZ R21, R26, R21, -0.16641564667224884033 ;  /* 0xbe2a68dd1a157423 */ /* 0x000fe20000010015 */
[----:B------:R-:W-:Y:S01]  /*10a0*/  ISETP.GE.U32.AND P1, PT, R2, 0x7f800000, PT ;  /* 0x7f8000000200780c */ /* 0x000fe20003f26070 */
[----:B------:R-:W-:Y:S01]  /*10b0*/  FFMA.FTZ R5, R28, R5, -0.16641564667224884033 ;  /* 0xbe2a68dd1c057423 */ /* 0x000fe20000010005 */
[C---:B------:R-:W-:Y:S01]  /*10c0*/  FFMA.FTZ R4, R23.reuse, R4, 0.33333510160446166992 ;  /* 0x3eaaaae617047423 */ /* 0x040fe20000010004 */
[----:B------:R-:W-:Y:S01]  /*10d0*/  FFMA.FTZ R21, R26, R21, 0.19988867640495300293 ;  /* 0x3e4caf9e1a157423 */ /* 0x000fe20000010015 */
[----:B------:R-:W-:Y:S01]  /*10e0*/  I2FP.F32.S32 R24, R24 ;  /* 0x0000001800187245 */ /* 0x000fe20000201400 */
[----:B------:R-:W-:Y:S01]  /*10f0*/  FFMA.FTZ R5, R28, R5, 0.19988867640495300293 ;  /* 0x3e4caf9e1c057423 */ /* 0x000fe20000010005 */
[C---:B------:R-:W-:Y:S01]  /*1100*/  FFMA.FTZ R4, R23.reuse, R4, -0.5 ;  /* 0xbf00000017047423 */ /* 0x040fe20000010004 */
[----:B------:R-:W-:Y:S01]  /*1110*/  FFMA.FTZ R21, R26, R21, -0.25000196695327758789 ;  /* 0xbe8000421a157423 */ /* 0x000fe20000010015 */
[----:B------:R-:W-:Y:S01]  /*1120*/  I2FP.F32.S32 R18, R18 ;  /* 0x0000001200127245 */ /* 0x000fe20000201400 */
[----:B------:R-:W-:Y:S01]  /*1130*/  FFMA.FTZ R5, R28, R5, -0.25000196695327758789 ;  /* 0xbe8000421c057423 */ /* 0x000fe20000010005 */
[----:B------:R-:W-:Y:S01]  /*1140*/  FMUL.FTZ R4, R23, R4 ;  /* 0x0000000417047220 */ /* 0x000fe20000410000 */
[----:B------:R-:W-:Y:S01]  /*1150*/  FFMA.FTZ R21, R26, R21, 0.33333510160446166992 ;  /* 0x3eaaaae61a157423 */ /* 0x000fe20000010015 */
[----:B------:R-:W-:Y:S01]  /*1160*/  FFMA.FTZ R25, R25, 0.69314718246459960938, R22 ;  /* 0x3f31721819197823 */ /* 0x000fe20000010016 */
[----:B------:R-:W-:Y:S01]  /*1170*/  FFMA.FTZ R19, R28, R5, 0.33333510160446166992 ;  /* 0x3eaaaae61c137423 */ /* 0x000fe20000010005 */
[----:B------:R-:W-:Y:S01]  /*1180*/  FFMA.FTZ R23, R23, R4, R23 ;  /* 0x0000000417177223 */ /* 0x000fe20000010017 */
[----:B------:R-:W-:Y:S01]  /*1190*/  FFMA.FTZ R21, R26, R21, -0.5 ;  /* 0xbf0000001a157423 */ /* 0x000fe20000010015 */
[----:B------:R-:W0:Y:S01]  /*11a0*/  LDC.64 R4, c[0x0][0x218] ;  /* 0x00008600ff047b82 */ /* 0x000e220000000a00 */
[----:B------:R-:W-:-:S02]  /*11b0*/  FFMA.FTZ R19, R28, R19, -0.5 ;  /* 0xbf0000001c137423 */ /* 0x000fc40000010013 */
[----:B------:R-:W-:Y:S02]  /*11c0*/  FMUL.FTZ R21, R26, R21 ;  /* 0x000000151a157220 */ /* 0x000fe40000410000 */
[----:B------:R-:W-:Y:S02]  /*11d0*/  FMUL.FTZ R19, R28, R19 ;  /* 0x000000131c137220 */ /* 0x000fe40000410000 */
[----:B------:R-:W-:Y:S02]  /*11e0*/  FFMA.FTZ R21, R26, R21, R26 ;  /* 0x000000151a157223 */ /* 0x000fe4000001001a */
[----:B------:R-:W-:Y:S01]  /*11f0*/  FFMA.FTZ R19, R28, R19, R28 ;  /* 0x000000131c137223 */ /* 0x000fe2000001001c */
[----:B------:R-:W-:Y:S06]  /*1200*/  @!P2 BRA `(.L_x_1478) ;  /* 0x000000000014a947 */ /* 0x000fec0003800000 */
[C---:B------:R-:W-:Y:S02]  /*1210*/  ISETP.GE.AND P2, PT, R13.reuse, -0x407fffff, PT ;  /* 0xbf8000010d00780c */ /* 0x040fe40003f46270 */
[----:B------:R-:W-:-:S11]  /*1220*/  FSETP.NEU.FTZ.AND P3, PT, R13, RZ, PT ;  /* 0x000000ff0d00720b */ /* 0x000fd60003f7d000 */
[----:B------:R-:W-:-:S05]  /*1230*/  @P2 MOV R20, 0x7f800000 ;  /* 0x7f80000000142802 */ /* 0x000fca0000000f00 */
[----:B------:R-:W-:-:S05]  /*1240*/  @P2 FFMA.FTZ R25, R13, R20, +INF ;  /* 0x7f8000000d192423 */ /* 0x000fca0000010014 */
[----:B------:R-:W-:-:S07]  /*1250*/  FSEL R25, R25, -RZ, P3 ;  /* 0x800000ff19197208 */ /* 0x000fce0001800000 */
.L_x_1478:
[----:B------:R-:W-:Y:S05]  /*1260*/  BSYNC B0 ;  /* 0x0000000000007941 */ /* 0x000fea0003800000 */
.L_x_1477:
[----:B------:R-:W-:Y:S01]  /*1270*/  FMUL.FTZ R24, R24, 1.1920928955078125e-07 ;  /* 0x3400000018187820 */ /* 0x000fe20000410000 */
[----:B------:R-:W-:Y:S01]  /*1280*/  BSSY B0, `(.L_x_1479) ;  /* 0x000000b000007945 */ /* 0x000fe20003800000 */
[----:B------:R-:W-:Y:S01]  /*1290*/  FMUL.FTZ R6, R6, R25 ;  /* 0x0000001906067220 */ /* 0x000fe20000410000 */
[----:B------:R-:W-:Y:S01]  /*12a0*/  I2FP.F32.S32 R17, R17 ;  /* 0x0000001100117245 */ /* 0x000fe20000201400 */
        /* <DEDUP_REMOVED lines=8> */
.L_x_1480:
[----:B------:R-:W-:Y:S05]  /*1330*/  BSYNC B0 ;  /* 0x0000000000007941 */ /* 0x000fea0003800000 */
.L_x_1479:
        /* <DEDUP_REMOVED lines=10> */
.L_x_1482:
[----:B------:R-:W-:Y:S05]  /*13e0*/  BSYNC B0 ;  /* 0x0000000000007941 */ /* 0x000fea0003800000 */
.L_x_1481:
        /* <DEDUP_REMOVED lines=10> */
.L_x_1484:
[----:B------:R-:W-:Y:S05]  /*1490*/  BSYNC B0 ;  /* 0x0000000000007941 */ /* 0x000fea0003800000 */
.L_x_1483:
[----:B------:R-:W-:Y:S01]  /*14a0*/  FMUL.FTZ R11, R11, R12 ;  /* 0x0000000c0b0b7220 */ /* 0x000fe20000410000 */
[----:B------:R-:W-:Y:S01]  /*14b0*/  IMAD.WIDE R4, R0, 0x8, R4 ;  /* 0x0000000800047825 */ /* 0x000fe200078e0204 */
[----:B------:R-:W-:Y:S02]  /*14c0*/  F2FP.F16.F32.PACK_AB R14, R14, R3 ;  /* 0x000000030e0e723e */ /* 0x000fe400000000ff */
[----:B------:R-:W-:Y:S02]  /*14d0*/  F2FP.F16.F32.PACK_AB R15, R8, R15 ;  /* 0x0000000f080f723e */ /* 0x000fe400000000ff */
[----:B------:R-:W-:Y:S02]  /*14e0*/  F2FP.F16.F32.PACK_AB R6, R9, R6 ;  /* 0x000000060906723e */ /* 0x000fe400000000ff */
[----:B------:R-:W-:Y:S01]  /*14f0*/  F2FP.F16.F32.PACK_AB R7, R11, R10 ;  /* 0x0000000a0b07723e */ /* 0x000fe200000000ff */
[----:B------:R-:W-:Y:S04]  /*1500*/  STG.E.64 desc[UR4][R4.64], R14 ;  /* 0x0000000e04007986 */ /* 0x000fe8000c101b04 */
[----:B------:R-:W-:Y:S01]  /*1510*/  STG.E.64 desc[UR4][R4.64+0x400], R6 ;  /* 0x0004000604007986 */ /* 0x000fe2000c101b04 */
[----:B------:R-:W-:Y:S05]  /*1520*/  EXIT ;  /* 0x000000000000794d */ /* 0x000fea0003800000 */
.L_x_1468:
        /* <DEDUP_REMOVED lines=99> */
.L_x_1488:
[----:B------:R-:W-:Y:S05]  /*1b60*/  BSYNC B1 ;  /* 0x0000000000017941 */ /* 0x000fea0003800000 */
.L_x_1487:
[----:B------:R-:W-:-:S05]  /*1b70*/  FMUL.FTZ R3, R3, R4 ;  /* 0x0000000403037220 */ /* 0x000fca0000410000 */
[----:B------:R-:W-:-:S07]  /*1b80*/  F2FP.F16.F32.PACK_AB R3, RZ, R3 ;  /* 0x00000003ff03723e */ /* 0x000fce00000000ff */
.L_x_1486:
[----:B------:R-:W-:Y:S05]  /*1b90*/  BSYNC B0 ;  /* 0x0000000000007941 */ /* 0x000fea0003800000 */
.L_x_1485:
        /* <DEDUP_REMOVED lines=44> */
.L_x_1492:
[----:B------:R-:W-:Y:S05]  /*1e60*/  BSYNC B1 ;  /* 0x0000000000017941 */ /* 0x000fea0003800000 */
.L_x_1491:
[----:B------:R-:W-:-:S05]  /*1e70*/  FMUL.FTZ R0, R0, R5 ;  /* 0x0000000500007220 */ /* 0x000fca0000410000 */
[----:B------:R-:W-:-:S07]  /*1e80*/  F2FP.F16.F32.PACK_AB R0, RZ, R0 ;  /* 0x00000000ff00723e */ /* 0x000fce00000000ff */
.L_x_1490:
[----:B------:R-:W-:Y:S05]  /*1e90*/  BSYNC B0 ;  /* 0x0000000000007941 */ /* 0x000fea0003800000 */
.L_x_1489:
        /* <DEDUP_REMOVED lines=44> */
.L_x_1496:
[----:B------:R-:W-:Y:S05]  /*2160*/  BSYNC B1 ;  /* 0x0000000000017941 */ /* 0x000fea0003800000 */
.L_x_1495:
[----:B------:R-:W-:-:S05]  /*2170*/  FMUL.FTZ R4, R22, R5 ;  /* 0x0000000516047220 */ /* 0x000fca0000410000 */
[----:B------:R-:W-:-:S07]  /*2180*/  F2FP.F16.F32.PACK_AB R4, RZ, R4 ;  /* 0x00000004ff04723e */ /* 0x000fce00000000ff */
.L_x_1494:
[----:B------:R-:W-:Y:S05]  /*2190*/  BSYNC B0 ;  /* 0x0000000000007941 */ /* 0x000fea0003800000 */
.L_x_1493:
        /* <DEDUP_REMOVED lines=44> */
.L_x_1500:
[----:B------:R-:W-:Y:S05]  /*2460*/  BSYNC B1 ;  /* 0x0000000000017941 */ /* 0x000fea0003800000 */
.L_x_1499:
[----:B------:R-:W-:-:S05]  /*2470*/  FMUL.FTZ R5, R23, R6 ;  /* 0x0000000617057220 */ /* 0x000fca0000410000 */
[----:B------:R-:W-:-:S07]  /*2480*/  F2FP.F16.F32.PACK_AB R5, RZ, R5 ;  /* 0x00000005ff05723e */ /* 0x000fce00000000ff */
.L_x_1498:
[----:B------:R-:W-:Y:S05]  /*2490*/  BSYNC B0 ;  /* 0x0000000000007941 */ /* 0x000fea0003800000 */
.L_x_1497:
        /* <DEDUP_REMOVED lines=44> */
.L_x_1504:
[----:B------:R-:W-:Y:S05]  /*2760*/  BSYNC B1 ;  /* 0x0000000000017941 */ /* 0x000fea0003800000 */
.L_x_1503:
[----:B------:R-:W-:-:S05]  /*2770*/  FMUL.FTZ R6, R10, R7 ;  /* 0x000000070a067220 */ /* 0x000fca0000410000 */
[----:B------:R-:W-:-:S07]  /*2780*/  F2FP.F16.F32.PACK_AB R6, RZ, R6 ;  /* 0x00000006ff06723e */ /* 0x000fce00000000ff */
.L_x_1502:
[----:B------:R-:W-:Y:S05]  /*2790*/  BSYNC B0 ;  /* 0x0000000000007941 */ /* 0x000fea0003800000 */
.L_x_1501:
        /* <DEDUP_REMOVED lines=44> */
.L_x_1508:
[----:B------:R-:W-:Y:S05]  /*2a60*/  BSYNC B1 ;  /* 0x0000000000017941 */ /* 0x000fea0003800000 */
.L_x_1507:
[----:B------:R-:W-:-:S05]  /*2a70*/  FMUL.FTZ R7, R19, R8 ;  /* 0x0000000813077220 */ /* 0x000fca0000410000 */
[----:B------:R-:W-:-:S07]  /*2a80*/  F2FP.F16.F32.PACK_AB R7, RZ, R7 ;  /* 0x00000007ff07723e */ /* 0x000fce00000000ff */
.L_x_1506:
[----:B------:R-:W-:Y:S05]  /*2a90*/  BSYNC B0 ;  /* 0x0000000000007941 */ /* 0x000fea0003800000 */
.L_x_1505:
        /* <DEDUP_REMOVED lines=44> */
.L_x_1512:
[----:B------:R-:W-:Y:S05]  /*2d60*/  BSYNC B1 ;  /* 0x0000000000017941 */ /* 0x000fea0003800000 */
.L_x_1511:
[----:B------:R-:W-:-:S05]  /*2d70*/  FMUL.FTZ R8, R14, R9 ;  /* 0x000000090e087220 */ /* 0x000fca0000410000 */
[----:B------:R-:W-:-:S07]  /*2d80*/  F2FP.F16.F32.PACK_AB R8, RZ, R8 ;  /* 0x00000008ff08723e */ /* 0x000fce00000000ff */
.L_x_1510:
[----:B------:R-:W-:Y:S05]  /*2d90*/  BSYNC B0 ;  /* 0x0000000000007941 */ /* 0x000fea0003800000 */
.L_x_1509:
        /* <DEDUP_REMOVED lines=44> */
.L_x_1516:
[----:B------:R-:W-:Y:S05]  /*3060*/  BSYNC B1 ;  /* 0x0000000000017941 */ /* 0x000fea0003800000 */
.L_x_1515:
[----:B------:R-:W-:-:S05]  /*3070*/  FMUL.FTZ R9, R11, R10 ;  /* 0x0000000a0b097220 */ /* 0x000fca0000410000 */
[----:B------:R-:W-:-:S07]  /*3080*/  F2FP.F16.F32.PACK_AB R9, RZ, R9 ;  /* 0x00000009ff09723e */ /* 0x000fce00000000ff */
.L_x_1514:
[----:B------:R-:W-:Y:S05]  /*3090*/  BSYNC B0 ;  /* 0x0000000000007941 */ /* 0x000fea0003800000 */
.L_x_1513:
        /* <DEDUP_REMOVED lines=16> */
.L_x_1519:
[----:B------:R-:W-:-:S13]  /*31a0*/  ISETP.GE.AND P0, PT, R18, R17, PT ;  /* 0x000000111200720c */ /* 0x000fda0003f06270 */
[----:B------:R-:W-:Y:S05]  /*31b0*/  @P0 BRA `(.L_x_1521) ;  /* 0x0000000000300947 */ /* 0x000fea0003800000 */
[----:B0-----:R-:W0:Y:S01]  /*31c0*/  LDC.64 R2, c[0x0][0x218] ;  /* 0x00008600ff027b82 */ /* 0x001e220000000a00 */
[----:B------:R-:W-:Y:S02]  /*31d0*/  IADD3 R11, R16, R18, RZ ;  /* 0x00000012100b7210 */ /* 0x000fe40007ffe0ff */
[----:B------:R-:W-:-:S03]  /*31e0*/  IADD3 R18, R18, 0x80, RZ ;  /* 0x0000008012127810 */ /* 0x000fc60007ffe0ff */
[----:B0-----:R-:W-:-:S05]  /*31f0*/  IMAD.WIDE.U32 R2, R11, 0x2, R2 ;  /* 0x000000020b027825 */ /* 0x001fca00078e0002 */
[----:B------:R1:W-:Y:S02]  /*3200*/  STG.E.U16 desc[UR4][R2.64], R4 ;  /* 0x0000000402007986 */ /* 0x0003e4000c101504 */
.L_x_1520:
[----:B------:R-:W-:-:S13]  /*3210*/  ISETP.GE.AND P0, PT, R18, R17, PT ;  /* 0x000000111200720c */ /* 0x000fda0003f06270 */
[----:B------:R-:W-:Y:S05]  /*3220*/  @P0 BRA `(.L_x_1522) ;  /* 0x0000000000300947 */ /* 0x000fea0003800000 */
[----:B01----:R-:W0:Y:S01]  /*3230*/  LDC.64 R2, c[0x0][0x218] ;  /* 0x00008600ff027b82 */ /* 0x003e220000000a00 */
[----:B------:R-:W-:Y:S02]  /*3240*/  IADD3 R11, R16, R18, RZ ;  /* 0x00000012100b7210 */ /* 0x000fe40007ffe0ff */
[----:B------:R-:W-:-:S03]  /*3250*/  IADD3 R18, R18, 0x80, RZ ;  /* 0x0000008012127810 */ /* 0x000fc60007ffe0ff */
[----:B0-----:R-:W-:-:S05]  /*3260*/  IMAD.WIDE.U32 R2, R11, 0x2, R2 ;  /* 0x000000020b027825 */ /* 0x001fca00078e0002 */
[----:B------:R1:W-:Y:S02]  /*3270*/  STG.E.U16 desc[UR4][R2.64], R5 ;  /* 0x0000000502007986 */ /* 0x0003e4000c101504 */
.L_x_1521:
[----:B------:R-:W-:-:S13]  /*3280*/  ISETP.GE.AND P0, PT, R18, R17, PT ;  /* 0x000000111200720c */ /* 0x000fda0003f06270 */
[----:B------:R-:W-:Y:S05]  /*3290*/  @P0 BRA `(.L_x_1523) ;  /* 0x0000000000340947 */ /* 0x000fea0003800000 */
[----:B01----:R-:W0:Y:S01]  /*32a0*/  LDC.64 R2, c[0x0][0x218] ;  /* 0x00008600ff027b82 */ /* 0x003e220000000a00 */
[----:B------:R-:W-:Y:S02]  /*32b0*/  IADD3 R5, R16, R18, RZ ;  /* 0x0000001210057210 */ /* 0x000fe40007ffe0ff */
[----:B------:R-:W-:-:S03]  /*32c0*/  IADD3 R18, R18, 0x80, RZ ;  /* 0x0000008012127810 */ /* 0x000fc60007ffe0ff */
[----:B0-----:R-:W-:-:S05]  /*32d0*/  IMAD.WIDE.U32 R2, R5, 0x2, R2 ;  /* 0x0000000205027825 */ /* 0x001fca00078e0002 */
[----:B------:R2:W-:Y:S02]  /*32e0*/  STG.E.U16 desc[UR4][R2.64], R6 ;  /* 0x0000000602007986 */ /* 0x0005e4000c101504 */
.L_x_1522:
        /* <DEDUP_REMOVED lines=8> */
.L_x_1523:
[----:B------:R-:W-:Y:S05]  /*3370*/  BSYNC B1 ;  /* 0x0000000000017941 */ /* 0x000fea0003800000 */
.L_x_1518:
[----:B------:R-:W-:-:S13]  /*3380*/  ISETP.GE.AND P0, PT, R18, R17, PT ;  /* 0x000000111200720c */ /* 0x000fda0003f06270 */
[----:B012---:R-:W0:Y:S01]  /*3390*/  @!P0 LDC.64 R2, c[0x0][0x218] ;  /* 0x00008600ff028b82 */ /* 0x007e220000000a00 */
[----:B------:R-:W-:Y:S02]  /*33a0*/  @!P0 IADD3 R5, R16, R18, RZ ;  /* 0x0000001210058210 */ /* 0x000fe40007ffe0ff */
[----:B------:R-:W-:-:S03]  /*33b0*/  @!P0 IADD3 R18, R18, 0x80, RZ ;  /* 0x0000008012128810 */ /* 0x000fc60007ffe0ff */
[----:B0-----:R-:W-:-:S05]  /*33c0*/  @!P0 IMAD.WIDE.U32 R2, R5, 0x2, R2 ;  /* 0x0000000205028825 */ /* 0x001fca00078e0002 */
[----:B------:R3:W-:Y:S02]  /*33d0*/  @!P0 STG.E.U16 desc[UR4][R2.64], R8 ;  /* 0x0000000802008986 */ /* 0x0007e4000c101504 */
.L_x_1524:
[----:B------:R-:W-:Y:S05]  /*33e0*/  BSYNC B0 ;  /* 0x0000000000007941 */ /* 0x000fea0003800000 */
.L_x_1517:
        /* <DEDUP_REMOVED lines=8> */
.L_x_1525:
        /* <DEDUP_REMOVED lines=9> */
.L_x_3472:


//--------------------- .text._ZN2at6native29vectorized_elementwise_kernelILi8EZZZNS0_17atanh_kernel_cudaERNS_18TensorIteratorBaseEENKUlvE0_clEvENKUlvE1_clEvEUlN3c104HalfEE_St5arrayIPcLm2EEEEviT0_T1_ --------------------------
	.section	.text._ZN2at6native29vectorized_elementwise_kernelILi8EZZZNS0_17atanh_kernel_cudaERNS_18TensorIteratorBaseEENKUlvE0_clEvENKUlvE1_clEvEUlN3c104HalfEE_St5arrayIPcLm2EEEEviT0_T1_,"ax",@progbits
	.align	128
        .global         _ZN2at6native29vectorized_elementwise_kernelILi8EZZZNS0_17atanh_kernel_cudaERNS_18TensorIteratorBaseEENKUlvE0_clEvENKUlvE1_clEvEUlN3c104HalfEE_St5arrayIPcLm2EEEEviT0_T1_
        .type           _ZN2at6native29vectorized_elementwise_kernelILi8EZZZNS0_17atanh_kernel_cudaERNS_18TensorIteratorBaseEENKUlvE0_clEvENKUlvE1_clEvEUlN3c104HalfEE_St5arrayIPcLm2EEEEviT0_T1_,@function
        .size           _ZN2at6native29vectorized_elementwise_kernelILi8EZZZNS0_17atanh_kernel_cudaERNS_18TensorIteratorBaseEENKUlvE0_clEvENKUlvE1_clEvEUlN3c104HalfEE_St5arrayIPcLm2EEEEviT0_T1_,(.L_x_3473 - _ZN2at6native29vectorized_elementwise_kernelILi8EZZZNS0_17atanh_kernel_cudaERNS_18TensorIteratorBaseEENKUlvE0_clEvENKUlvE1_clEvEUlN3c104HalfEE_St5arrayIPcLm2EEEEviT0_T1_)
        .other          _ZN2at6native29vectorized_elementwise_kernelILi8EZZZNS0_17atanh_kernel_cudaERNS_18TensorIteratorBaseEENKUlvE0_clEvENKUlvE1_clEvEUlN3c104HalfEE_St5arrayIPcLm2EEEEviT0_T1_,@"STO_CUDA_ENTRY STV_DEFAULT"
_ZN2at6native29vectorized_elementwise_kernelILi8EZZZNS0_17atanh_kernel_cudaERNS_18TensorIteratorBaseEENKUlvE0_clEvENKUlvE1_clEvEUlN3c104HalfEE_St5arrayIPcLm2EEEEviT0_T1_:
.text._ZN2at6native29vectorized_elementwise_kernelILi8EZZZNS0_17atanh_kernel_cudaERNS_18TensorIteratorBaseEENKUlvE0_clEvENKUlvE1_clEvEUlN3c104HalfEE_St5arrayIPcLm2EEEEviT0_T1_:
        /* <DEDUP_REMOVED lines=15> */
[--C-:B--2---:R-:W-:Y:S02]  /*00f0*/  HADD2.F32 R10, -RZ, R4.reuse.H0_H0 ;  /* 0x20000004ff0a7230 */ /* 0x104fe40000004100 */
[----:B------:R-:W-:Y:S02]  /*0100*/  HADD2.F32 R8, -RZ, R4.H1_H1 ;  /* 0x30000004ff087230 */ /* 0x000fe40000004100 */
[--C-:B------:R-:W-:Y:S02]  /*0110*/  HADD2.F32 R3, -RZ, R5.reuse.H0_H0 ;  /* 0x20000005ff037230 */ /* 0x100fe40000004100 */
[C---:B------:R-:W-:Y:S01]  /*0120*/  FADD.FTZ R2, |R10|.reuse, -RZ ;  /* 0x800000ff0a027221 */ /* 0x040fe20000010200 */
[----:B------:R-:W-:Y:S01]  /*0130*/  FSETP.GT.FTZ.AND P0, PT, |R10|, 8.50705917302346158658e+37, PT ;  /* 0x7e8000000a00780b */ /* 0x000fe20003f14200 */
[----:B------:R-:W-:Y:S01]  /*0140*/  FADD.FTZ R11, |R8|, -RZ ;  /* 0x800000ff080b7221 */ /* 0x000fe20000010200 */
[----:B------:R-:W-:-:S02]  /*0150*/  HADD2.F32 R22, -RZ, R5.H1_H1 ;  /* 0x30000005ff167230 */ /* 0x000fc40000004100 */
[----:B------:R-:W-:Y:S01]  /*0160*/  FADD.FTZ R2, -R2, 1 ;  /* 0x3f80000002027421 */ /* 0x000fe20000010100 */
[----:B------:R-:W-:Y:S01]  /*0170*/  FADD.FTZ R13, |R3|, -RZ ;  /* 0x800000ff030d7221 */ /* 0x000fe20000010200 */
[----:B------:R-:W-:Y:S01]  /*0180*/  FADD.FTZ R12, -R11, 1 ;  /* 0x3f8000000b0c7421 */ /* 0x000fe20000010100 */
[----:B------:R-:W-:Y:S02]  /*0190*/  FADD.FTZ R15, |R22|, -RZ ;  /* 0x800000ff160f7221 */ /* 0x000fe40000010200 */
[----:B------:R-:W-:Y:S01]  /*01a0*/  FADD.FTZ R14, -R13, 1 ;  /* 0x3f8000000d0e7421 */ /* 0x000fe20000010100 */
[----:B------:R-:W0:Y:S08]  /*01b0*/  MUFU.RCP R2, R2 ;  /* 0x0000000200027308 */ /* 0x000e300000001000 */
[----:B------:R-:W1:Y:S08]  /*01c0*/  MUFU.RCP R12, R12 ;  /* 0x0000000c000c7308 */ /* 0x000e700000001000 */
        /* <DEDUP_REMOVED lines=11> */
[----:B------:R-:W-:Y:S01]  /*0280*/  HFMA2.MMA R2, -RZ, RZ, 1.625, 0 ;  /* 0x3e800000ff027435 */ /* 0x000fe200000001ff */
[----:B------:R-:W-:Y:S01]  /*0290*/  FMUL.FTZ R17, |R3|, R12 ;  /* 0x0000000c03117220 */ /* 0x000fe20000410200 */
[----:B------:R-:W-:Y:S01]  /*02a0*/  FADD.FTZ.RZ R14, R13, 1 ;  /* 0x3f8000000d0e7421 */ /* 0x000fe2000001c000 */
[----:B------:R-:W-:-:S02]  /*02b0*/  LOP3.LUT R11, R11, 0xff800000, RZ, 0xc0, !PT ;  /* 0xff8000000b0b7812 */ /* 0x000fc400078ec0ff */
[----:B------:R-:W-:Y:S02]  /*02c0*/  FSETP.GT.FTZ.AND P0, PT, |R3|, 8.50705917302346158658e+37, PT ;  /* 0x7e8000000300780b */ /* 0x000fe40003f14200 */
[----:B------:R-:W-:Y:S02]  /*02d0*/  IADD3 R5, -R11, 0x40800000, RZ ;  /* 0x408000000b057810 */ /* 0x000fe40007ffe1ff */
[----:B------:R-:W-:Y:S02]  /*02e0*/  IADD3 R12, R4, -R11, RZ ;  /* 0x8000000b040c7210 */ /* 0x000fe40007ffe0ff */
[----:B------:R-:W-:Y:S01]  /*02f0*/  IADD3 R14, R14, -0x3f400000, RZ ;  /* 0xc0c000000e0e7810 */ /* 0x000fe20007ffe0ff */
[----:B------:R-:W-:Y:S01]  /*0300*/  FFMA.FTZ R5, R5, R2, -1 ;  /* 0xbf80000005057423 */ /* 0x000fe20000010002 */
[----:B------:R-:W-:Y:S02]  /*0310*/  FSEL R17, R17, -2, !P0 ;  /* 0xc000000011117808 */ /* 0x000fe40004000000 */
[----:B------:R-:W-:Y:S01]  /*0320*/  LOP3.LUT R24, R14, 0xff800000, RZ, 0xc0, !PT ;  /* 0xff8000000e187812 */ /* 0x000fe200078ec0ff */
[----:B------:R-:W-:Y:S01]  /*0330*/  FADD.FTZ R12, R12, R5 ;  /* 0x000000050c0c7221 */ /* 0x000fe20000010000 */
[----:B------:R-:W-:Y:S01]  /*0340*/  FADD.FTZ R5, -R15, 1 ;  /* 0x3f8000000f057421 */ /* 0x000fe20000010100 */
[----:B------:R-:W-:Y:S01]  /*0350*/  FADD.FTZ.RZ R14, R17, 1 ;  /* 0x3f800000110e7421 */ /* 0x000fe2000001c000 */
[----:B------:R-:W-:Y:S01]  /*0360*/  IADD3 R19, -R24, 0x40800000, RZ ;  /* 0x4080000018137810 */ /* 0x000fe20007ffe1ff */
[----:B------:R-:W-:Y:S01]  /*0370*/  FFMA.FTZ R15, R12, -R23, 0.10546888411045074463 ;  /* 0x3dd800120c0f7423 */ /* 0x000fe20000010817 */
[----:B------:R-:W-:-:S02]  /*0380*/  IADD3 R18, R13, -R24, RZ ;  /* 0x800000180d127210 */ /* 0x000fc40007ffe0ff */
[----:B------:R-:W0:Y:S01]  /*0390*/  MUFU.RCP R5, R5 ;  /* 0x0000000500057308 */ /* 0x000e220000001000 */
[----:B------:R-:W-:Y:S01]  /*03a0*/  FFMA.FTZ R15, R12, R15, -0.13229703903198242188 ;  /* 0xbe0778e00c0f7423 */ /* 0x000fe2000001000f */
[----:B------:R-:W-:Y:S01]  /*03b0*/  FFMA.FTZ R19, R19, R2, -1 ;  /* 0xbf80000013137423 */ /* 0x000fe20000010002 */
[----:B------:R-:W-:Y:S02]  /*03c0*/  IADD3 R14, R14, -0x3f400000, RZ ;  /* 0xc0c000000e0e7810 */ /* 0x000fe40007ffe0ff */
[----:B------:R-:W-:Y:S01]  /*03d0*/  FFMA.FTZ R15, R12, R15, 0.14491446316242218018 ;  /* 0x3e1464750c0f7423 */ /* 0x000fe2000001000f */
[----:B------:R-:W-:Y:S01]  /*03e0*/  FADD.FTZ R18, R18, R19 ;  /* 0x0000001312127221 */ /* 0x000fe20000010000 */
[----:B------:R-:W-:Y:S02]  /*03f0*/  LOP3.LUT R28, R14, 0xff800000, RZ, 0xc0, !PT ;  /* 0xff8000000e1c7812 */ /* 0x000fe400078ec0ff */
[----:B------:R-:W-:Y:S01]  /*0400*/  FFMA.FTZ R15, R12, R15, -0.16641564667224884033 ;  /* 0xbe2a68dd0c0f7423 */ /* 0x000fe2000001000f */
[----:B------:R-:W-:Y:S01]  /*0410*/  FFMA.FTZ R19, R18, -R23, 0.10546888411045074463 ;  /* 0x3dd8001212137423 */ /* 0x000fe20000010817 */
[----:B------:R-:W-:-:S02]  /*0420*/  IADD3 R21, -R28, 0x40800000, RZ ;  /* 0x408000001c157810 */ /* 0x000fc40007ffe1ff */
[----:B------:R-:W-:Y:S01]  /*0430*/  FFMA.FTZ R15, R12, R15, 0.19988867640495300293 ;  /* 0x3e4caf9e0c0f7423 */ /* 0x000fe2000001000f */
[----:B------:R-:W-:Y:S01]  /*0440*/  FFMA.FTZ R19, R18, R19, -0.13229703903198242188 ;  /* 0xbe0778e012137423 */ /* 0x000fe20000010013 */
[----:B------:R-:W-:Y:S01]  /*0450*/  IADD3 R16, R17, -R28, RZ ;  /* 0x8000001c11107210 */ /* 0x000fe20007ffe0ff */
[----:B------:R-:W-:Y:S01]  /*0460*/  FFMA.FTZ R21, R21, R2, -1 ;  /* 0xbf80000015157423 */ /* 0x000fe20000010002 */
[----:B------:R-:W-:Y:S01]  /*0470*/  FFMA.FTZ R15, R12, R15, -0.25000196695327758789 ;  /* 0xbe8000420c0f7423 */ /* 0x000fe2000001000f */
[----:B------:R-:W-:Y:S01]  /*0480*/  FFMA.FTZ R19, R18, R19, 0.14491446316242218018 ;  /* 0x3e14647512137423 */ /* 0x000fe20000010013 */
[----:B0-----:R-:W-:Y:S01]  /*0490*/  FADD.FTZ R5, R5, R5 ;  /* 0x0000000505057221 */ /* 0x001fe20000010000 */
[----:B------:R-:W-:Y:S01]  /*04a0*/  FADD.FTZ R16, R16, R21 ;  /* 0x0000001510107221 */ /* 0x000fe20000010000 */
[----:B------:R-:W-:Y:S01]  /*04b0*/  FFMA.FTZ R15, R12, R15, 0.33333510160446166992 ;  /* 0x3eaaaae60c0f7423 */ /* 0x000fe2000001000f */
[----:B------:R-:W-:Y:S01]  /*04c0*/  FFMA.FTZ R19, R18, R19, -0.16641564667224884033 ;  /* 0xbe2a68dd12137423 */ /* 0x000fe20000010013 */
[C---:B------:R-:W-:Y:S01]  /*04d0*/  FMUL.FTZ R20, |R22|.reuse, R5 ;  /* 0x0000000516147220 */ /* 0x040fe20000410200 */
[----:B------:R-:W-:Y:S01]  /*04e0*/  FSETP.GT.FTZ.AND P0, PT, |R22|, 8.50705917302346158658e+37, PT ;  /* 0x7e8000001600780b */ /* 0x000fe20003f14200 */
[----:B------:R-:W-:Y:S01]  /*04f0*/  FFMA.FTZ R15, R12, R15, -0.5 ;  /* 0xbf0000000c0f7423 */ /* 0x000fe2000001000f */
[----:B------:R-:W-:Y:S01]  /*0500*/  FFMA.FTZ R5, R16, -R23, 0.10546888411045074463 ;  /* 0x3dd8001210057423 */ /* 0x000fe20000010817 */
[----:B------:R-:W-:-:S02]  /*0510*/  HADD2.F32 R21, -RZ, R6.H0_H0 ;  /* 0x20000006ff157230 */ /* 0x000fc40000004100 */
[----:B------:R-:W-:Y:S01]  /*0520*/  FFMA.FTZ R19, R18, R19, 0.19988867640495300293 ;  /* 0x3e4caf9e12137423 */ /* 0x000fe20000010013 */
[----:B------:R-:W-:Y:S01]  /*0530*/  FMUL.FTZ R15, R12, R15 ;  /* 0x0000000f0c0f7220 */ /* 0x000fe20000410000 */
[----:B------:R-:W-:Y:S01]  /*0540*/  FSEL R20, R20, -2, !P0 ;  /* 0xc000000014147808 */ /* 0x000fe20004000000 */
[----:B------:R-:W-:Y:S01]  /*0550*/  FFMA.FTZ R5, R16, R5, -0.13229703903198242188 ;  /* 0xbe0778e010057423 */ /* 0x000fe20000010005 */
[----:B------:R-:W-:Y:S01]  /*0560*/  FFMA.FTZ R19, R18, R19, -0.25000196695327758789 ;  /* 0xbe80004212137423 */ /* 0x000fe20000010013 */
[----:B------:R-:W-:Y:S01]  /*0570*/  FFMA.FTZ R14, R12, R15, R12 ;  /* 0x0000000f0c0e7223 */ /* 0x000fe2000001000c */
[----:B------:R-:W-:Y:S01]  /*0580*/  FADD.FTZ R15, |R21|, -RZ ;  /* 0x800000ff150f7221 */ /* 0x000fe20000010200 */
[----:B------:R-:W-:Y:S01]  /*0590*/  FFMA.FTZ R5, R16, R5, 0.14491446316242218018 ;  /* 0x3e14647510057423 */ /* 0x000fe20000010005 */
[----:B------:R-:W-:Y:S01]  /*05a0*/  FFMA.FTZ R19, R18, R19, 0.33333510160446166992 ;  /* 0x3eaaaae612137423 */ /* 0x000fe20000010013 */
[----:B------:R-:W-:Y:S01]  /*05b0*/  FADD.FTZ.RZ R12, R20, 1 ;  /* 0x3f800000140c7421 */ /* 0x000fe2000001c000 */
[----:B------:R-:W-:Y:S01]  /*05c0*/  FADD.FTZ R26, -R15, 1 ;  /* 0x3f8000000f1a7421 */ /* 0x000fe20000010100 */
[----:B------:R-:W-:Y:S01]  /*05d0*/  FFMA.FTZ R25, R16, R5, -0.16641564667224884033 ;  /* 0xbe2a68dd10197423 */ /* 0x000fe20000010005 */
[----:B------:R-:W-:Y:S01]  /*05e0*/  FFMA.FTZ R19, R18, R19, -0.5 ;  /* 0xbf00000012137423 */ /* 0x000fe20000010013 */
[----:B------:R-:W-:Y:S01]  /*05f0*/  FSETP.GT.FTZ.AND P0, PT, |R21|, 8.50705917302346158658e+37, PT ;  /* 0x7e8000001500780b */ /* 0x000fe20003f14200 */
[----:B------:R-:W0:Y:S01]  /*0600*/  MUFU.RCP R5, R26 ;  /* 0x0000001a00057308 */ /* 0x000e220000001000 */
[----:B------:R-:W-:Y:S01]  /*0610*/  IADD3 R12, R12, -0x3f400000, RZ ;  /* 0xc0c000000c0c7810 */ /* 0x000fe20007ffe0ff */
[----:B------:R-:W-:Y:S01]  /*0620*/  FMUL.FTZ R15, R18, R19 ;  /* 0x00000013120f7220 */ /* 0x000fe20000410000 */
[----:B------:R-:W-:Y:S01]  /*0630*/  FFMA.FTZ R25, R16, R25, 0.19988867640495300293 ;  /* 0x3e4caf9e10197423 */ /* 0x000fe20000010019 */
[----:B------:R-:W-:-:S02]  /*0640*/  I2FP.F32.S32 R11, R11 ;  /* 0x0000000b000b7245 */ /* 0x000fc40000201400 */
[----:B------:R-:W-:Y:S01]  /*0650*/  LOP3.LUT R19, R12, 0xff800000, RZ, 0xc0, !PT ;  /* 0xff8000000c137812 */ /* 0x000fe200078ec0ff */
[----:B------:R-:W-:Y:S01]  /*0660*/  FFMA.FTZ R18, R18, R15, R18 ;  /* 0x0000000f12127223 */ /* 0x000fe20000010012 */
[----:B------:R-:W-:Y:S01]  /*0670*/  FFMA.FTZ R25, R16, R25, -0.25000196695327758789 ;  /* 0xbe80004210197423 */ /* 0x000fe20000010019 */
[----:B------:R-:W-:Y:S01]  /*0680*/  FMUL.FTZ R11, R11, 1.1920928955078125e-07 ;  /* 0x340000000b0b7820 */ /* 0x000fe20000410000 */
[----:B------:R-:W-:Y:S02]  /*0690*/  IADD3 R15, -R19, 0x40800000, RZ ;  /* 0x40800000130f7810 */ /* 0x000fe40007ffe1ff */
[----:B------:R-:W-:Y:S01]  /*06a0*/  IADD3 R12, R20, -R19, RZ ;  /* 0x80000013140c7210 */ /* 0x000fe20007ffe0ff */
[C---:B------:R-:W-:Y:S01]  /*06b0*/  FFMA.FTZ R25, R16.reuse, R25, 0.33333510160446166992 ;  /* 0x3eaaaae610197423 */ /* 0x040fe20000010019 */
[----:B------:R-:W-:Y:S01]  /*06c0*/  FFMA.FTZ R11, R11, 0.69314718246459960938, R14 ;  /* 0x3f3172180b0b7823 */ /* 0x000fe2000001000e */
[----:B------:R-:W-:Y:S01]  /*06d0*/  FFMA.FTZ R15, R15, R2, -1 ;  /* 0xbf8000000f0f7423 */ /* 0x000fe20000010002 */
[----:B0-----:R-:W-:Y:S01]  /*06e0*/  FADD.FTZ R26, R5, R5 ;  /* 0x00000005051a7221 */ /* 0x001fe20000010000 */
[----:B------:R-:W-:-:S02]  /*06f0*/  FFMA.FTZ R25, R16, R25, -0.5 ;  /* 0xbf00000010197423 */ /* 0x000fc40000010019 */
[----:B------:R-:W-:Y:S01]  /*0700*/  FADD.FTZ R12, R12, R15 ;  /* 0x0000000f0c0c7221 */ /* 0x000fe20000010000 */
[----:B------:R-:W-:Y:S01]  /*0710*/  FMUL.FTZ R26, |R21|, R26 ;  /* 0x0000001a151a7220 */ /* 0x000fe20000410200 */
[----:B------:R-:W-:Y:S02]  /*0720*/  FMUL.FTZ R25, R16, R25 ;  /* 0x0000001910197220 */ /* 0x000fe40000410000 */
[----:B------:R-:W-:Y:S02]  /*0730*/  FFMA.FTZ R5, R12, -R23, 0.10546888411045074463 ;  /* 0x3dd800120c057423 */ /* 0x000fe40000010817 */
[----:B------:R-:W-:Y:S02]  /*0740*/  FFMA.FTZ R16, R16, R25, R16 ;  /* 0x0000001910107223 */ /* 0x000fe40000010010 */
[----:B------:R-:W-:Y:S01]  /*0750*/  FFMA.FTZ R15, R12, R5, -0.13229703903198242188 ;  /* 0xbe0778e00c0f7423 */ /* 0x000fe20000010005 */
[----:B------:R-:W-:Y:S02]  /*0760*/  FSEL R5, R26, -2, !P0 ;  /* 0xc00000001a057808 */ /* 0x000fe40004000000 */
[----:B------:R-:W-:Y:S01]  /*0770*/  ISETP.GE.U32.AND P0, PT, R4, 0x7f800000, PT ;  /* 0x7f8000000400780c */ /* 0x000fe20003f06070 */
[----:B------:R-:W-:-:S02]  /*0780*/  FFMA.FTZ R15, R12, R15, 0.14491446316242218018 ;  /* 0x3e1464750c0f7423 */ /* 0x000fc4000001000f */
[----:B------:R-:W-:Y:S02]  /*0790*/  FADD.FTZ.RZ R14, R5, 1 ;  /* 0x3f800000050e7421 */ /* 0x000fe4000001c000 */
[----:B------:R-:W-:-:S08]  /*07a0*/  FFMA.FTZ R15, R12, R15, -0.16641564667224884033 ;  /* 0xbe2a68dd0c0f7423 */ /* 0x000fd0000001000f */
[----:B------:R-:W-:Y:S05]  /*07b0*/  @!P0 BRA `(.L_x_1528) ;  /* 0x0000000000148947 */ /* 0x000fea0003800000 */
[----:B------:R-:W-:-:S13]  /*07c0*/  ISETP.GE.AND P0, PT, R4, -0x407fffff, PT ;  /* 0xbf8000010400780c */ /* 0x000fda0003f06270 */
[----:B------:R-:W-:-:S05]  /*07d0*/  @P0 MOV R25, 0x7f800000 ;  /* 0x7f80000000190802 */ /* 0x000fca0000000f00 */
[C---:B------:R-:W-:Y:S01]  /*07e0*/  @P0 FFMA.FTZ R11, R4.reuse, R25, +INF ;  /* 0x7f800000040b0423 */ /* 0x040fe20000010019 */
[----:B------:R-:W-:-:S04]  /*07f0*/  FSETP.NEU.FTZ.AND P0, PT, R4, RZ, PT ;  /* 0x000000ff0400720b */ /* 0x000fc80003f1d000 */
[----:B------:R-:W-:-:S09]  /*0800*/  FSEL R11, R11, -RZ, P0 ;  /* 0x800000ff0b0b7208 */ /* 0x000fd20000000000 */
.L_x_1528:
[----:B------:R-:W-:Y:S05]  /*0810*/  BSYNC B0 ;  /* 0x0000000000007941 */ /* 0x000fea0003800000 */
.L_x_1527:
[----:B------:R-:W-:Y:S01]  /*0820*/  FFMA.FTZ R15, R12, R15, 0.19988867640495300293 ;  /* 0x3e4caf9e0c0f7423 */ /* 0x000fe2000001000f */
[----:B------:R-:W-:Y:S01]  /*0830*/  IADD3 R4, R14, -0x3f400000, RZ ;  /* 0xc0c000000e047810 */ /* 0x000fe20007ffe0ff */
[----:B------:R-:W-:Y:S01]  /*0840*/  HADD2.F32 R26, -RZ, R6.H1_H1 ;  /* 0x30000006ff1a7230 */ /* 0x000fe20000004100 */
[----:B------:R-:W-:Y:S01]  /*0850*/  I2FP.F32.S32 R28, R28 ;  /* 0x0000001c001c7245 */ /* 0x000fe20000201400 */
[----:B------:R-:W-:Y:S01]  /*0860*/  FFMA.FTZ R15, R12, R15, -0.25000196695327758789 ;  /* 0xbe8000420c0f7423 */ /* 0x000fe2000001000f */
[----:B------:R-:W-:Y:S01]  /*0870*/  LOP3.LUT R4, R4, 0xff800000, RZ, 0xc0, !PT ;  /* 0xff80000004047812 */ /* 0x000fe200078ec0ff */
[----:B------:R-:W-:Y:S01]  /*0880*/  BSSY B0, `(.L_x_1529) ;  /* 0x000002e000007945 */ /* 0x000fe20003800000 */
[----:B------:R-:W-:Y:S01]  /*0890*/  FADD.FTZ R6, |R26|, -RZ ;  /* 0x800000ff1a067221 */ /* 0x000fe20000010200 */
[----:B------:R-:W-:Y:S01]  /*08a0*/  FFMA.FTZ R15, R12, R15, 0.33333510160446166992 ;  /* 0x3eaaaae60c0f7423 */ /* 0x000fe2000001000f */
[----:B------:R-:W-:Y:S02]  /*08b0*/  IADD3 R25, -R4, 0x40800000, RZ ;  /* 0x4080000004197810 */ /* 0x000fe40007ffe1ff */
[----:B------:R-:W-:Y:S01]  /*08c0*/  IADD3 R14, R5, -R4, RZ ;  /* 0x80000004050e7210 */ /* 0x000fe20007ffe0ff */
[----:B------:R-:W-:Y:S01]  /*08d0*/  FFMA.FTZ R15, R12, R15, -0.5 ;  /* 0xbf0000000c0f7423 */ /* 0x000fe2000001000f */
[----:B------:R-:W-:Y:S01]  /*08e0*/  FADD.FTZ R6, -R6, 1 ;  /* 0x3f80000006067421 */ /* 0x000fe20000010100 */
[----:B------:R-:W-:Y:S01]  /*08f0*/  FFMA.FTZ R27, R25, R2, -1 ;  /* 0xbf800000191b7423 */ /* 0x000fe20000010002 */
[----:B------:R-:W-:Y:S01]  /*0900*/  FSETP.GT.FTZ.AND P0, PT, |R26|, 8.50705917302346158658e+37, PT ;  /* 0x7e8000001a00780b */ /* 0x000fe20003f14200 */
[----:B------:R-:W-:Y:S01]  /*0910*/  FMUL.FTZ R15, R12, R15 ;  /* 0x0000000f0c0f7220 */ /* 0x000fe20000410000 */
[----:B------:R-:W-:Y:S01]  /*0920*/  I2FP.F32.S32 R24, R24 ;  /* 0x0000001800187245 */ /* 0x000fe20000201400 */
[----:B------:R-:W-:Y:S01]  /*0930*/  FADD.FTZ R14, R14, R27 ;  /* 0x0000001b0e0e7221 */ /* 0x000fe20000010000 */
[----:B------:R-:W0:Y:S01]  /*0940*/  MUFU.RCP R6, R6 ;  /* 0x0000000600067308 */ /* 0x000e220000001000 */
[----:B------:R-:W-:Y:S01]  /*0950*/  FFMA.FTZ R25, R12, R15, R12 ;  /* 0x0000000f0c197223 */ /* 0x000fe2000001000c */
[----:B------:R-:W-:Y:S01]  /*0960*/  ISETP.GE.U32.AND P1, PT, R17, 0x7f800000, PT ;  /* 0x7f8000001100780c */ /* 0x000fe20003f26070 */
[----:B------:R-:W-:-:S04]  /*0970*/  FFMA.FTZ R15, R14, -R23, 0.10546888411045074463 ;  /* 0x3dd800120e0f7423 */ /* 0x000fc80000010817 */
[----:B------:R-:W-:-:S04]  /*0980*/  FFMA.FTZ R15, R14, R15, -0.13229703903198242188 ;  /* 0xbe0778e00e0f7423 */ /* 0x000fc8000001000f */
[----:B------:R-:W-:-:S04]  /*0990*/  FFMA.FTZ R15, R14, R15, 0.14491446316242218018 ;  /* 0x3e1464750e0f7423 */ /* 0x000fc8000001000f */
[----:B------:R-:W-:Y:S01]  /*09a0*/  FFMA.FTZ R15, R14, R15, -0.16641564667224884033 ;  /* 0xbe2a68dd0e0f7423 */ /* 0x000fe2000001000f */
[----:B0-----:R-:W-:-:S03]  /*09b0*/  FADD.FTZ R27, R6, R6 ;  /* 0x00000006061b7221 */ /* 0x001fc60000010000 */
[----:B------:R-:W-:Y:S01]  /*09c0*/  FFMA.FTZ R15, R14, R15, 0.19988867640495300293 ;  /* 0x3e4caf9e0e0f7423 */ /* 0x000fe2000001000f */
[----:B------:R-:W-:Y:S01]  /*09d0*/  FMUL.FTZ R12, |R26|, R27 ;  /* 0x0000001b1a0c7220 */ /* 0x000fe20000410200 */
[----:B------:R-:W-:Y:S02]  /*09e0*/  FMUL.FTZ R27, R28, 1.1920928955078125e-07 ;  /* 0x340000001c1b7820 */ /* 0x000fe40000410000 */
[----:B------:R-:W-:Y:S02]  /*09f0*/  FFMA.FTZ R15, R14, R15, -0.25000196695327758789 ;  /* 0xbe8000420e0f7423 */ /* 0x000fe4000001000f */
[----:B------:R-:W-:Y:S02]  /*0a00*/  FSEL R12, R12, -2, !P0 ;  /* 0xc00000000c0c7808 */ /* 0x000fe40004000000 */
[----:B------:R-:W-:Y:S01]  /*0a10*/  FFMA.FTZ R15, R14, R15, 0.33333510160446166992 ;  /* 0x3eaaaae60e0f7423 */ /* 0x000fe2000001000f */
[----:B------:R-:W-:Y:S01]  /*0a20*/  ISETP.GE.U32.AND P0, PT, R13, 0x7f800000, PT ;  /* 0x7f8000000d00780c */ /* 0x000fe20003f06070 */
[----:B------:R-:W-:-:S02]  /*0a30*/  FFMA.FTZ R16, R27, 0.69314718246459960938, R16 ;  /* 0x3f3172181b107823 */ /* 0x000fc40000010010 */
[----:B------:R-:W-:Y:S01]  /*0a40*/  FFMA.FTZ R15, R14, R15, -0.5 ;  /* 0xbf0000000e0f7423 */ /* 0x000fe2000001000f */
[----:B------:R-:W-:-:S03]  /*0a50*/  FADD.FTZ.RZ R6, R12, 1 ;  /* 0x3f8000000c067421 */ /* 0x000fc6000001c000 */
[----:B------:R-:W-:Y:S02]  /*0a60*/  FMUL.FTZ R15, R14, R15 ;  /* 0x0000000f0e0f7220 */ /* 0x000fe40000410000 */
[----:B------:R-:W-:Y:S02]  /*0a70*/  IADD3 R6, R6, -0x3f400000, RZ ;  /* 0xc0c0000006067810 */ /* 0x000fe40007ffe0ff */
[----:B------:R-:W-:Y:S02]  /*0a80*/  FFMA.FTZ R14, R14, R15, R14 ;  /* 0x0000000f0e0e7223 */ /* 0x000fe4000001000e */
[----:B------:R-:W-:-:S04]  /*0a90*/  LOP3.LUT R15, R6, 0xff800000, RZ, 0xc0, !PT ;  /* 0xff800000060f7812 */ /* 0x000fc800078ec0ff */
[----:B------:R-:W-:Y:S02]  /*0aa0*/  IADD3 R27, -R15, 0x40800000, RZ ;  /* 0x408000000f1b7810 */ /* 0x000fe40007ffe1ff */
[----:B------:R-:W-:-:S03]  /*0ab0*/  IADD3 R28, R12, -R15, RZ ;  /* 0x8000000f0c1c7210 */ /* 0x000fc60007ffe0ff */
        /* <DEDUP_REMOVED lines=10> */
.L_x_1530:
[----:B------:R-:W-:Y:S05]  /*0b60*/  BSYNC B0 ;  /* 0x0000000000007941 */ /* 0x000fea0003800000 */
.L_x_1529:
        /* <DEDUP_REMOVED lines=9> */
.L_x_1532:
[----:B------:R-:W-:Y:S05]  /*0c00*/  BSYNC B0 ;  /* 0x0000000000007941 */ /* 0x000fea0003800000 */
.L_x_1531:
[----:B------:R-:W-:Y:S02]  /*0c10*/  HADD2.F32 R24, -RZ, R7.H0_H0 ;  /* 0x20000007ff187230 */ /* 0x000fe40000004100 */
[----:B------:R-:W-:Y:S01]  /*0c20*/  FFMA.FTZ R13, R28, R13, 0.14491446316242218018 ;  /* 0x3e1464751c0d7423 */ /* 0x000fe2000001000d */
[----:B------:R-:W-:Y:S01]  /*0c30*/  HFMA2.MMA R27, -RZ, RZ, 1.75, 0 ;  /* 0x3f000000ff1b7435 */ /* 0x000fe200000001ff */
[----:B------:R-:W-:Y:S01]  /*0c40*/  BSSY B0, `(.L_x_1533) ;  /* 0x000004d000007945 */ /* 0x000fe20003800000 */
[----:B------:R-:W-:Y:S01]  /*0c50*/  FADD.FTZ R17, |R24|, -RZ ;  /* 0x800000ff18117221 */ /* 0x000fe20000010200 */
[----:B------:R-:W-:Y:S01]  /*0c60*/  FFMA.FTZ R13, R28, R13, -0.16641564667224884033 ;  /* 0xbe2a68dd1c0d7423 */ /* 0x000fe2000001000d */
[----:B------:R-:W-:Y:S02]  /*0c70*/  FSETP.GT.FTZ.AND P0, PT, |R24|, 8.50705917302346158658e+37, PT ;  /* 0x7e8000001800780b */ /* 0x000fe40003f14200 */
[----:B------:R-:W-:Y:S01]  /*0c80*/  FADD.FTZ R18, -R17, 1 ;  /* 0x3f80000011127421 */ /* 0x000fe20000010100 */
[----:B------:R-:W-:-:S03]  /*0c90*/  FFMA.FTZ R17, R28, R13, 0.19988867640495300293 ;  /* 0x3e4caf9e1c117423 */ /* 0x000fc6000001000d */
[C---:B------:R-:W-:Y:S01]  /*0ca0*/  LOP3.LUT R10, R27.reuse, 0x80000000, R10, 0xb8, !PT ;  /* 0x800000001b0a7812 */ /* 0x040fe200078eb80a */
[----:B------:R-:W0:Y:S01]  /*0cb0*/  MUFU.RCP R13, R18 ;  /* 0x00000012000d7308 */ /* 0x000e220000001000 */
[C---:B------:R-:W-:Y:S01]  /*0cc0*/  LOP3.LUT R29, R27.reuse, 0x80000000, R8, 0xb8, !PT ;  /* 0x800000001b1d7812 */ /* 0x040fe200078eb808 */
[----:B------:R-:W-:Y:S01]  /*0cd0*/  FFMA.FTZ R17, R28, R17, -0.25000196695327758789 ;  /* 0xbe8000421c117423 */ /* 0x000fe20000010011 */
[C---:B------:R-:W-:Y:S01]  /*0ce0*/  LOP3.LUT R22, R27.reuse, 0x80000000, R22, 0xb8, !PT ;  /* 0x800000001b167812 */ /* 0x040fe200078eb816 */
[----:B------:R-:W-:Y:S01]  /*0cf0*/  FMUL.FTZ R11, R10, R11 ;  /* 0x0000000b0a0b7220 */ /* 0x000fe20000410000 */
[----:B------:R-:W-:Y:S01]  /*0d00*/  LOP3.LUT R21, R27, 0x80000000, R21, 0xb8, !PT ;  /* 0x800000001b157812 */ /* 0x000fe200078eb815 */
[----:B------:R-:W-:Y:S01]  /*0d10*/  FMUL.FTZ R8, R29, R6 ;  /* 0x000000061d087220 */ /* 0x000fe20000410000 */
[----:B------:R-:W-:Y:S01]  /*0d20*/  FFMA.FTZ R17, R28, R17, 0.33333510160446166992 ;  /* 0x3eaaaae61c117423 */ /* 0x000fe20000010011 */
[----:B------:R-:W-:-:S03]  /*0d30*/  LOP3.LUT R26, R27, 0x80000000, R26, 0xb8, !PT ;  /* 0x800000001b1a7812 */ /* 0x000fc600078eb81a */
[----:B------:R-:W-:-:S04]  /*0d40*/  FFMA.FTZ R17, R28, R17, -0.5 ;  /* 0xbf0000001c117423 */ /* 0x000fc80000010011 */
[----:B------:R-:W-:Y:S01]  /*0d50*/  FMUL.FTZ R17, R28, R17 ;  /* 0x000000111c117220 */ /* 0x000fe20000410000 */
[----:B0-----:R-:W-:-:S03]  /*0d60*/  FADD.FTZ R13, R13, R13 ;  /* 0x0000000d0d0d7221 */ /* 0x001fc60000010000 */
[----:B------:R-:W-:Y:S01]  /*0d70*/  FFMA.FTZ R17, R28, R17, R28 ;  /* 0x000000111c117223 */ /* 0x000fe2000001001c */
[----:B------:R-:W-:Y:S02]  /*0d80*/  HADD2.F32 R28, -RZ, R7.H1_H1 ;  /* 0x30000007ff1c7230 */ /* 0x000fe40000004100 */
[----:B------:R-:W-:Y:S01]  /*0d90*/  FMUL.FTZ R13, |R24|, R13 ;  /* 0x0000000d180d7220 */ /* 0x000fe20000410200 */
[----:B------:R-:W-:Y:S02]  /*0da0*/  LOP3.LUT R24, R27, 0x80000000, R24, 0xb8, !PT ;  /* 0x800000001b187812 */ /* 0x000fe400078eb818 */
[C---:B------:R-:W-:Y:S02]  /*0db0*/  FADD.FTZ R7, |R28|.reuse, -RZ ;  /* 0x800000ff1c077221 */ /* 0x040fe40000010200 */
[----:B------:R-:W-:Y:S02]  /*0dc0*/  FSEL R13, R13, -2, !P0 ;  /* 0xc00000000d0d7808 */ /* 0x000fe40004000000 */
[----:B------:R-:W-:-:S03]  /*0dd0*/  FSETP.GT.FTZ.AND P0, PT, |R28|, 8.50705917302346158658e+37, PT ;  /* 0x7e8000001c00780b */ /* 0x000fc60003f14200 */
[----:B------:R-:W-:-:S05]  /*0de0*/  FADD.FTZ.RZ R10, R13, 1 ;  /* 0x3f8000000d0a7421 */ /* 0x000fca000001c000 */
[----:B------:R-:W-:-:S04]  /*0df0*/  IADD3 R10, R10, -0x3f400000, RZ ;  /* 0xc0c000000a0a7810 */ /* 0x000fc80007ffe0ff */
[----:B------:R-:W-:-:S04]  /*0e00*/  LOP3.LUT R10, R10, 0xff800000, RZ, 0xc0, !PT ;  /* 0xff8000000a0a7812 */ /* 0x000fc800078ec0ff */
[----:B------:R-:W-:Y:S02]  /*0e10*/  IADD3 R29, -R10, 0x40800000, RZ ;  /* 0x408000000a1d7810 */ /* 0x000fe40007ffe1ff */
[----:B------:R-:W-:-:S03]  /*0e20*/  IADD3 R6, R13, -R10, RZ ;  /* 0x8000000a0d067210 */ /* 0x000fc60007ffe0ff */
[----:B------:R-:W-:-:S04]  /*0e30*/  FFMA.FTZ R29, R29, R2, -1 ;  /* 0xbf8000001d1d7423 */ /* 0x000fc80000010002 */
        /* <DEDUP_REMOVED lines=11> */
[----:B------:R-:W-:-:S06]  /*0ef0*/  FADD.FTZ R29, -R7, 1 ;  /* 0x3f800000071d7421 */ /* 0x000fcc0000010100 */
[----:B------:R-:W0:Y:S02]  /*0f00*/  MUFU.RCP R29, R29 ;  /* 0x0000001d001d7308 */ /* 0x000e240000001000 */
[----:B0-----:R-:W-:-:S04]  /*0f10*/  FADD.FTZ R7, R29, R29 ;  /* 0x0000001d1d077221 */ /* 0x001fc80000010000 */
[----:B------:R-:W-:-:S05]  /*0f20*/  FMUL.FTZ R7, |R28|, R7 ;  /* 0x000000071c077220 */ /* 0x000fca0000410200 */
        /* <DEDUP_REMOVED lines=19> */
[----:B------:R-:W-:Y:S02]  /*1060*/  I2FP.F32.S32 R2, R19 ;  /* 0x0000001300027245 */ /* 0x000fe40000201400 */
[C---:B------:R-:W-:Y:S02]  /*1070*/  LOP3.LUT R19, R27.reuse, 0x80000000, R3, 0xb8, !PT ;  /* 0x800000001b137812 */ /* 0x040fe400078eb803 */
[----:B------:R-:W-:Y:S01]  /*1080*/  LOP3.LUT R27, R27, 0x80000000, R28, 0xb8, !PT ;  /* 0x800000001b1b7812 */ /* 0x000fe200078eb81c */
[----:B------:R-:W-:-:S04]  /*1090*/  FMUL.FTZ R2, R2, 1.1920928955078125e-07 ;  /* 0x3400000002027820 */ /* 0x000fc80000410000 */
[----:B------:R-:W-:Y:S01]  /*10a0*/  FFMA.FTZ R25, R2, 0.69314718246459960938, R25 ;  /* 0x3f31721802197823 */ /* 0x000fe20000010019 */
[----:B------:R-:W-:Y:S06]  /*10b0*/  @!P0 BRA `(.L_x_1534) ;  /* 0x0000000000148947 */ /* 0x000fec0003800000 */
[----:B------:R-:W-:-:S13]  /*10c0*/  ISETP.GE.AND P0, PT, R20, -0x407fffff, PT ;  /* 0xbf8000011400780c */ /* 0x000fda0003f06270 */
[----:B------:R-:W-:-:S05]  /*10d0*/  @P0 MOV R3, 0x7f800000 ;  /* 0x7f80000000030802 */ /* 0x000fca0000000f00 */
[C---:B------:R-:W-:Y:S01]  /*10e0*/  @P0 FFMA.FTZ R25, R20.reuse, R3, +INF ;  /* 0x7f80000014190423 */ /* 0x040fe20000010003 */
[----:B------:R-:W-:-:S04]  /*10f0*/  FSETP.NEU.FTZ.AND P0, PT, R20, RZ, PT ;  /* 0x000000ff1400720b */ /* 0x000fc80003f1d000 */
[----:B------:R-:W-:-:S09]  /*1100*/  FSEL R25, R25, -RZ, P0 ;  /* 0x800000ff19197208 */ /* 0x000fd20000000000 */
.L_x_1534:
[----:B------:R-:W-:Y:S05]  /*1110*/  BSYNC B0 ;  /* 0x0000000000007941 */ /* 0x000fea0003800000 */
.L_x_1533:
[----:B------:R-:W0:Y:S01]  /*1120*/  LDC.64 R2, c[0x0][0x218] ;  /* 0x00008600ff027b82 */ /* 0x000e220000000a00 */
[----:B------:R-:W-:Y:S01]  /*1130*/  ISETP.GE.U32.AND P2, PT, R5, 0x7f800000, PT ;  /* 0x7f8000000500780c */ /* 0x000fe20003f46070 */
[----:B------:R-:W-:Y:S01]  /*1140*/  FMUL.FTZ R22, R22, R25 ;  /* 0x0000001916167220 */ /* 0x000fe20000410000 */
[----:B------:R-:W-:Y:S01]  /*1150*/  I2FP.F32.S32 R4, R4 ;  /* 0x0000000400047245 */ /* 0x000fe20000201400 */
[----:B------:R-:W-:Y:S01]  /*1160*/  BSSY B0, `(.L_x_1535) ;  /* 0x000000f000007945 */ /* 0x000fe20003800000 */
[----:B------:R-:W-:Y:S01]  /*1170*/  FMUL.FTZ R19, R19, R16 ;  /* 0x0000001013137220 */ /* 0x000fe20000410000 */
[----:B------:R-:W-:Y:S02]  /*1180*/  ISETP.GE.U32.AND P4, PT, R12, 0x7f800000, PT ;  /* 0x7f8000000c00780c */ /* 0x000fe40003f86070 */
[----:B------:R-:W-:Y:S01]  /*1190*/  FMUL.FTZ R25, R4, 1.1920928955078125e-07 ;  /* 0x3400000004197820 */ /* 0x000fe20000410000 */
[----:B------:R-:W-:Y:S02]  /*11a0*/  ISETP.GE.U32.AND P0, PT, R13, 0x7f800000, PT ;  /* 0x7f8000000d00780c */ /* 0x000fe40003f06070 */
[----:B------:R-:W-:Y:S01]  /*11b0*/  ISETP.GE.U32.AND P1, PT, R18, 0x7f800000, PT ;  /* 0x7f8000001200780c */ /* 0x000fe20003f26070 */
[----:B------:R-:W-:Y:S01]  /*11c0*/  FFMA.FTZ R14, R25, 0.69314718246459960938, R14 ;  /* 0x3f317218190e7823 */ /* 0x000fe2000001000e */
[----:B------:R-:W-:-:S02]  /*11d0*/  I2FP.F32.S32 R15, R15 ;  /* 0x0000000f000f7245 */ /* 0x000fc40000201400 */
[----:B------:R-:W-:Y:S01]  /*11e0*/  I2FP.F32.S32 R10, R10 ;  /* 0x0000000a000a7245 */ /* 0x000fe20000201400 */
[----:B------:R-:W-:Y:S08]  /*11f0*/  @!P2 BRA `(.L_x_1536) ;  /* 0x000000000014a947 */ /* 0x000ff00003800000 */
[C---:B------:R-:W-:Y:S02]  /*1200*/  ISETP.GE.AND P2, PT, R5.reuse, -0x407fffff, PT ;  /* 0xbf8000010500780c */ /* 0x040fe40003f46270 */
[----:B------:R-:W-:-:S11]  /*1210*/  FSETP.NEU.FTZ.AND P3, PT, R5, RZ, PT ;  /* 0x000000ff0500720b */ /* 0x000fd60003f7d000 */
[----:B------:R-:W-:-:S05]  /*1220*/  @P2 MOV R4, 0x7f800000 ;  /* 0x7f80000000042802 */ /* 0x000fca0000000f00 */
[----:B------:R-:W-:-:S05]  /*1230*/  @P2 FFMA.FTZ R14, R5, R4, +INF ;  /* 0x7f800000050e2423 */ /* 0x000fca0000010004 */
[----:B------:R-:W-:-:S07]  /*1240*/  FSEL R14, R14, -RZ, P3 ;  /* 0x800000ff0e0e7208 */ /* 0x000fce0001800000 */
.L_x_1536:
[----:B------:R-:W-:Y:S05]  /*1250*/  BSYNC B0 ;  /* 0x0000000000007941 */ /* 0x000fea0003800000 */
.L_x_1535:
        /* <DEDUP_REMOVED lines=12> */
.L_x_1538:
[----:B------:R-:W-:Y:S05]  /*1320*/  BSYNC B0 ;  /* 0x0000000000007941 */ /* 0x000fea0003800000 */
.L_x_1537:
        /* <DEDUP_REMOVED lines=10> */
.L_x_1540:
[----:B------:R-:W-:Y:S05]  /*13d0*/  BSYNC B0 ;  /* 0x0000000000007941 */ /* 0x000fea0003800000 */
.L_x_1539:
        /* <DEDUP_REMOVED lines=10> */
.L_x_1542:
[----:B------:R-:W-:Y:S05]  /*1480*/  BSYNC B0 ;  /* 0x0000000000007941 */ /* 0x000fea0003800000 */
.L_x_1541:
[----:B------:R-:W-:Y:S01]  /*1490*/  FMUL.FTZ R27, R27, R4 ;  /* 0x000000041b1b7220 */ /* 0x000fe20000410000 */
[----:B------:R-:W-:Y:S01]  /*14a0*/  F2FP.F16.F32.PACK_AB R8, R8, R11 ;  /* 0x0000000b0808723e */ /* 0x000fe200000000ff */
[----:B------:R-:W-:Y:S01]  /*14b0*/  IMAD.WIDE R2, R0, 0x10, R2 ;  /* 0x0000001000027825 */ /* 0x000fe200078e0202 */
[----:B------:R-:W-:Y:S02]  /*14c0*/  F2FP.F16.F32.PACK_AB R9, R22, R19 ;  /* 0x000000131609723e */ /* 0x000fe400000000ff */
[----:B------:R-:W-:Y:S02]  /*14d0*/  F2FP.F16.F32.PACK_AB R10, R10, R21 ;  /* 0x000000150a0a723e */ /* 0x000fe400000000ff */
[----:B------:R-:W-:-:S05]  /*14e0*/  F2FP.F16.F32.PACK_AB R11, R27, R24 ;  /* 0x000000181b0b723e */ /* 0x000fca00000000ff */
[----:B------:R-:W-:Y:S01]  /*14f0*/  STG.E.128 desc[UR4][R2.64], R8 ;  /* 0x0000000802007986 */ /* 0x000fe2000c101d04 */
[----:B------:R-:W-:Y:S05]  /*1500*/  EXIT ;  /* 0x000000000000794d */ /* 0x000fea0003800000 */
.L_x_1526:
        /* <DEDUP_REMOVED lines=59> */
[----:B-----5:R-:W-:Y:S01]  /*18c0*/  HADD2.F32 R20, -RZ, R20.H0_H0 ;  /* 0x20000014ff147230 */ /* 0x020fe20000004100 */
[----:B-1----:R-:W-:Y:S01]  /*18d0*/  HFMA2.MMA R7, -RZ, RZ, 1.625, 0 ;  /* 0x3e800000ff077435 */ /* 0x002fe200000001ff */
        /* <DEDUP_REMOVED lines=38> */
.L_x_1546:
[----:B------:R-:W-:Y:S05]  /*1b40*/  BSYNC B1 ;  /* 0x0000000000017941 */ /* 0x000fea0003800000 */
.L_x_1545:
[----:B------:R-:W-:-:S05]  /*1b50*/  FMUL.FTZ R2, R3, R4 ;  /* 0x0000000403027220 */ /* 0x000fca0000410000 */
[----:B------:R-:W-:-:S07]  /*1b60*/  F2FP.F16.F32.PACK_AB R2, RZ, R2 ;  /* 0x00000002ff02723e */ /* 0x000fce00000000ff */
.L_x_1544:
[----:B------:R-:W-:Y:S05]  /*1b70*/  BSYNC B0 ;  /* 0x0000000000007941 */ /* 0x000fea0003800000 */
.L_x_1543:
[----:B-1----:R-:W-:Y:S01]  /*1b80*/  IADD3 R3, R18, 0x80, RZ ;  /* 0x0000008012037810 */ /* 0x002fe20007ffe0ff */
        /* <DEDUP_REMOVED lines=43> */
.L_x_1550:
[----:B------:R-:W-:Y:S05]  /*1e40*/  BSYNC B1 ;  /* 0x0000000000017941 */ /* 0x000fea0003800000 */
.L_x_1549:
[----:B------:R-:W-:-:S05]  /*1e50*/  FMUL.FTZ R0, R0, R5 ;  /* 0x0000000500007220 */ /* 0x000fca0000410000 */
[----:B------:R-:W-:-:S07]  /*1e60*/  F2FP.F16.F32.PACK_AB R0, RZ, R0 ;  /* 0x00000000ff00723e */ /* 0x000fce00000000ff */
.L_x_1548:
[----:B------:R-:W-:Y:S05]  /*1e70*/  BSYNC B0 ;  /* 0x0000000000007941 */ /* 0x000fea0003800000 */
.L_x_1547:
        /* <DEDUP_REMOVED lines=44> */
.L_x_1554:
[----:B------:R-:W-:Y:S05]  /*2140*/  BSYNC B1 ;  /* 0x0000000000017941 */ /* 0x000fea0003800000 */
.L_x_1553:
[----:B------:R-:W-:-:S05]  /*2150*/  FMUL.FTZ R4, R22, R5 ;  /* 0x0000000516047220 */ /* 0x000fca0000410000 */
[----:B------:R-:W-:-:S07]  /*2160*/  F2FP.F16.F32.PACK_AB R4, RZ, R4 ;  /* 0x00000004ff04723e */ /* 0x000fce00000000ff */
.L_x_1552:
[----:B------:R-:W-:Y:S05]  /*2170*/  BSYNC B0 ;  /* 0x0000000000007941 */ /* 0x000fea0003800000 */
.L_x_1551:
        /* <DEDUP_REMOVED lines=44> */
.L_x_1558:
[----:B------:R-:W-:Y:S05]  /*2440*/  BSYNC B1 ;  /* 0x0000000000017941 */ /* 0x000fea0003800000 */
.L_x_1557:
[----:B------:R-:W-:-:S05]  /*2450*/  FMUL.FTZ R5, R23, R6 ;  /* 0x0000000617057220 */ /* 0x000fca0000410000 */
[----:B------:R-:W-:-:S07]  /*2460*/  F2FP.F16.F32.PACK_AB R5, RZ, R5 ;  /* 0x00000005ff05723e */ /* 0x000fce00000000ff */
.L_x_1556:
[----:B------:R-:W-:Y:S05]  /*2470*/  BSYNC B0 ;  /* 0x0000000000007941 */ /* 0x000fea0003800000 */
.L_x_1555:
        /* <DEDUP_REMOVED lines=44> */
.L_x_1562:
[----:B------:R-:W-:Y:S05]  /*2740*/  BSYNC B1 ;  /* 0x0000000000017941 */ /* 0x000fea0003800000 */
.L_x_1561:
[----:B------:R-:W-:-:S05]  /*2750*/  FMUL.FTZ R6, R12, R7 ;  /* 0x000000070c067220 */ /* 0x000fca0000410000 */
[----:B------:R-:W-:-:S07]  /*2760*/  F2FP.F16.F32.PACK_AB R6, RZ, R6 ;  /* 0x00000006ff06723e */ /* 0x000fce00000000ff */
.L_x_1560:
[----:B------:R-:W-:Y:S05]  /*2770*/  BSYNC B0 ;  /* 0x0000000000007941 */ /* 0x000fea0003800000 */
.L_x_1559:
        /* <DEDUP_REMOVED lines=44> */
.L_x_1566:
[----:B------:R-:W-:Y:S05]  /*2a40*/  BSYNC B1 ;  /* 0x0000000000017941 */ /* 0x000fea0003800000 */
.L_x_1565:
[----:B------:R-:W-:-:S05]  /*2a50*/  FMUL.FTZ R7, R19, R10 ;  /* 0x0000000a13077220 */ /* 0x000fca0000410000 */
[----:B------:R-:W-:-:S07]  /*2a60*/  F2FP.F16.F32.PACK_AB R7, RZ, R7 ;  /* 0x00000007ff07723e */ /* 0x000fce00000000ff */
.L_x_1564:
[----:B------:R-:W-:Y:S05]  /*2a70*/  BSYNC B0 ;  /* 0x0000000000007941 */ /* 0x000fea0003800000 */
.L_x_1563:
        /* <DEDUP_REMOVED lines=44> */
.L_x_1570:
[----:B------:R-:W-:Y:S05]  /*2d40*/  BSYNC B1 ;  /* 0x0000000000017941 */ /* 0x000fea0003800000 */
.L_x_1569:
[----:B------:R-:W-:-:S05]  /*2d50*/  FMUL.FTZ R10, R16, R11 ;  /* 0x0000000b100a7220 */ /* 0x000fca0000410000 */
[----:B------:R-:W-:-:S07]  /*2d60*/  F2FP.F16.F32.PACK_AB R10, RZ, R10 ;  /* 0x0000000aff0a723e */ /* 0x000fce00000000ff */
.L_x_1568:
[----:B------:R-:W-:Y:S05]  /*2d70*/  BSYNC B0 ;  /* 0x0000000000007941 */ /* 0x000fea0003800000 */
.L_x_1567:
        /* <DEDUP_REMOVED lines=44> */
.L_x_1574:
[----:B------:R-:W-:Y:S05]  /*3040*/  BSYNC B1 ;  /* 0x0000000000017941 */ /* 0x000fea0003800000 */
.L_x_1573:
[----:B------:R-:W-:-:S05]  /*3050*/  FMUL.FTZ R11, R13, R12 ;  /* 0x0000000c0d0b7220 */ /* 0x000fca0000410000 */
[----:B------:R-:W-:-:S07]  /*3060*/  F2FP.F16.F32.PACK_AB R11, RZ, R11 ;  /* 0x0000000bff0b723e */ /* 0x000fce00000000ff */
.L_x_1572:
[----:B------:R-:W-:Y:S05]  /*3070*/  BSYNC B0 ;  /* 0x0000000000007941 */ /* 0x000fea0003800000 */
.L_x_1571:
        /* <DEDUP_REMOVED lines=16> */
.L_x_1577:
[----:B------:R-:W-:-:S13]  /*3180*/  ISETP.GE.AND P0, PT, R18, R8, PT ;  /* 0x000000081200720c */ /* 0x000fda0003f06270 */
[----:B------:R-:W-:Y:S05]  /*3190*/  @P0 BRA `(.L_x_1579) ;  /* 0x0000000000300947 */ /* 0x000fea0003800000 */
[----:B0-----:R-:W0:Y:S01]  /*31a0*/  LDC.64 R2, c[0x0][0x218] ;  /* 0x00008600ff027b82 */ /* 0x001e220000000a00 */
[----:B------:R-:W-:Y:S02]  /*31b0*/  IADD3 R13, R9, R18, RZ ;  /* 0x00000012090d7210 */ /* 0x000fe40007ffe0ff */
[----:B------:R-:W-:-:S03]  /*31c0*/  IADD3 R18, R18, 0x80, RZ ;  /* 0x0000008012127810 */ /* 0x000fc60007ffe0ff */
[----:B0-----:R-:W-:-:S05]  /*31d0*/  IMAD.WIDE.U32 R2, R13, 0x2, R2 ;  /* 0x000000020d027825 */ /* 0x001fca00078e0002 */
[----:B------:R1:W-:Y:S02]  /*31e0*/  STG.E.U16 desc[UR4][R2.64], R4 ;  /* 0x0000000402007986 */ /* 0x0003e4000c101504 */
.L_x_1578:
[----:B------:R-:W-:-:S13]  /*31f0*/  ISETP.GE.AND P0, PT, R18, R8, PT ;  /* 0x000000081200720c */ /* 0x000fda0003f06270 */
[----:B------:R-:W-:Y:S05]  /*3200*/  @P0 BRA `(.L_x_1580) ;  /* 0x0000000000300947 */ /* 0x000fea0003800000 */
[----:B01----:R-:W0:Y:S01]  /*3210*/  LDC.64 R2, c[0x0][0x218] ;  /* 0x00008600ff027b82 */ /* 0x003e220000000a00 */
[----:B------:R-:W-:Y:S02]  /*3220*/  IADD3 R13, R9, R18, RZ ;  /* 0x00000012090d7210 */ /* 0x000fe40007ffe0ff */
[----:B------:R-:W-:-:S03]  /*3230*/  IADD3 R18, R18, 0x80, RZ ;  /* 0x0000008012127810 */ /* 0x000fc60007ffe0ff */
[----:B0-----:R-:W-:-:S05]  /*3240*/  IMAD.WIDE.U32 R2, R13, 0x2, R2 ;  /* 0x000000020d027825 */ /* 0x001fca00078e0002 */
[----:B------:R1:W-:Y:S02]  /*3250*/  STG.E.U16 desc[UR4][R2.64], R5 ;  /* 0x0000000502007986 */ /* 0x0003e4000c101504 */
.L_x_1579:
[----:B------:R-:W-:-:S13]  /*3260*/  ISETP.GE.AND P0, PT, R18, R8, PT ;  /* 0x000000081200720c */ /* 0x000fda0003f06270 */
[----:B------:R-:W-:Y:S05]  /*3270*/  @P0 BRA `(.L_x_1581) ;  /* 0x0000000000340947 */ /* 0x000fea0003800000 */
[----:B01----:R-:W0:Y:S01]  /*3280*/  LDC.64 R2, c[0x0][0x218] ;  /* 0x00008600ff027b82 */ /* 0x003e220000000a00 */
[----:B------:R-:W-:Y:S02]  /*3290*/  IADD3 R5, R9, R18, RZ ;  /* 0x0000001209057210 */ /* 0x000fe40007ffe0ff */
[----:B------:R-:W-:-:S03]  /*32a0*/  IADD3 R18, R18, 0x80, RZ ;  /* 0x0000008012127810 */ /* 0x000fc60007ffe0ff */
[----:B0-----:R-:W-:-:S05]  /*32b0*/  IMAD.WIDE.U32 R2, R5, 0x2, R2 ;  /* 0x0000000205027825 */ /* 0x001fca00078e0002 */
[----:B------:R2:W-:Y:S02]  /*32c0*/  STG.E.U16 desc[UR4][R2.64], R6 ;  /* 0x0000000602007986 */ /* 0x0005e4000c101504 */
.L_x_1580:
        /* <DEDUP_REMOVED lines=8> */
.L_x_1581:
[----:B------:R-:W-:Y:S05]  /*3350*/  BSYNC B1 ;  /* 0x0000000000017941 */ /* 0x000fea0003800000 */
.L_x_1576:
[----:B------:R-:W-:-:S13]  /*3360*/  ISETP.GE.AND P0, PT, R18, R8, PT ;  /* 0x000000081200720c */ /* 0x000fda0003f06270 */
[----:B012---:R-:W0:Y:S01]  /*3370*/  @!P0 LDC.64 R2, c[0x0][0x218] ;  /* 0x00008600ff028b82 */ /* 0x007e220000000a00 */
[----:B------:R-:W-:Y:S02]  /*3380*/  @!P0 IADD3 R5, R9, R18, RZ ;  /* 0x0000001209058210 */ /* 0x000fe40007ffe0ff */
[----:B------:R-:W-:-:S03]  /*3390*/  @!P0 IADD3 R18, R18, 0x80, RZ ;  /* 0x0000008012128810 */ /* 0x000fc60007ffe0ff */
[----:B0-----:R-:W-:-:S05]  /*33a0*/  @!P0 IMAD.WIDE.U32 R2, R5, 0x2, R2 ;  /* 0x0000000205028825 */ /* 0x001fca00078e0002 */
[----:B------:R3:W-:Y:S02]  /*33b0*/  @!P0 STG.E.U16 desc[UR4][R2.64], R10 ;  /* 0x0000000a02008986 */ /* 0x0007e4000c101504 */
.L_x_1582:
[----:B------:R-:W-:Y:S05]  /*33c0*/  BSYNC B0 ;  /* 0x0000000000007941 */ /* 0x000fea0003800000 */
.L_x_1575:
        /* <DEDUP_REMOVED lines=8> */
.L_x_1583:
        /* <DEDUP_REMOVED lines=11> */
.L_x_3473:


//--------------------- .text._ZN2at6native18elementwise_kernelILi128ELi4EZNS0_15gpu_kernel_implIZZZNS0_17atanh_kernel_cudaERNS_18TensorIteratorBaseEENKUlvE0_clEvENKUlvE0_clEvEUlfE_EEvS4_RKT_EUliE_EEviT1_ --------------------------
	.section	.text._ZN2at6native18elementwise_kernelILi128ELi4EZNS0_15gpu_kernel_implIZZZNS0_17atanh_kernel_cudaERNS_18TensorIteratorBaseEENKUlvE0_clEvENKUlvE0_clEvEUlfE_EEvS4_RKT_EUliE_EEviT1_,"ax",@progbits
	.align	128
        .global         _ZN2at6native18elementwise_kernelILi128ELi4EZNS0_15gpu_kernel_implIZZZNS0_17atanh_kernel_cudaERNS_18TensorIteratorBaseEENKUlvE0_clEvENKUlvE0_clEvEUlfE_EEvS4_RKT_EUliE_EEviT1_
        .type           _ZN2at6native18elementwise_kernelILi128ELi4EZNS0_15gpu_kernel_implIZZZNS0_17atanh_kernel_cudaERNS_18TensorIteratorBaseEENKUlvE0_clEvENKUlvE0_clEvEUlfE_EEvS4_RKT_EUliE_EEviT1_,@function
        .size           _ZN2at6native18elementwise_kernelILi128ELi4EZNS0_15gpu_kernel_implIZZZNS0_17atanh_kernel_cudaERNS_18TensorIteratorBaseEENKUlvE0_clEvENKUlvE0_clEvEUlfE_EEvS4_RKT_EUliE_EEviT1_,(.L_x_3474 - _ZN2at6native18elementwise_kernelILi128ELi4EZNS0_15gpu_kernel_implIZZZNS0_17atanh_kernel_cudaERNS_18TensorIteratorBaseEENKUlvE0_clEvENKUlvE0_clEvEUlfE_EEvS4_RKT_EUliE_EEviT1_)
        .other          _ZN2at6native18elementwise_kernelILi128ELi4EZNS0_15gpu_kernel_implIZZZNS0_17atanh_kernel_cudaERNS_18TensorIteratorBaseEENKUlvE0_clEvENKUlvE0_clEvEUlfE_EEvS4_RKT_EUliE_EEviT1_,@"STO_CUDA_ENTRY STV_DEFAULT"
_ZN2at6native18elementwise_kernelILi128ELi4EZNS0_15gpu_kernel_implIZZZNS0_17atanh_kernel_cudaERNS_18TensorIteratorBaseEENKUlvE0_clEvENKUlvE0_clEvEUlfE_EEvS4_RKT_EUliE_EEviT1_:
.text._ZN2at6native18elementwise_kernelILi128ELi4EZNS0_15gpu_kernel_implIZZZNS0_17atanh_kernel_cudaERNS_18TensorIteratorBaseEENKUlvE0_clEvENKUlvE0_clEvEUlfE_EEvS4_RKT_EUliE_EEviT1_:
        /* <DEDUP_REMOVED lines=315> */
.L_x_1586:
[----:B------:R-:W0:Y:S01]  /*13b0*/  LDC.U8 R5, c[0x0][0x422] ;  /* 0x00010880ff057b82 */ /* 0x000e220000000000 */
[----:B------:R-:W-:Y:S01]  /*13c0*/  ULDC.64 UR4, c[0x0][0x410] ;  /* 0x0001040000047ab9 */ /* 0x000fe20000000a00 */
[----:B------:R-:W-:Y:S01]  /*13d0*/  ULDC.64 UR6, c[0x0][0x418] ;  /* 0x0001060000067ab9 */ /* 0x000fe20000000a00 */
[----:B------:R-:W-:Y:S01]  /*13e0*/  IADD3 R16, P1, R16, UR4, RZ ;  /* 0x0000000410107c10 */ /* 0x000fe2000ff3e0ff */
[----:B------:R-:W-:Y:S01]  /*13f0*/  BSSY B6, `(.L_x_1587) ;  /* 0x00000e0000067945 */ /* 0x000fe20003800000 */
        /* <DEDUP_REMOVED lines=15> */
[----:B--2---:R-:W0:Y:S01]  /*14f0*/  I2F.S16 R0, R0 ;  /* 0x0000000000007306 */ /* 0x004e220000101400 */
[----:B------:R-:W-:Y:S05]  /*1500*/  BRA `(.L_x_1593) ;  /* 0x0000000c00387947 */ /* 0x000fea0003800000 */
.L_x_1591:
[----:B------:R-:W2:Y:S02]  /*1510*/  LDG.E.U8 R0, desc[UR36][R2.64] ;  /* 0x0000002402007981 */ /* 0x000ea4000c1e1100 */
[----:B--2---:R-:W-:Y:S01]  /*1520*/  I2FP.F32.U32 R0, R0 ;  /* 0x0000000000007245 */ /* 0x004fe20000201000 */
[----:B------:R-:W-:Y:S06]  /*1530*/  BRA `(.L_x_1593) ;  /* 0x0000000c002c7947 */ /* 0x000fec0003800000 */
.L_x_1590:
[----:B------:R-:W-:-:S13]  /*1540*/  ISETP.NE.AND P0, PT, R4, 0x2, PT ;  /* 0x000000020400780c */ /* 0x000fda0003f05270 */
[----:B------:R-:W-:Y:S05]  /*1550*/  @!P0 BRA `(.L_x_1594) ;  /* 0x0000000000288947 */ /* 0x000fea0003800000 */
[----:B------:R-:W-:-:S13]  /*1560*/  ISETP.NE.AND P0, PT, R4, 0x3, PT ;  /* 0x000000030400780c */ /* 0x000fda0003f05270 */
[----:B------:R-:W-:Y:S05]  /*1570*/  @!P0 BRA `(.L_x_1595) ;  /* 0x0000000000148947 */ /* 0x000fea0003800000 */
[----:B------:R-:W-:-:S13]  /*1580*/  ISETP.NE.AND P0, PT, R4, 0x4, PT ;  /* 0x000000040400780c */ /* 0x000fda0003f05270 */
[----:B------:R-:W-:Y:S05]  /*1590*/  @P0 BRA `(.L_x_1592) ;  /* 0x0000000800b80947 */ /* 0x000fea0003800000 */
[----:B------:R-:W2:Y:S02]  /*15a0*/  LDG.E.64 R2, desc[UR36][R2.64] ;  /* 0x0000002402027981 */ /* 0x000ea4000c1e1b00 */
[----:B--2---:R4:W0:Y:S01]  /*15b0*/  I2F.S64 R0, R2 ;  /* 0x0000000200007312 */ /* 0x0048220000301400 */
[----:B------:R-:W-:Y:S05]  /*15c0*/  BRA `(.L_x_1593) ;  /* 0x0000000c00087947 */ /* 0x000fea0003800000 */
.L_x_1595:
[----:B------:R-:W2:Y:S02]  /*15d0*/  LDG.E R0, desc[UR36][R2.64] ;  /* 0x0000002402007981 */ /* 0x000ea4000c1e1900 */
[----:B--2---:R-:W-:Y:S01]  /*15e0*/  I2FP.F32.S32 R0, R0 ;  /* 0x0000000000007245 */ /* 0x004fe20000201400 */
[----:B------:R-:W-:Y:S06]  /*15f0*/  BRA `(.L_x_1593) ;  /* 0x0000000800fc7947 */ /* 0x000fec0003800000 */
.L_x_1594:
[----:B------:R-:W2:Y:S02]  /*1600*/  LDG.E.U16 R0, desc[UR36][R2.64] ;  /* 0x0000002402007981 */ /* 0x000ea4000c1e1500 */
[----:B--2---:R-:W0:Y:S01]  /*1610*/  I2F.S16 R0, R0 ;  /* 0x0000000000007306 */ /* 0x004e220000101400 */
[----:B------:R-:W-:Y:S05]  /*1620*/  BRA `(.L_x_1593) ;  /* 0x0000000800f07947 */ /* 0x000fea0003800000 */
.L_x_1589:
[----:B------:R-:W-:-:S13]  /*1630*/  ISETP.GT.AND P0, PT, R4, 0x6, PT ;  /* 0x000000060400780c */ /* 0x000fda0003f04270 */
[----:B------:R-:W-:Y:S05]  /*1640*/  @P0 BRA `(.L_x_1596) ;  /* 0x0000000000240947 */ /* 0x000fea0003800000 */
[----:B------:R-:W-:-:S13]  /*1650*/  ISETP.NE.AND P0, PT, R4, 0x5, PT ;  /* 0x000000050400780c */ /* 0x000fda0003f05270 */
[----:B------:R-:W-:Y:S05]  /*1660*/  @!P0 BRA `(.L_x_1597) ;  /* 0x0000000000108947 */ /* 0x000fea0003800000 */
[----:B------:R-:W-:-:S13]  /*1670*/  ISETP.NE.AND P0, PT, R4, 0x6, PT ;  /* 0x000000060400780c */ /* 0x000fda0003f05270 */
[----:B------:R-:W-:Y:S05]  /*1680*/  @P0 BRA `(.L_x_1592) ;  /* 0x00000008007c0947 */ /* 0x000fea0003800000 */
[----:B------:R2:W5:Y:S01]  /*1690*/  LDG.E R0, desc[UR36][R2.64] ;  /* 0x0000002402007981 */ /* 0x000562000c1e1900 */
[----:B------:R-:W-:Y:S05]  /*16a0*/  BRA `(.L_x_1593) ;  /* 0x0000000800d07947 */ /* 0x000fea0003800000 */
.L_x_1597:
[----:B------:R-:W2:Y:S02]  /*16b0*/  LDG.E.U16 R0, desc[UR36][R2.64] ;  /* 0x0000002402007981 */ /* 0x000ea4000c1e1500 */
[----:B--2---:R-:W-:Y:S01]  /*16c0*/  HADD2.F32 R0, -RZ, R0.H0_H0 ;  /* 0x20000000ff007230 */ /* 0x004fe20000004100 */
[----:B------:R-:W-:Y:S06]  /*16d0*/  BRA `(.L_x_1593) ;  /* 0x0000000800c47947 */ /* 0x000fec0003800000 */
.L_x_1596:
[----:B------:R-:W-:-:S13]  /*16e0*/  ISETP.NE.AND P0, PT, R4, 0x7, PT ;  /* 0x000000070400780c */ /* 0x000fda0003f05270 */
[----:B------:R-:W-:Y:S05]  /*16f0*/  @!P0 BRA `(.L_x_1598) ;  /* 0x0000000000248947 */ /* 0x000fea0003800000 */
[----:B------:R-:W-:-:S13]  /*1700*/  ISETP.NE.AND P0, PT, R4, 0x8, PT ;  /* 0x000000080400780c */ /* 0x000fda0003f05270 */
[----:B------:R-:W-:Y:S05]  /*1710*/  @!P0 BRA `(.L_x_1599) ;  /* 0x0000000000108947 */ /* 0x000fea0003800000 */
[----:B------:R-:W-:-:S13]  /*1720*/  ISETP.NE.AND P0, PT, R4, 0x9, PT ;  /* 0x000000090400780c */ /* 0x000fda0003f05270 */
[----:B------:R-:W-:Y:S05]  /*1730*/  @P0 BRA `(.L_x_1592) ;  /* 0x0000000800500947 */ /* 0x000fea0003800000 */
[----:B------:R3:W5:Y:S01]  /*1740*/  LDG.E R0, desc[UR36][R2.64] ;  /* 0x0000002402007981 */ /* 0x000762000c1e1900 */
[----:B------:R-:W-:Y:S05]  /*1750*/  BRA `(.L_x_1593) ;  /* 0x0000000800a47947 */ /* 0x000fea0003800000 */
.L_x_1599:
[----:B------:R-:W2:Y:S02]  /*1760*/  LDG.E.U16 R0, desc[UR36][R2.64] ;  /* 0x0000002402007981 */ /* 0x000ea4000c1e1500 */
[----:B--2---:R-:W-:Y:S01]  /*1770*/  HADD2.F32 R0, -RZ, R0.H0_H0 ;  /* 0x20000000ff007230 */ /* 0x004fe20000004100 */
[----:B------:R-:W-:Y:S06]  /*1780*/  BRA `(.L_x_1593) ;  /* 0x0000000800987947 */ /* 0x000fec0003800000 */
.L_x_1598:
[----:B------:R-:W2:Y:S01]  /*1790*/  LDG.E.64 R2, desc[UR36][R2.64] ;  /* 0x0000002402027981 */ /* 0x000ea2000c1e1b00 */
[----:B------:R-:W-:Y:S01]  /*17a0*/  UMOV UR4, 0xf0000000 ;  /* 0xf000000000047882 */ /* 0x000fe20000000000 */
[----:B------:R-:W-:Y:S01]  /*17b0*/  UMOV UR5, 0x380fffff ;  /* 0x380fffff00057882 */ /* 0x000fe20000000000 */
[----:B--2---:R-:W0:Y:S01]  /*17c0*/  F2F.F32.F64 R0, R2 ;  /* 0x0000000200007310 */ /* 0x004e220000301000 */
[----:B------:R-:W-:-:S14]  /*17d0*/  DSETP.GEU.AND P0, PT, |R2|, UR4, PT ;  /* 0x0000000402007e2a */ /* 0x000fdc000bf0e200 */
[----:B0-----:R-:W-:Y:S01]  /*17e0*/  @!P0 FMUL R0, R0, 1.175494350822287508e-38 ;  /* 0x0080000000008820 */ /* 0x001fe20000400000 */
[----:B------:R-:W-:Y:S06]  /*17f0*/  BRA `(.L_x_1593) ;  /* 0x00000008007c7947 */ /* 0x000fec0003800000 */
.L_x_1588:
        /* <DEDUP_REMOVED lines=10> */
[----:B------:R-:W-:Y:S01]  /*18a0*/  FSEL R0, RZ, 1, !P0 ;  /* 0x3f800000ff007808 */ /* 0x000fe20004000000 */
[----:B------:R-:W-:Y:S08]  /*18b0*/  BRA `(.L_x_1593) ;  /* 0x00000008004c7947 */ /* 0x000ff00003800000 */
.L_x_1602:
[----:B------:R-:W2:Y:S01]  /*18c0*/  LDG.E.64 R2, desc[UR36][R2.64] ;  /* 0x0000002402027981 */ /* 0x000ea2000c1e1b00 */
[----:B------:R-:W-:Y:S01]  /*18d0*/  UMOV UR4, 0xf0000000 ;  /* 0xf000000000047882 */ /* 0x000fe20000000000 */
[----:B------:R-:W-:Y:S01]  /*18e0*/  UMOV UR5, 0x380fffff ;  /* 0x380fffff00057882 */ /* 0x000fe20000000000 */
[----:B--2---:R-:W0:Y:S01]  /*18f0*/  F2F.F32.F64 R0, R2 ;  /* 0x0000000200007310 */ /* 0x004e220000301000 */
[----:B------:R-:W-:-:S14]  /*1900*/  DSETP.GEU.AND P0, PT, |R2|, UR4, PT ;  /* 0x0000000402007e2a */ /* 0x000fdc000bf0e200 */
[----:B0-----:R-:W-:Y:S01]  /*1910*/  @!P0 FMUL R0, R0, 1.175494350822287508e-38 ;  /* 0x0080000000008820 */ /* 0x001fe20000400000 */
[----:B------:R-:W-:Y:S06]  /*1920*/  BRA `(.L_x_1593) ;  /* 0x0000000800307947 */ /* 0x000fec0003800000 */
.L_x_1601:
        /* <DEDUP_REMOVED lines=11> */
[C---:B------:R-:W-:Y:S01]  /*19e0*/  VIADD R6, R4.reuse, 0x1000000 ;  /* 0x0100000004067836 */ /* 0x040fe20000000000 */
[----:B------:R-:W-:-:S04]  /*19f0*/  IADD3 R2, R4, -0x1, RZ ;  /* 0xffffffff04027810 */ /* 0x000fc80007ffe0ff */
        /* <DEDUP_REMOVED lines=11> */
[----:B------:R-:W-:Y:S01]  /*1ab0*/  LOP3.LUT R0, R5, 0x80000000, R0, 0xf8, !PT ;  /* 0x8000000005007812 */ /* 0x000fe200078ef800 */
[----:B------:R-:W-:Y:S06]  /*1ac0*/  BRA `(.L_x_1593) ;  /* 0x0000000400c87947 */ /* 0x000fec0003800000 */
.L_x_1604:
        /* <DEDUP_REMOVED lines=11> */
[----:B------:R-:W-:Y:S01]  /*1b80*/  LOP3.LUT R0, R4, 0x80000000, R5, 0xf8, !PT ;  /* 0x8000000004007812 */ /* 0x000fe200078ef805 */
[----:B------:R-:W-:Y:S06]  /*1b90*/  BRA `(.L_x_1593) ;  /* 0x0000000400947947 */ /* 0x000fec0003800000 */
.L_x_1603:
[----:B------:R-:W2:Y:S02]  /*1ba0*/  LDG.E.U16 R0, desc[UR36][R2.64] ;  /* 0x0000002402007981 */ /* 0x000ea4000c1e1500 */
[----:B--2---:R-:W-:Y:S01]  /*1bb0*/  IMAD.U32 R0, R0, 0x10000, RZ ;  /* 0x0001000000007824 */ /* 0x004fe200078e00ff */
[----:B------:R-:W-:Y:S06]  /*1bc0*/  BRA `(.L_x_1593) ;  /* 0x0000000400887947 */ /* 0x000fec0003800000 */
.L_x_1600:
        /* <DEDUP_REMOVED lines=9> */
[----:B--2---:R-:W-:Y:S01]  /*1c60*/  I2FP.F32.U32 R0, R0 ;  /* 0x0000000000007245 */ /* 0x004fe20000201000 */
[----:B------:R-:W-:Y:S06]  /*1c70*/  BRA `(.L_x_1593) ;  /* 0x00000004005c7947 */ /* 0x000fec0003800000 */
.L_x_1607:
[----:B------:R-:W2:Y:S01]  /*1c80*/  LDG.E.U8 R2, desc[UR36][R2.64] ;  /* 0x0000002402027981 */ /* 0x000ea2000c1e1100 */
        /* <DEDUP_REMOVED lines=19> */
.L_x_1609:
[----:B------:R-:W-:Y:S05]  /*1dc0*/  BSYNC B0 ;  /* 0x0000000000007941 */ /* 0x000fea0003800000 */
.L_x_1608:
[----:B------:R-:W-:Y:S01]  /*1dd0*/  LEA R3, R0, 0x3b800000, 0x17 ;  /* 0x3b80000000037811 */ /* 0x000fe200078eb8ff */
[----:B------:R-:W-:-:S05]  /*1de0*/  IMAD.SHL.U32 R0, R2, 0x100000, RZ ;  /* 0x0010000002007824 */ /* 0x000fca00078e00ff */
[----:B------:R-:W-:Y:S01]  /*1df0*/  LOP3.LUT R0, R3, R0, R4, 0xfe, !PT ;  /* 0x0000000003007212 */ /* 0x000fe200078efe04 */
[----:B------:R-:W-:Y:S06]  /*1e00*/  BRA `(.L_x_1593) ;  /* 0x0000000000f87947 */ /* 0x000fec0003800000 */
.L_x_1606:
        /* <DEDUP_REMOVED lines=20> */
.L_x_1611:
[----:B------:R-:W-:Y:S05]  /*1f50*/  BSYNC B0 ;  /* 0x0000000000007941 */ /* 0x000fea0003800000 */
.L_x_1610:
[----:B------:R-:W-:Y:S01]  /*1f60*/  LEA R3, R0, 0x37800000, 0x17 ;  /* 0x3780000000037811 */ /* 0x000fe200078eb8ff */
[----:B------:R-:W-:-:S05]  /*1f70*/  IMAD.SHL.U32 R0, R2, 0x200000, RZ ;  /* 0x0020000002007824 */ /* 0x000fca00078e00ff */
[----:B------:R-:W-:Y:S01]  /*1f80*/  LOP3.LUT R0, R3, R0, R4, 0xfe, !PT ;  /* 0x0000000003007212 */ /* 0x000fe200078efe04 */
[----:B------:R-:W-:Y:S06]  /*1f90*/  BRA `(.L_x_1593) ;  /* 0x0000000000947947 */ /* 0x000fec0003800000 */
.L_x_1605:
[----:B------:R-:W-:-:S13]  /*1fa0*/  ISETP.NE.AND P0, PT, R4, 0x1c, PT ;  /* 0x0000001c0400780c */ /* 0x000fda0003f05270 */
[----:B------:R-:W-:Y:S05]  /*1fb0*/  @!P0 BRA `(.L_x_1612) ;  /* 0x0000000000848947 */ /* 0x000fea0003800000 */
[----:B------:R-:W-:-:S13]  /*1fc0*/  ISETP.NE.AND P0, PT, R4, 0x1d, PT ;  /* 0x0000001d0400780c */ /* 0x000fda0003f05270 */
[----:B------:R-:W-:Y:S05]  /*1fd0*/  @!P0 BRA `(.L_x_1613) ;  /* 0x0000000000708947 */ /* 0x000fea0003800000 */
[----:B------:R-:W-:-:S13]  /*1fe0*/  ISETP.NE.AND P0, PT, R4, 0x2c, PT ;  /* 0x0000002c0400780c */ /* 0x000fda0003f05270 */
[----:B------:R-:W-:Y:S05]  /*1ff0*/  @P0 BRA `(.L_x_1592) ;  /* 0x0000000000200947 */ /* 0x000fea0003800000 */
[----:B------:R-:W2:Y:S01]  /*2000*/  LDG.E.U8 R2, desc[UR36][R2.64] ;  /* 0x0000002402027981 */ /* 0x000ea2000c1e1100 */
[----:B------:R-:W-:Y:S01]  /*2010*/  IMAD.MOV.U32 R0, RZ, RZ, 0x400000 ;  /* 0x00400000ff007424 */ /* 0x000fe200078e00ff */
[----:B--2---:R-:W-:-:S13]  /*2020*/  ISETP.NE.AND P0, PT, R2, RZ, PT ;  /* 0x000000ff0200720c */ /* 0x004fda0003f05270 */
[----:B------:R-:W-:Y:S05]  /*2030*/  @!P0 BRA `(.L_x_1593) ;  /* 0x00000000006c8947 */ /* 0x000fea0003800000 */
[----:B------:R-:W-:-:S13]  /*2040*/  ISETP.NE.AND P0, PT, R2, 0xff, PT ;  /* 0x000000ff0200780c */ /* 0x000fda0003f05270 */
[----:B------:R-:W-:Y:S02]  /*2050*/  @!P0 IMAD.MOV.U32 R0, RZ, RZ, 0x7f800001 ;  /* 0x7f800001ff008424 */ /* 0x000fe400078e00ff */
[----:B------:R-:W-:Y:S01]  /*2060*/  @P0 IMAD.SHL.U32 R0, R2, 0x800000, RZ ;  /* 0x0080000002000824 */ /* 0x000fe200078e00ff */
[----:B------:R-:W-:Y:S06]  /*2070*/  BRA `(.L_x_1593) ;  /* 0x00000000005c7947 */ /* 0x000fec0003800000 */
.L_x_1592:
[----:B------:R-:W-:Y:S01]  /*2080*/  MOV R2, 0x0 ;  /* 0x0000000000027802 */ /* 0x000fe20000000f00 */
[----:B------:R-:W-:Y:S01]  /*2090*/  ULDC.64 UR4, c[0x4][0x128] ;  /* 0x01004a0000047ab9 */ /* 0x000fe20000000a00 */
[----:B------:R-:W-:Y:S01]  /*20a0*/  ULDC.64 UR6, c[0x4][0x18] ;  /* 0x0100060000067ab9 */ /* 0x000fe20000000a00 */
[----:B------:R-:W-:Y:S01]  /*20b0*/  IMAD.U32 R4, RZ, RZ, UR4 ;  /* 0x00000004ff047e24 */ /* 0x000fe2000f8e00ff */
[----:B------:R-:W-:Y:S01]  /*20c0*/  MOV R5, UR5 ;  /* 0x0000000500057c02 */ /* 0x000fe20008000f00 */
[----:B------:R-:W-:Y:S01]  /*20d0*/  ULDC.64 UR4, c[0x4][0x130] ;  /* 0x01004c0000047ab9 */ /* 0x000fe20000000a00 */
[----:B------:R-:W0:Y:S01]  /*20e0*/  LDC.64 R2, c[0x4][R2] ;  /* 0x0100000002027b82 */ /* 0x000e220000000a00 */
[----:B------:R-:W-:Y:S02]  /*20f0*/  IMAD.U32 R6, RZ, RZ, UR4 ;  /* 0x00000004ff067e24 */ /* 0x000fe4000f8e00ff */
[----:B------:R-:W-:Y:S02]  /*2100*/  IMAD.U32 R7, RZ, RZ, UR5 ;  /* 0x00000005ff077e24 */ /* 0x000fe4000f8e00ff */
[----:B------:R-:W-:-:S02]  /*2110*/  IMAD.U32 R10, RZ, RZ, UR6 ;  /* 0x00000006ff0a7e24 */ /* 0x000fc4000f8e00ff */
[----:B------:R-:W-:Y:S02]  /*2120*/  IMAD.U32 R11, RZ, RZ, UR7 ;  /* 0x00000007ff0b7e24 */ /* 0x000fe4000f8e00ff */
[----:B------:R-:W-:Y:S02]  /*2130*/  IMAD.MOV.U32 R8, RZ, RZ, 0x4e ;  /* 0x0000004eff087424 */ /* 0x000fe400078e00ff */
[----:B------:R-:W-:Y:S02]  /*2140*/  IMAD.MOV.U32 R12, RZ, RZ, 0x1 ;  /* 0x00000001ff0c7424 */ /* 0x000fe400078e00ff */
[----:B------:R-:W-:-:S07]  /*2150*/  IMAD.MOV.U32 R13, RZ, RZ, RZ ;  /* 0x000000ffff0d7224 */ /* 0x000fce00078e00ff */
[----:B------:R-:W-:-:S07]  /*2160*/  LEPC R20, `(.L_x_1614) ;  /* 0x000000001014794e */ /* 0x000fce0000000000 */
[----:B0-----:R-:W-:Y:S05]  /*2170*/  CALL.ABS.NOINC R2 ;  /* 0x0000000002007343 */ /* 0x001fea0003c00000 */
.L_x_1614:
[----:B------:R-:W-:Y:S01]  /*2180*/  IMAD.MOV.U32 R0, RZ, RZ, RZ ;  /* 0x000000ffff007224 */ /* 0x000fe200078e00ff */
[----:B------:R-:W-:Y:S06]  /*2190*/  BRA `(.L_x_1593) ;  /* 0x0000000000147947 */ /* 0x000fec0003800000 */
.L_x_1613:
[----:B------:R-:W2:Y:S02]  /*21a0*/  LDG.E.64 R2, desc[UR36][R2.64] ;  /* 0x0000002402027981 */ /* 0x000ea4000c1e1b00 */
[----:B--2---:R0:W1:Y:S01]  /*21b0*/  I2F.U64 R0, R2 ;  /* 0x0000000200007312 */ /* 0x0040620000301000 */
[----:B------:R-:W-:Y:S05]  /*21c0*/  BRA `(.L_x_1593) ;  /* 0x0000000000087947 */ /* 0x000fea0003800000 */
.L_x_1612:
[----:B------:R-:W2:Y:S02]  /*21d0*/  LDG.E R0, desc[UR36][R2.64] ;  /* 0x0000002402007981 */ /* 0x000ea4000c1e1900 */
[----:B--2---:R-:W-:-:S07]  /*21e0*/  I2FP.F32.U32 R0, R0 ;  /* 0x0000000000007245 */ /* 0x004fce0000201000 */
.L_x_1593:
[----:B------:R-:W-:Y:S05]  /*21f0*/  BSYNC B6 ;  /* 0x0000000000067941 */ /* 0x000fea0003800000 */
.L_x_1587:
[C---:B012345:R-:W-:Y:S01]  /*2200*/  FADD.FTZ R2, |R0|.reuse, -RZ ;  /* 0x800000ff00027221 */ /* 0x07ffe20000010200 */
[----:B------:R-:W-:Y:S01]  /*2210*/  FSETP.GT.FTZ.AND P0, PT, |R0|, 8.50705917302346158658e+37, PT ;  /* 0x7e8000000000780b */ /* 0x000fe20003f14200 */
[----:B------:R-:W-:Y:S01]  /*2220*/  IMAD.MOV.U32 R7, RZ, RZ, 0x3e800000 ;  /* 0x3e800000ff077424 */ /* 0x000fe200078e00ff */
[----:B------:R-:W-:Y:S01]  /*2230*/  BSSY B0, `(.L_x_1615) ;  /* 0x0000027000007945 */ /* 0x000fe20003800000 */
[----:B------:R-:W-:-:S06]  /*2240*/  FADD.FTZ R3, -R2, 1 ;  /* 0x3f80000002037421 */ /* 0x000fcc0000010100 */
[----:B------:R-:W0:Y:S02]  /*2250*/  MUFU.RCP R3, R3 ;  /* 0x0000000300037308 */ /* 0x000e240000001000 */
[----:B0-----:R-:W-:-:S04]  /*2260*/  FADD.FTZ R5, R3, R3 ;  /* 0x0000000303057221 */ /* 0x001fc80000010000 */
[----:B------:R-:W-:-:S05]  /*2270*/  FMUL.FTZ R2, R5, |R0| ;  /* 0x4000000005027220 */ /* 0x000fca0000410000 */
        /* <DEDUP_REMOVED lines=34> */
.L_x_1616:
[----:B------:R-:W-:Y:S05]  /*24a0*/  BSYNC B0 ;  /* 0x0000000000007941 */ /* 0x000fea0003800000 */
.L_x_1615:
[----:B------:R-:W-:Y:S01]  /*24b0*/  FMUL.FTZ R2, R3, R4 ;  /* 0x0000000403027220 */ /* 0x000fe20000410000 */
        /* <DEDUP_REMOVED lines=9> */
[----:B------:R-:W0:Y:S02]  /*2550*/  F2I.FTZ.TRUNC.NTZ R3, R2 ;  /* 0x0000000200037305 */ /* 0x000e24000021f100 */
[----:B0-----:R0:W-:Y:S01]  /*2560*/  STG.E.U8 desc[UR36][R16.64], R3 ;  /* 0x0000000310007986 */ /* 0x0011e2000c101124 */
[----:B------:R-:W-:Y:S05]  /*2570*/  BRA `(.L_x_1622) ;  /* 0x0000000c00507947 */ /* 0x000fea0003800000 */
.L_x_1620:
[----:B------:R-:W0:Y:S02]  /*2580*/  F2I.S64.TRUNC R2, R2 ;  /* 0x0000000200027311 */ /* 0x000e24000020d900 */
[----:B0-----:R-:W-:-:S05]  /*2590*/  IMAD.MOV.U32 R5, RZ, RZ, R2 ;  /* 0x000000ffff057224 */ /* 0x001fca00078e0002 */
[----:B------:R1:W-:Y:S01]  /*25a0*/  STG.E.U8 desc[UR36][R16.64], R5 ;  /* 0x0000000510007986 */ /* 0x0003e2000c101124 */
[----:B------:R-:W-:Y:S05]  /*25b0*/  BRA `(.L_x_1622) ;  /* 0x0000000c00407947 */ /* 0x000fea0003800000 */
.L_x_1619:
[----:B------:R-:W-:-:S13]  /*25c0*/  ISETP.NE.AND P0, PT, R6, 0x2, PT ;  /* 0x000000020600780c */ /* 0x000fda0003f05270 */
[----:B------:R-:W-:Y:S05]  /*25d0*/  @!P0 BRA `(.L_x_1623) ;  /* 0x0000000000288947 */ /* 0x000fea0003800000 */
[----:B------:R-:W-:-:S13]  /*25e0*/  ISETP.NE.AND P0, PT, R6, 0x3, PT ;  /* 0x000000030600780c */ /* 0x000fda0003f05270 */
[----:B------:R-:W-:Y:S05]  /*25f0*/  @!P0 BRA `(.L_x_1624) ;  /* 0x0000000000148947 */ /* 0x000fea0003800000 */
[----:B------:R-:W-:-:S13]  /*2600*/  ISETP.NE.AND P0, PT, R6, 0x4, PT ;  /* 0x000000040600780c */ /* 0x000fda0003f05270 */
[----:B------:R-:W-:Y:S05]  /*2610*/  @P0 BRA `(.L_x_1621) ;  /* 0x0000000800d00947 */ /* 0x000fea0003800000 */
[----:B------:R-:W0:Y:S02]  /*2620*/  F2I.S64.TRUNC R2, R2 ;  /* 0x0000000200027311 */ /* 0x000e24000020d900 */
[----:B0-----:R4:W-:Y:S01]  /*2630*/  STG.E.64 desc[UR36][R16.64], R2 ;  /* 0x0000000210007986 */ /* 0x0019e2000c101b24 */
[----:B------:R-:W-:Y:S05]  /*2640*/  BRA `(.L_x_1622) ;  /* 0x0000000c001c7947 */ /* 0x000fea0003800000 */
.L_x_1624:
[----:B------:R-:W0:Y:S02]  /*2650*/  F2I.FTZ.TRUNC.NTZ R3, R2 ;  /* 0x0000000200037305 */ /* 0x000e24000021f100 */
[----:B0-----:R3:W-:Y:S01]  /*2660*/  STG.E desc[UR36][R16.64], R3 ;  /* 0x0000000310007986 */ /* 0x0017e2000c101924 */
[----:B------:R-:W-:Y:S05]  /*2670*/  BRA `(.L_x_1622) ;  /* 0x0000000c00107947 */ /* 0x000fea0003800000 */
.L_x_1623:
[----:B------:R-:W0:Y:S02]  /*2680*/  F2I.FTZ.TRUNC.NTZ R3, R2 ;  /* 0x0000000200037305 */ /* 0x000e24000021f100 */
[----:B0-----:R2:W-:Y:S01]  /*2690*/  STG.E.U16 desc[UR36][R16.64], R3 ;  /* 0x0000000310007986 */ /* 0x0015e2000c101524 */
[----:B------:R-:W-:Y:S05]  /*26a0*/  BRA `(.L_x_1622) ;  /* 0x0000000c00047947 */ /* 0x000fea0003800000 */
.L_x_1618:
[----:B------:R-:W-:-:S13]  /*26b0*/  ISETP.GT.AND P0, PT, R6, 0x6, PT ;  /* 0x000000060600780c */ /* 0x000fda0003f04270 */
[----:B------:R-:W-:Y:S05]  /*26c0*/  @P0 BRA `(.L_x_1625) ;  /* 0x0000000000240947 */ /* 0x000fea0003800000 */
[----:B------:R-:W-:-:S13]  /*26d0*/  ISETP.NE.AND P0, PT, R6, 0x5, PT ;  /* 0x000000050600780c */ /* 0x000fda0003f05270 */
[----:B------:R-:W-:Y:S05]  /*26e0*/  @!P0 BRA `(.L_x_1626) ;  /* 0x0000000000108947 */ /* 0x000fea0003800000 */
[----:B------:R-:W-:-:S13]  /*26f0*/  ISETP.NE.AND P0, PT, R6, 0x6, PT ;  /* 0x000000060600780c */ /* 0x000fda0003f05270 */
[----:B------:R-:W-:Y:S05]  /*2700*/  @P0 BRA `(.L_x_1621) ;  /* 0x0000000800940947 */ /* 0x000fea0003800000 */
[----:B------:R0:W-:Y:S01]  /*2710*/  STG.E desc[UR36][R16.64], R2 ;  /* 0x0000000210007986 */ /* 0x0001e2000c101924 */
[----:B------:R-:W-:Y:S05]  /*2720*/  BRA `(.L_x_1622) ;  /* 0x0000000800e47947 */ /* 0x000fea0003800000 */
.L_x_1626:
[----:B------:R-:W-:-:S05]  /*2730*/  F2FP.F16.F32.PACK_AB R2, RZ, R2 ;  /* 0x00000002ff02723e */ /* 0x000fca00000000ff */
[----:B------:R0:W-:Y:S01]  /*2740*/  STG.E.U16 desc[UR36][R16.64], R2 ;  /* 0x0000000210007986 */ /* 0x0001e2000c101524 */
[----:B------:R-:W-:Y:S05]  /*2750*/  BRA `(.L_x_1622) ;  /* 0x0000000800d87947 */ /* 0x000fea0003800000 */
.L_x_1625:
[----:B------:R-:W-:-:S13]  /*2760*/  ISETP.NE.AND P0, PT, R6, 0x7, PT ;  /* 0x000000070600780c */ /* 0x000fda0003f05270 */
[----:B------:R-:W-:Y:S05]  /*2770*/  @!P0 BRA `(.L_x_1627) ;  /* 0x00000000002c8947 */ /* 0x000fea0003800000 */
[----:B------:R-:W-:-:S13]  /*2780*/  ISETP.NE.AND P0, PT, R6, 0x8, PT ;  /* 0x000000080600780c */ /* 0x000fda0003f05270 */
[----:B------:R-:W-:Y:S05]  /*2790*/  @!P0 BRA `(.L_x_1628) ;  /* 0x0000000000148947 */ /* 0x000fea0003800000 */
[----:B------:R-:W-:-:S13]  /*27a0*/  ISETP.NE.AND P0, PT, R6, 0x9, PT ;  /* 0x000000090600780c */ /* 0x000fda0003f05270 */
[----:B------:R-:W-:Y:S05]  /*27b0*/  @P0 BRA `(.L_x_1621) ;  /* 0x0000000800680947 */ /* 0x000fea0003800000 */
[----:B------:R-:W-:-:S05]  /*27c0*/  IMAD.MOV.U32 R3, RZ, RZ, RZ ;  /* 0x000000ffff037224 */ /* 0x000fca00078e00ff */
[----:B------:R0:W-:Y:S01]  /*27d0*/  STG.E.64 desc[UR36][R16.64], R2 ;  /* 0x0000000210007986 */ /* 0x0001e2000c101b24 */
[----:B------:R-:W-:Y:S05]  /*27e0*/  BRA `(.L_x_1622) ;  /* 0x0000000800b47947 */ /* 0x000fea0003800000 */
.L_x_1628:
[----:B------:R-:W-:-:S04]  /*27f0*/  F2FP.F16.F32.PACK_AB R3, RZ, R2 ;  /* 0x00000002ff03723e */ /* 0x000fc800000000ff */
[----:B------:R-:W-:-:S05]  /*2800*/  PRMT R3, R3, 0x5410, RZ ;  /* 0x0000541003037816 */ /* 0x000fca00000000ff */
[----:B------:R0:W-:Y:S01]  /*2810*/  STG.E desc[UR36][R16.64], R3 ;  /* 0x0000000310007986 */ /* 0x0001e2000c101924 */
[----:B------:R-:W-:Y:S05]  /*2820*/  BRA `(.L_x_1622) ;  /* 0x0000000800a47947 */ /* 0x000fea0003800000 */
.L_x_1627:
[----:B------:R-:W-:-:S06]  /*2830*/  FMUL.FTZ R2, R2, 1 ;  /* 0x3f80000002027820 */ /* 0x000fcc0000410000 */
[----:B------:R-:W0:Y:S02]  /*2840*/  F2F.F64.F32 R2, R2 ;  /* 0x0000000200027310 */ /* 0x000e240000201800 */
[----:B0-----:R0:W-:Y:S01]  /*2850*/  STG.E.64 desc[UR36][R16.64], R2 ;  /* 0x0000000210007986 */ /* 0x0011e2000c101b24 */
[----:B------:R-:W-:Y:S05]  /*2860*/  BRA `(.L_x_1622) ;  /* 0x0000000800947947 */ /* 0x000fea0003800000 */
.L_x_1617:
        /* <DEDUP_REMOVED lines=8> */
[----:B------:R-:W-:-:S04]  /*28f0*/  FSETP.NEU.FTZ.AND P0, PT, R2, RZ, PT ;  /* 0x000000ff0200720b */ /* 0x000fc80003f1d000 */
[----:B------:R-:W-:-:S05]  /*2900*/  SEL R3, RZ, 0x1, !P0 ;  /* 0x00000001ff037807 */ /* 0x000fca0004000000 */
[----:B------:R0:W-:Y:S01]  /*2910*/  STG.E.U8 desc[UR36][R16.64], R3 ;  /* 0x0000000310007986 */ /* 0x0001e2000c101124 */
[----:B------:R-:W-:Y:S05]  /*2920*/  BRA `(.L_x_1622) ;  /* 0x0000000800647947 */ /* 0x000fea0003800000 */
.L_x_1631:
[----:B------:R-:W-:Y:S01]  /*2930*/  FMUL.FTZ R4, R2, 1 ;  /* 0x3f80000002047820 */ /* 0x000fe20000410000 */
[----:B------:R-:W-:-:S05]  /*2940*/  CS2R R6, SRZ ;  /* 0x0000000000067805 */ /* 0x000fca000001ff00 */
[----:B------:R-:W0:Y:S02]  /*2950*/  F2F.F64.F32 R4, R4 ;  /* 0x0000000400047310 */ /* 0x000e240000201800 */
[----:B0-----:R0:W-:Y:S01]  /*2960*/  STG.E.128 desc[UR36][R16.64], R4 ;  /* 0x0000000410007986 */ /* 0x0011e2000c101d24 */
[----:B------:R-:W-:Y:S05]  /*2970*/  BRA `(.L_x_1622) ;  /* 0x0000000800507947 */ /* 0x000fea0003800000 */
.L_x_1630:
[----:B------:R-:W-:-:S13]  /*2980*/  ISETP.NE.AND P0, PT, R6, 0xf, PT ;  /* 0x0000000f0600780c */ /* 0x000fda0003f05270 */
[----:B------:R-:W-:Y:S05]  /*2990*/  @!P0 BRA `(.L_x_1632) ;  /* 0x0000000000ac8947 */ /* 0x000fea0003800000 */
[----:B------:R-:W-:-:S13]  /*29a0*/  ISETP.NE.AND P0, PT, R6, 0x17, PT ;  /* 0x000000170600780c */ /* 0x000fda0003f05270 */
[----:B------:R-:W-:Y:S05]  /*29b0*/  @!P0 BRA `(.L_x_1633) ;  /* 0x0000000000508947 */ /* 0x000fea0003800000 */
[----:B------:R-:W-:-:S13]  /*29c0*/  ISETP.NE.AND P0, PT, R6, 0x18, PT ;  /* 0x000000180600780c */ /* 0x000fda0003f05270 */
[----:B------:R-:W-:Y:S05]  /*29d0*/  @P0 BRA `(.L_x_1621) ;  /* 0x0000000400e00947 */ /* 0x000fea0003800000 */
[C---:B------:R-:W-:Y:S01]  /*29e0*/  LOP3.LUT R4, R2.reuse, 0x7fffffff, RZ, 0xc0, !PT ;  /* 0x7fffffff02047812 */ /* 0x040fe200078ec0ff */
[----:B------:R-:W-:Y:S01]  /*29f0*/  BSSY B0, `(.L_x_1634) ;  /* 0x000000d000007945 */ /* 0x000fe20003800000 */
[----:B------:R-:W-:Y:S02]  /*2a00*/  LOP3.LUT R0, R2, 0x80000000, RZ, 0xc0, !PT ;  /* 0x8000000002007812 */ /* 0x000fe400078ec0ff */
[----:B------:R-:W-:Y:S02]  /*2a10*/  ISETP.GT.U32.AND P0, PT, R4, 0x43efffff, PT ;  /* 0x43efffff0400780c */ /* 0x000fe40003f04070 */
[----:B------:R-:W-:Y:S01]  /*2a20*/  SHF.R.U32.HI R5, RZ, 0x18, R0 ;  /* 0x00000018ff057819 */ /* 0x000fe20000011600 */
[----:B------:R-:W-:-:S10]  /*2a30*/  IMAD.MOV.U32 R0, RZ, RZ, 0x7f ;  /* 0x0000007fff007424 */ /* 0x000fd400078e00ff */
[----:B------:R-:W-:Y:S05]  /*2a40*/  @P0 BRA `(.L_x_1635) ;  /* 0x00000000001c0947 */ /* 0x000fea0003800000 */
[----:B------:R-:W-:-:S13]  /*2a50*/  ISETP.GE.U32.AND P0, PT, R4, 0x3c800000, PT ;  /* 0x3c8000000400780c */ /* 0x000fda0003f06070 */
[----:B------:R-:W-:-:S04]  /*2a60*/  @P0 SHF.R.U32.HI R0, RZ, 0x14, R2 ;  /* 0x00000014ff000819 */ /* 0x000fc80000011602 */
[----:B------:R-:W-:-:S04]  /*2a70*/  @P0 LOP3.LUT R3, R0, 0x1, RZ, 0xc0, !PT ;  /* 0x0000000100030812 */ /* 0x000fc800078ec0ff */
[----:B------:R-:W-:Y:S01]  /*2a80*/  @P0 IADD3 R3, R2, 0x407ffff, R3 ;  /* 0x0407ffff02030810 */ /* 0x000fe20007ffe003 */
[----:B------:R-:W-:-:S03]  /*2a90*/  @!P0 FADD.FTZ R2, R4, 16384 ;  /* 0x4680000004028421 */ /* 0x000fc60000010000 */
[----:B------:R-:W-:Y:S01]  /*2aa0*/  @P0 SHF.R.U32.HI R0, RZ, 0x14, R3 ;  /* 0x00000014ff000819 */ /* 0x000fe20000011603 */
[----:B------:R-:W-:-:S07]  /*2ab0*/  @!P0 VIADD R0, R2, 0xb9800000 ;  /* 0xb980000002008836 */ /* 0x000fce0000000000 */
.L_x_1635:
[----:B------:R-:W-:Y:S05]  /*2ac0*/  BSYNC B0 ;  /* 0x0000000000007941 */ /* 0x000fea0003800000 */
.L_x_1634:
[----:B------:R-:W-:-:S05]  /*2ad0*/  LOP3.LUT R5, R0, R5, RZ, 0xfc, !PT ;  /* 0x0000000500057212 */ /* 0x000fca00078efcff */
[----:B------:R0:W-:Y:S01]  /*2ae0*/  STG.E.U8 desc[UR36][R16.64], R5 ;  /* 0x0000000510007986 */ /* 0x0001e2000c101124 */
[----:B------:R-:W-:Y:S05]  /*2af0*/  BRA `(.L_x_1622) ;  /* 0x0000000400f07947 */ /* 0x000fea0003800000 */
.L_x_1633:
[----:B------:R-:W-:Y:S01]  /*2b00*/  LOP3.LUT R4, R2, 0x7fffffff, RZ, 0xc0, !PT ;  /* 0x7fffffff02047812 */ /* 0x000fe200078ec0ff */
[----:B------:R-:W-:Y:S03]  /*2b10*/  BSSY B0, `(.L_x_1636) ;  /* 0x000000e000007945 */ /* 0x000fe60003800000 */
[----:B------:R-:W-:-:S13]  /*2b20*/  ISETP.GT.U32.AND P0, PT, R4, 0x477fffff, PT ;  /* 0x477fffff0400780c */ /* 0x000fda0003f04070 */
[----:B------:R-:W-:Y:S05]  /*2b30*/  @P0 BRA `(.L_x_1637) ;  /* 0x0000000000200947 */ /* 0x000fea0003800000 */
[----:B------:R-:W-:-:S13]  /*2b40*/  ISETP.GE.U32.AND P0, PT, R4, 0x38800000, PT ;  /* 0x388000000400780c */ /* 0x000fda0003f06070 */
[----:B------:R-:W-:-:S04]  /*2b50*/  @P0 SHF.R.U32.HI R0, RZ, 0x15, R2 ;  /* 0x00000015ff000819 */ /* 0x000fc80000011602 */
[----:B------:R-:W-:-:S04]  /*2b60*/  @P0 LOP3.LUT R3, R0, 0x1, RZ, 0xc0, !PT ;  /* 0x0000000100030812 */ /* 0x000fc800078ec0ff */
[----:B------:R-:W-:Y:S01]  /*2b70*/  @P0 IADD3 R0, R2, 0x80fffff, R3 ;  /* 0x080fffff02000810 */ /* 0x000fe20007ffe003 */
[----:B------:R-:W-:-:S03]  /*2b80*/  @!P0 FADD.FTZ R3, R4, 128 ;  /* 0x4300000004038421 */ /* 0x000fc60000010000 */
[----:B------:R-:W-:Y:S01]  /*2b90*/  @P0 SHF.R.U32.HI R0, RZ, 0x15, R0 ;  /* 0x00000015ff000819 */ /* 0x000fe20000011600 */
[----:B------:R-:W-:Y:S01]  /*2ba0*/  @!P0 VIADD R0, R3, 0xbd000000 ;  /* 0xbd00000003008836 */ /* 0x000fe20000000000 */
[----:B------:R-:W-:Y:S06]  /*2bb0*/  BRA `(.L_x_1638) ;  /* 0x00000000000c7947 */ /* 0x000fec0003800000 */
.L_x_1637:
[----:B------:R-:W-:Y:S01]  /*2bc0*/  HFMA2.MMA R0, -RZ, RZ, 0, 7.569789886474609375e-06 ;  /* 0x0000007fff007435 */ /* 0x000fe200000001ff */
[----:B------:R-:W-:-:S09]  /*2bd0*/  ISETP.GT.U32.AND P0, PT, R4, 0x7f800000, PT ;  /* 0x7f8000000400780c */ /* 0x000fd20003f04070 */
[----:B------:R-:W-:-:S07]  /*2be0*/  SEL R0, R0, 0x7c, P0 ;  /* 0x0000007c00007807 */ /* 0x000fce0000000000 */
.L_x_1638:
[----:B------:R-:W-:Y:S05]  /*2bf0*/  BSYNC B0 ;  /* 0x0000000000007941 */ /* 0x000fea0003800000 */
.L_x_1636:
[----:B------:R-:W-:-:S04]  /*2c00*/  LOP3.LUT R2, R2, 0x80000000, RZ, 0xc0, !PT ;  /* 0x8000000002027812 */ /* 0x000fc800078ec0ff */
[----:B------:R-:W-:-:S04]  /*2c10*/  SHF.R.U32.HI R3, RZ, 0x18, R2 ;  /* 0x00000018ff037819 */ /* 0x000fc80000011602 */
[----:B------:R-:W-:-:S05]  /*2c20*/  LOP3.LUT R3, R0, R3, RZ, 0xfc, !PT ;  /* 0x0000000300037212 */ /* 0x000fca00078efcff */
[----:B------:R0:W-:Y:S01]  /*2c30*/  STG.E.U8 desc[UR36][R16.64], R3 ;  /* 0x0000000310007986 */ /* 0x0001e2000c101124 */
[----:B------:R-:W-:Y:S05]  /*2c40*/  BRA `(.L_x_1622) ;  /* 0x00000004009c7947 */ /* 0x000fea0003800000 */
.L_x_1632:
[----:B------:R-:W-:-:S05]  /*2c50*/  F2FP.BF16.F32.PACK_AB R2, RZ, R2 ;  /* 0x00000002ff02723e */ /* 0x000fca00000010ff */
[----:B------:R0:W-:Y:S01]  /*2c60*/  STG.E.U16 desc[UR36][R16.64], R2 ;  /* 0x0000000210007986 */ /* 0x0001e2000c101524 */
[----:B------:R-:W-:Y:S05]  /*2c70*/  BRA `(.L_x_1622) ;  /* 0x0000000400907947 */ /* 0x000fea0003800000 */
.L_x_1629:
        /* <DEDUP_REMOVED lines=8> */
[----:B------:R-:W0:Y:S02]  /*2d00*/  F2I.FTZ.U32.TRUNC.NTZ R3, R2 ;  /* 0x0000000200037305 */ /* 0x000e24000021f000 */
[----:B0-----:R0:W-:Y:S01]  /*2d10*/  STG.E.U16 desc[UR36][R16.64], R3 ;  /* 0x0000000310007986 */ /* 0x0011e2000c101524 */
[----:B------:R-:W-:Y:S05]  /*2d20*/  BRA `(.L_x_1622) ;  /* 0x0000000400647947 */ /* 0x000fea0003800000 */
.L_x_1641:
[----:B------:R-:W-:Y:S01]  /*2d30*/  LOP3.LUT R3, R2, 0x7fffffff, RZ, 0xc0, !PT ;  /* 0x7fffffff02037812 */ /* 0x000fe200078ec0ff */
[----:B------:R-:W-:Y:S01]  /*2d40*/  BSSY B0, `(.L_x_1642) ;  /* 0x0000013000007945 */ /* 0x000fe20003800000 */
[----:B------:R-:W-:Y:S02]  /*2d50*/  IMAD.MOV.U32 R8, RZ, RZ, 0x80 ;  /* 0x00000080ff087424 */ /* 0x000fe400078e00ff */
        /* <DEDUP_REMOVED lines=13> */
.L_x_1644:
[----:B------:R-:W-:-:S04]  /*2e30*/  LOP3.LUT R2, R2, 0x80000000, RZ, 0xc0, !PT ;  /* 0x8000000002027812 */ /* 0x000fc800078ec0ff */
[----:B------:R-:W-:-:S04]  /*2e40*/  SHF.R.U32.HI R3, RZ, 0x18, R2 ;  /* 0x00000018ff037819 */ /* 0x000fc80000011602 */
[----:B------:R-:W-:-:S04]  /*2e50*/  LOP3.LUT R0, R0, R3, RZ, 0xfc, !PT ;  /* 0x0000000300007212 */ /* 0x000fc800078efcff */
[----:B------:R-:W-:-:S07]  /*2e60*/  PRMT R8, R0, 0x7610, R8 ;  /* 0x0000761000087816 */ /* 0x000fce0000000008 */
.L_x_1643:
[----:B------:R-:W-:Y:S05]  /*2e70*/  BSYNC B0 ;  /* 0x0000000000007941 */ /* 0x000fea0003800000 */
.L_x_1642:
[----:B------:R0:W-:Y:S01]  /*2e80*/  STG.E.U8 desc[UR36][R16.64], R8 ;  /* 0x0000000810007986 */ /* 0x0001e2000c101124 */
[----:B------:R-:W-:Y:S05]  /*2e90*/  BRA `(.L_x_1622) ;  /* 0x0000000400087947 */ /* 0x000fea0003800000 */
.L_x_1640:
        /* <DEDUP_REMOVED lines=16> */
.L_x_1647:
[----:B------:R-:W-:-:S04]  /*2fa0*/  LOP3.LUT R2, R2, 0x80000000, RZ, 0xc0, !PT ;  /* 0x8000000002027812 */ /* 0x000fc800078ec0ff */
[----:B------:R-:W-:-:S04]  /*2fb0*/  SHF.R.U32.HI R3, RZ, 0x18, R2 ;  /* 0x00000018ff037819 */ /* 0x000fc80000011602 */
[----:B------:R-:W-:-:S04]  /*2fc0*/  LOP3.LUT R0, R0, R3, RZ, 0xfc, !PT ;  /* 0x0000000300007212 */ /* 0x000fc800078efcff */
[----:B------:R-:W-:-:S07]  /*2fd0*/  PRMT R8, R0, 0x7610, R8 ;  /* 0x0000761000087816 */ /* 0x000fce0000000008 */
.L_x_1646:
[----:B------:R-:W-:Y:S05]  /*2fe0*/  BSYNC B0 ;  /* 0x0000000000007941 */ /* 0x000fea0003800000 */
.L_x_1645:
[----:B------:R0:W-:Y:S01]  /*2ff0*/  STG.E.U8 desc[UR36][R16.64], R8 ;  /* 0x0000000810007986 */ /* 0x0001e2000c101124 */
[----:B------:R-:W-:Y:S05]  /*3000*/  BRA `(.L_x_1622) ;  /* 0x0000000000ac7947 */ /* 0x000fea0003800000 */
.L_x_1639:
[----:B------:R-:W-:-:S13]  /*3010*/  ISETP.NE.AND P0, PT, R6, 0x1c, PT ;  /* 0x0000001c0600780c */ /* 0x000fda0003f05270 */
[----:B------:R-:W-:Y:S05]  /*3020*/  @!P0 BRA `(.L_x_1648) ;  /* 0x00000000009c8947 */ /* 0x000fea0003800000 */
[----:B------:R-:W-:-:S13]  /*3030*/  ISETP.NE.AND P0, PT, R6, 0x1d, PT ;  /* 0x0000001d0600780c */ /* 0x000fda0003f05270 */
[----:B------:R-:W-:Y:S05]  /*3040*/  @!P0 BRA `(.L_x_1649) ;  /* 0x0000000000888947 */ /* 0x000fea0003800000 */
[----:B------:R-:W-:-:S13]  /*3050*/  ISETP.NE.AND P0, PT, R6, 0x2c, PT ;  /* 0x0000002c0600780c */ /* 0x000fda0003f05270 */
[----:B------:R-:W-:Y:S05]  /*3060*/  @P0 BRA `(.L_x_1621) ;  /* 0x00000000003c0947 */ /* 0x000fea0003800000 */
        /* <DEDUP_REMOVED lines=15> */
.L_x_1621:
        /* <DEDUP_REMOVED lines=16> */
.L_x_1650:
[----:B------:R-:W-:Y:S05]  /*3260*/  BRA `(.L_x_1622) ;  /* 0x0000000000147947 */ /* 0x000fea0003800000 */
.L_x_1649:
[----:B------:R-:W0:Y:S02]  /*3270*/  F2I.U64.TRUNC R2, R2 ;  /* 0x0000000200027311 */ /* 0x000e24000020d800 */
[----:B0-----:R0:W-:Y:S01]  /*3280*/  STG.E.64 desc[UR36][R16.64], R2 ;  /* 0x0000000210007986 */ /* 0x0011e2000c101b24 */
[----:B------:R-:W-:Y:S05]  /*3290*/  BRA `(.L_x_1622) ;  /* 0x0000000000087947 */ /* 0x000fea0003800000 */
.L_x_1648:
[----:B------:R-:W0:Y:S02]  /*32a0*/  F2I.FTZ.U32.TRUNC.NTZ R3, R2 ;  /* 0x0000000200037305 */ /* 0x000e24000021f000 */
[----:B0-----:R0:W-:Y:S02]  /*32b0*/  STG.E desc[UR36][R16.64], R3 ;  /* 0x0000000310007986 */ /* 0x0011e4000c101924 */
.L_x_1622:
[----:B------:R-:W-:-:S04]  /*32c0*/  IMAD R18, R23, 0x200, R18 ;  /* 0x0000020017127824 */ /* 0x000fc800078e0212 */
[----:B------:R-:W-:-:S07]  /*32d0*/  VIADD R19, R18, 0x80 ;  /* 0x0000008012137836 */ /* 0x000fce0000000000 */
.L_x_1585:
[----:B------:R-:W-:Y:S05]  /*32e0*/  BSYNC B7 ;  /* 0x0000000000077941 */ /* 0x000fea0003800000 */
.L_x_1584:
        /* <DEDUP_REMOVED lines=307> */
.L_x_1653:
        /* <DEDUP_REMOVED lines=22> */
.L_x_1658:
[----:B------:R-:W2:Y:S02]  /*4780*/  LDG.E.U8 R0, desc[UR36][R2.64] ;  /* 0x0000002402007981 */ /* 0x000ea4000c1e1100 */
[----:B--2---:R-:W-:Y:S01]  /*4790*/  I2FP.F32.U32 R0, R0 ;  /* 0x0000000000007245 */ /* 0x004fe20000201000 */
[----:B------:R-:W-:Y:S06]  /*47a0*/  BRA `(.L_x_1660) ;  /* 0x0000000c002c7947 */ /* 0x000fec0003800000 */
.L_x_1657:
        /* <DEDUP_REMOVED lines=9> */
.L_x_1662:
[----:B------:R-:W2:Y:S02]  /*4840*/  LDG.E R0, desc[UR36][R2.64] ;  /* 0x0000002402007981 */ /* 0x000ea4000c1e1900 */
[----:B--2---:R-:W-:Y:S01]  /*4850*/  I2FP.F32.S32 R0, R0 ;  /* 0x0000000000007245 */ /* 0x004fe20000201400 */
[----:B------:R-:W-:Y:S06]  /*4860*/  BRA `(.L_x_1660) ;  /* 0x0000000800fc7947 */ /* 0x000fec0003800000 */
.L_x_1661:
[----:B------:R-:W2:Y:S02]  /*4870*/  LDG.E.U16 R0, desc[UR36][R2.64] ;  /* 0x0000002402007981 */ /* 0x000ea4000c1e1500 */
[----:B--2---:R-:W0:Y:S01]  /*4880*/  I2F.S16 R0, R0 ;  /* 0x0000000000007306 */ /* 0x004e220000101400 */
[----:B------:R-:W-:Y:S05]  /*4890*/  BRA `(.L_x_1660) ;  /* 0x0000000800f07947 */ /* 0x000fea0003800000 */
.L_x_1656:
        /* <DEDUP_REMOVED lines=8> */
.L_x_1664:
[----:B------:R-:W2:Y:S02]  /*4920*/  LDG.E.U16 R0, desc[UR36][R2.64] ;  /* 0x0000002402007981 */ /* 0x000ea4000c1e1500 */
[----:B--2---:R-:W-:Y:S01]  /*4930*/  HADD2.F32 R0, -RZ, R0.H0_H0 ;  /* 0x20000000ff007230 */ /* 0x004fe20000004100 */
[----:B------:R-:W-:Y:S06]  /*4940*/  BRA `(.L_x_1660) ;  /* 0x0000000800c47947 */ /* 0x000fec0003800000 */
.L_x_1663:
        /* <DEDUP_REMOVED lines=8> */
.L_x_1666:
[----:B------:R-:W2:Y:S02]  /*49d0*/  LDG.E.U16 R0, desc[UR36][R2.64] ;  /* 0x0000002402007981 */ /* 0x000ea4000c1e1500 */
[----:B--2---:R-:W-:Y:S01]  /*49e0*/  HADD2.F32 R0, -RZ, R0.H0_H0 ;  /* 0x20000000ff007230 */ /* 0x004fe20000004100 */
[----:B------:R-:W-:Y:S06]  /*49f0*/  BRA `(.L_x_1660) ;  /* 0x0000000800987947 */ /* 0x000fec0003800000 */
.L_x_1665:
[----:B------:R-:W2:Y:S01]  /*4a00*/  LDG.E.64 R2, desc[UR36][R2.64] ;  /* 0x0000002402027981 */ /* 0x000ea2000c1e1b00 */
[----:B------:R-:W-:Y:S01]  /*4a10*/  UMOV UR4, 0xf0000000 ;  /* 0xf000000000047882 */ /* 0x000fe20000000000 */
[----:B------:R-:W-:Y:S01]  /*4a20*/  UMOV UR5, 0x380fffff ;  /* 0x380fffff00057882 */ /* 0x000fe20000000000 */
[----:B--2---:R-:W0:Y:S01]  /*4a30*/  F2F.F32.F64 R0, R2 ;  /* 0x0000000200007310 */ /* 0x004e220000301000 */
[----:B------:R-:W-:-:S14]  /*4a40*/  DSETP.GEU.AND P0, PT, |R2|, UR4, PT ;  /* 0x0000000402007e2a */ /* 0x000fdc000bf0e200 */
[----:B0-----:R-:W-:Y:S01]  /*4a50*/  @!P0 FMUL R0, R0, 1.175494350822287508e-38 ;  /* 0x0080000000008820 */ /* 0x001fe20000400000 */
[----:B------:R-:W-:Y:S06]  /*4a60*/  BRA `(.L_x_1660) ;  /* 0x00000008007c7947 */ /* 0x000fec0003800000 */
.L_x_1655:
        /* <DEDUP_REMOVED lines=12> */
.L_x_1669:
[----:B------:R-:W2:Y:S01]  /*4b30*/  LDG.E.64 R2, desc[UR36][R2.64] ;  /* 0x0000002402027981 */ /* 0x000ea2000c1e1b00 */
[----:B------:R-:W-:Y:S01]  /*4b40*/  UMOV UR4, 0xf0000000 ;  /* 0xf000000000047882 */ /* 0x000fe20000000000 */
[----:B------:R-:W-:Y:S01]  /*4b50*/  UMOV UR5, 0x380fffff ;  /* 0x380fffff00057882 */ /* 0x000fe20000000000 */
[----:B--2---:R-:W0:Y:S01]  /*4b60*/  F2F.F32.F64 R0, R2 ;  /* 0x0000000200007310 */ /* 0x004e220000301000 */
[----:B------:R-:W-:-:S14]  /*4b70*/  DSETP.GEU.AND P0, PT, |R2|, UR4, PT ;  /* 0x0000000402007e2a */ /* 0x000fdc000bf0e200 */
[----:B0-----:R-:W-:Y:S01]  /*4b80*/  @!P0 FMUL R0, R0, 1.175494350822287508e-38 ;  /* 0x0080000000008820 */ /* 0x001fe20000400000 */
[----:B------:R-:W-:Y:S06]  /*4b90*/  BRA `(.L_x_1660) ;  /* 0x0000000800307947 */ /* 0x000fec0003800000 */
.L_x_1668:
        /* <DEDUP_REMOVED lines=26> */
.L_x_1671:
[----:B------:R-:W2:Y:S02]  /*4d40*/  LDG.E.U8 R2, desc[UR36][R2.64] ;  /* 0x0000002402027981 */ /* 0x000ea4000c1e1100 */
[C---:B--2---:R-:W-:Y:S02]  /*4d50*/  IMAD.SHL.U32 R0, R2.reuse, 0x2000000, RZ ;  /* 0x0200000002007824 */ /* 0x044fe400078e00ff */
[----:B------:R-:W-:-:S03]  /*4d60*/  IMAD.SHL.U32 R5, R2, 0x1000000, RZ ;  /* 0x0100000002057824 */ /* 0x000fc600078e00ff */
[----:B------:R-:W-:-:S13]  /*4d70*/  ISETP.GE.U32.AND P0, PT, R0, 0x8000000, PT ;  /* 0x080000000000780c */ /* 0x000fda0003f06070 */
[C---:B------:R-:W-:Y:S01]  /*4d80*/  @!P0 IMAD.SHL.U32 R0, R2.reuse, 0x100, RZ ;  /* 0x0000010002008824 */ /* 0x040fe200078e00ff */
[----:B------:R-:W-:-:S04]  /*4d90*/  @P0 SHF.L.U32 R4, R2, 0x15, RZ ;  /* 0x0000001502040819 */ /* 0x000fc800000006ff */
[----:B------:R-:W-:Y:S02]  /*4da0*/  @!P0 LOP3.LUT R0, R0, 0x7f00, RZ, 0xc0, !PT ;  /* 0x00007f0000008812 */ /* 0x000fe400078ec0ff */
[----:B------:R-:W-:Y:S02]  /*4db0*/  @P0 LOP3.LUT R4, R4, 0x70000000, RZ, 0xfc, !PT ;  /* 0x7000000004040812 */ /* 0x000fe400078efcff */
[----:B------:R-:W-:-:S03]  /*4dc0*/  @!P0 LOP3.LUT R0, R0, 0x3f000000, RZ, 0xfc, !PT ;  /* 0x3f00000000008812 */ /* 0x000fc600078efcff */
[----:B------:R-:W-:Y:S02]  /*4dd0*/  @P0 FMUL.FTZ R4, R4, 1.9259299443872358531e-34 ;  /* 0x0780000004040820 */ /* 0x000fe40000410000 */
[----:B------:R-:W-:-:S05]  /*4de0*/  @!P0 FADD.FTZ R4, R0, -0.5 ;  /* 0xbf00000000048421 */ /* 0x000fca0000010000 */
[----:B------:R-:W-:Y:S01]  /*4df0*/  LOP3.LUT R0, R4, 0x80000000, R5, 0xf8, !PT ;  /* 0x8000000004007812 */ /* 0x000fe200078ef805 */
[----:B------:R-:W-:Y:S06]  /*4e00*/  BRA `(.L_x_1660) ;  /* 0x0000000400947947 */ /* 0x000fec0003800000 */
.L_x_1670:
[----:B------:R-:W2:Y:S02]  /*4e10*/  LDG.E.U16 R0, desc[UR36][R2.64] ;  /* 0x0000002402007981 */ /* 0x000ea4000c1e1500 */
[----:B--2---:R-:W-:Y:S01]  /*4e20*/  IMAD.U32 R0, R0, 0x10000, RZ ;  /* 0x0001000000007824 */ /* 0x004fe200078e00ff */
[----:B------:R-:W-:Y:S06]  /*4e30*/  BRA `(.L_x_1660) ;  /* 0x0000000400887947 */ /* 0x000fec0003800000 */
.L_x_1667:
        /* <DEDUP_REMOVED lines=11> */
.L_x_1674:
        /* <DEDUP_REMOVED lines=20> */
.L_x_1676:
[----:B------:R-:W-:Y:S05]  /*5030*/  BSYNC B0 ;  /* 0x0000000000007941 */ /* 0x000fea0003800000 */
.L_x_1675:
[----:B------:R-:W-:Y:S01]  /*5040*/  LEA R3, R0, 0x3b800000, 0x17 ;  /* 0x3b80000000037811 */ /* 0x000fe200078eb8ff */
[----:B------:R-:W-:-:S05]  /*5050*/  IMAD.SHL.U32 R0, R2, 0x100000, RZ ;  /* 0x0010000002007824 */ /* 0x000fca00078e00ff */
[----:B------:R-:W-:Y:S01]  /*5060*/  LOP3.LUT R0, R3, R0, R4, 0xfe, !PT ;  /* 0x0000000003007212 */ /* 0x000fe200078efe04 */
[----:B------:R-:W-:Y:S06]  /*5070*/  BRA `(.L_x_1660) ;  /* 0x0000000000f87947 */ /* 0x000fec0003800000 */
.L_x_1673:
        /* <DEDUP_REMOVED lines=20> */
.L_x_1678:
[----:B------:R-:W-:Y:S05]  /*51c0*/  BSYNC B0 ;  /* 0x0000000000007941 */ /* 0x000fea0003800000 */
.L_x_1677:
[----:B------:R-:W-:Y:S01]  /*51d0*/  LEA R3, R0, 0x37800000, 0x17 ;  /* 0x3780000000037811 */ /* 0x000fe200078eb8ff */
[----:B------:R-:W-:-:S05]  /*51e0*/  IMAD.SHL.U32 R0, R2, 0x200000, RZ ;  /* 0x0020000002007824 */ /* 0x000fca00078e00ff */
[----:B------:R-:W-:Y:S01]  /*51f0*/  LOP3.LUT R0, R3, R0, R4, 0xfe, !PT ;  /* 0x0000000003007212 */ /* 0x000fe200078efe04 */
[----:B------:R-:W-:Y:S06]  /*5200*/  BRA `(.L_x_1660) ;  /* 0x0000000000947947 */ /* 0x000fec0003800000 */
.L_x_1672:
        /* <DEDUP_REMOVED lines=14> */
.L_x_1659:
[----:B------:R-:W-:Y:S01]  /*52f0*/  MOV R2, 0x0 ;  /* 0x0000000000027802 */ /* 0x000fe20000000f00 */
[----:B------:R-:W-:Y:S01]  /*5300*/  ULDC.64 UR4, c[0x4][0x128] ;  /* 0x01004a0000047ab9 */ /* 0x000fe20000000a00 */
[----:B------:R-:W-:Y:S01]  /*5310*/  ULDC.64 UR6, c[0x4][0x18] ;  /* 0x0100060000067ab9 */ /* 0x000fe20000000a00 */
[----:B------:R-:W-:Y:S02]  /*5320*/  IMAD.U32 R4, RZ, RZ, UR4 ;  /* 0x00000004ff047e24 */ /* 0x000fe4000f8e00ff */
[----:B------:R-:W-:Y:S01]  /*5330*/  IMAD.U32 R5, RZ, RZ, UR5 ;  /* 0x00000005ff057e24 */ /* 0x000fe2000f8e00ff */
[----:B------:R-:W0:Y:S01]  /*5340*/  LDC.64 R2, c[0x4][R2] ;  /* 0x0100000002027b82 */ /* 0x000e220000000a00 */
[----:B------:R-:W-:Y:S01]  /*5350*/  ULDC.64 UR4, c[0x4][0x130] ;  /* 0x01004c0000047ab9 */ /* 0x000fe20000000a00 */
[----:B------:R-:W-:Y:S01]  /*5360*/  IMAD.U32 R10, RZ, RZ, UR6 ;  /* 0x00000006ff0a7e24 */ /* 0x000fe2000f8e00ff */
[----:B------:R-:W-:Y:S01]  /*5370*/  MOV R6, UR4 ;  /* 0x0000000400067c02 */ /* 0x000fe20008000f00 */
[----:B------:R-:W-:-:S02]  /*5380*/  IMAD.U32 R7, RZ, RZ, UR5 ;  /* 0x00000005ff077e24 */ /* 0x000fc4000f8e00ff */
[----:B------:R-:W-:Y:S02]  /*5390*/  IMAD.U32 R11, RZ, RZ, UR7 ;  /* 0x00000007ff0b7e24 */ /* 0x000fe4000f8e00ff */
[----:B------:R-:W-:Y:S02]  /*53a0*/  IMAD.MOV.U32 R8, RZ, RZ, 0x4e ;  /* 0x0000004eff087424 */ /* 0x000fe400078e00ff */
[----:B------:R-:W-:Y:S02]  /*53b0*/  IMAD.MOV.U32 R12, RZ, RZ, 0x1 ;  /* 0x00000001ff0c7424 */ /* 0x000fe400078e00ff */
[----:B------:R-:W-:-:S07]  /*53c0*/  IMAD.MOV.U32 R13, RZ, RZ, RZ ;  /* 0x000000ffff0d7224 */ /* 0x000fce00078e00ff */
[----:B------:R-:W-:-:S07]  /*53d0*/  LEPC R20, `(.L_x_1681) ;  /* 0x000000001014794e */ /* 0x000fce0000000000 */
[----:B0-----:R-:W-:Y:S05]  /*53e0*/  CALL.ABS.NOINC R2 ;  /* 0x0000000002007343 */ /* 0x001fea0003c00000 */
.L_x_1681:
[----:B------:R-:W-:Y:S01]  /*53f0*/  IMAD.MOV.U32 R0, RZ, RZ, RZ ;  /* 0x000000ffff007224 */ /* 0x000fe200078e00ff */
[----:B------:R-:W-:Y:S06]  /*5400*/  BRA `(.L_x_1660) ;  /* 0x0000000000147947 */ /* 0x000fec0003800000 */
.L_x_1680:
[----:B------:R-:W2:Y:S02]  /*5410*/  LDG.E.64 R2, desc[UR36][R2.64] ;  /* 0x0000002402027981 */ /* 0x000ea4000c1e1b00 */
[----:B--2---:R0:W1:Y:S01]  /*5420*/  I2F.U64 R0, R2 ;  /* 0x0000000200007312 */ /* 0x0040620000301000 */
[----:B------:R-:W-:Y:S05]  /*5430*/  BRA `(.L_x_1660) ;  /* 0x0000000000087947 */ /* 0x000fea0003800000 */
.L_x_1679:
[----:B------:R-:W2:Y:S02]  /*5440*/  LDG.E R0, desc[UR36][R2.64] ;  /* 0x0000002402007981 */ /* 0x000ea4000c1e1900 */
[----:B--2---:R-:W-:-:S07]  /*5450*/  I2FP.F32.U32 R0, R0 ;  /* 0x0000000000007245 */ /* 0x004fce0000201000 */
.L_x_1660:
[----:B------:R-:W-:Y:S05]  /*5460*/  BSYNC B6 ;  /* 0x0000000000067941 */ /* 0x000fea0003800000 */
.L_x_1654:
        /* <DEDUP_REMOVED lines=42> */
.L_x_1683:
[----:B------:R-:W-:Y:S05]  /*5710*/  BSYNC B0 ;  /* 0x0000000000007941 */ /* 0x000fea0003800000 */
.L_x_1682:
        /* <DEDUP_REMOVED lines=13> */
.L_x_1687:
[----:B------:R-:W0:Y:S02]  /*57f0*/  F2I.S64.TRUNC R2, R2 ;  /* 0x0000000200027311 */ /* 0x000e24000020d900 */
[----:B0-----:R-:W-:-:S05]  /*5800*/  IMAD.MOV.U32 R5, RZ, RZ, R2 ;  /* 0x000000ffff057224 */ /* 0x001fca00078e0002 */
[----:B------:R0:W-:Y:S01]  /*5810*/  STG.E.U8 desc[UR36][R16.64], R5 ;  /* 0x0000000510007986 */ /* 0x0001e2000c101124 */
[----:B------:R-:W-:Y:S05]  /*5820*/  BRA `(.L_x_1689) ;  /* 0x0000000c00407947 */ /* 0x000fea0003800000 */
.L_x_1686:
        /* <DEDUP_REMOVED lines=9> */
.L_x_1691:
[----:B------:R-:W0:Y:S02]  /*58c0*/  F2I.FTZ.TRUNC.NTZ R3, R2 ;  /* 0x0000000200037305 */ /* 0x000e24000021f100 */
[----:B0-----:R3:W-:Y:S01]  /*58d0*/  STG.E desc[UR36][R16.64], R3 ;  /* 0x0000000310007986 */ /* 0x0017e2000c101924 */
[----:B------:R-:W-:Y:S05]  /*58e0*/  BRA `(.L_x_1689) ;  /* 0x0000000c00107947 */ /* 0x000fea0003800000 */
.L_x_1690:
[----:B------:R-:W0:Y:S02]  /*58f0*/  F2I.FTZ.TRUNC.NTZ R3, R2 ;  /* 0x0000000200037305 */ /* 0x000e24000021f100 */
[----:B0-----:R2:W-:Y:S01]  /*5900*/  STG.E.U16 desc[UR36][R16.64], R3 ;  /* 0x0000000310007986 */ /* 0x0015e2000c101524 */
[----:B------:R-:W-:Y:S05]  /*5910*/  BRA `(.L_x_1689) ;  /* 0x0000000c00047947 */ /* 0x000fea0003800000 */
.L_x_1685:
        /* <DEDUP_REMOVED lines=8> */
.L_x_1693:
[----:B------:R-:W-:-:S05]  /*59a0*/  F2FP.F16.F32.PACK_AB R2, RZ, R2 ;  /* 0x00000002ff02723e */ /* 0x000fca00000000ff */
[----:B------:R0:W-:Y:S01]  /*59b0*/  STG.E.U16 desc[UR36][R16.64], R2 ;  /* 0x0000000210007986 */ /* 0x0001e2000c101524 */
[----:B------:R-:W-:Y:S05]  /*59c0*/  BRA `(.L_x_1689) ;  /* 0x0000000800d87947 */ /* 0x000fea0003800000 */
.L_x_1692:
        /* <DEDUP_REMOVED lines=9> */
.L_x_1695:
[----:B------:R-:W-:-:S04]  /*5a60*/  F2FP.F16.F32.PACK_AB R3, RZ, R2 ;  /* 0x00000002ff03723e */ /* 0x000fc800000000ff */
[----:B------:R-:W-:-:S05]  /*5a70*/  PRMT R3, R3, 0x5410, RZ ;  /* 0x0000541003037816 */ /* 0x000fca00000000ff */
[----:B------:R0:W-:Y:S01]  /*5a80*/  STG.E desc[UR36][R16.64], R3 ;  /* 0x0000000310007986 */ /* 0x0001e2000c101924 */
[----:B------:R-:W-:Y:S05]  /*5a90*/  BRA `(.L_x_1689) ;  /* 0x0000000800a47947 */ /* 0x000fea0003800000 */
.L_x_1694:
[----:B------:R-:W-:-:S06]  /*5aa0*/  FMUL.FTZ R2, R2, 1 ;  /* 0x3f80000002027820 */ /* 0x000fcc0000410000 */
[----:B------:R-:W0:Y:S02]  /*5ab0*/  F2F.F64.F32 R2, R2 ;  /* 0x0000000200027310 */ /* 0x000e240000201800 */
[----:B0-----:R0:W-:Y:S01]  /*5ac0*/  STG.E.64 desc[UR36][R16.64], R2 ;  /* 0x0000000210007986 */ /* 0x0011e2000c101b24 */
[----:B------:R-:W-:Y:S05]  /*5ad0*/  BRA `(.L_x_1689) ;  /* 0x0000000800947947 */ /* 0x000fea0003800000 */
.L_x_1684:
        /* <DEDUP_REMOVED lines=12> */
.L_x_1698:
[----:B------:R-:W-:Y:S01]  /*5ba0*/  FMUL.FTZ R4, R2, 1 ;  /* 0x3f80000002047820 */ /* 0x000fe20000410000 */
[----:B------:R-:W-:-:S05]  /*5bb0*/  CS2R R6, SRZ ;  /* 0x0000000000067805 */ /* 0x000fca000001ff00 */
[----:B------:R-:W0:Y:S02]  /*5bc0*/  F2F.F64.F32 R4, R4 ;  /* 0x0000000400047310 */ /* 0x000e240000201800 */
[----:B0-----:R0:W-:Y:S01]  /*5bd0*/  STG.E.128 desc[UR36][R16.64], R4 ;  /* 0x0000000410007986 */ /* 0x0011e2000c101d24 */
[----:B------:R-:W-:Y:S05]  /*5be0*/  BRA `(.L_x_1689) ;  /* 0x0000000800507947 */ /* 0x000fea0003800000 */
.L_x_1697:
        /* <DEDUP_REMOVED lines=20> */
.L_x_1702:
[----:B------:R-:W-:Y:S05]  /*5d30*/  BSYNC B0 ;  /* 0x0000000000007941 */ /* 0x000fea0003800000 */
.L_x_1701:
[----:B------:R-:W-:-:S05]  /*5d40*/  LOP3.LUT R5, R0, R5, RZ, 0xfc, !PT ;  /* 0x0000000500057212 */ /* 0x000fca00078efcff */
[----:B------:R0:W-:Y:S01]  /*5d50*/  STG.E.U8 desc[UR36][R16.64], R5 ;  /* 0x0000000510007986 */ /* 0x0001e2000c101124 */
[----:B------:R-:W-:Y:S05]  /*5d60*/  BRA `(.L_x_1689) ;  /* 0x0000000400f07947 */ /* 0x000fea0003800000 */
.L_x_1700:
        /* <DEDUP_REMOVED lines=12> */
.L_x_1704:
[----:B------:R-:W-:Y:S01]  /*5e30*/  HFMA2.MMA R0, -RZ, RZ, 0, 7.569789886474609375e-06 ;  /* 0x0000007fff007435 */ /* 0x000fe200000001ff */
[----:B------:R-:W-:-:S09]  /*5e40*/  ISETP.GT.U32.AND P0, PT, R4, 0x7f800000, PT ;  /* 0x7f8000000400780c */ /* 0x000fd20003f04070 */
[----:B------:R-:W-:-:S07]  /*5e50*/  SEL R0, R0, 0x7c, P0 ;  /* 0x0000007c00007807 */ /* 0x000fce0000000000 */
.L_x_1705:
[----:B------:R-:W-:Y:S05]  /*5e60*/  BSYNC B0 ;  /* 0x0000000000007941 */ /* 0x000fea0003800000 */
.L_x_1703:
[----:B------:R-:W-:-:S04]  /*5e70*/  LOP3.LUT R2, R2, 0x80000000, RZ, 0xc0, !PT ;  /* 0x8000000002027812 */ /* 0x000fc800078ec0ff */
[----:B------:R-:W-:-:S04]  /*5e80*/  SHF.R.U32.HI R3, RZ, 0x18, R2 ;  /* 0x00000018ff037819 */ /* 0x000fc80000011602 */
[----:B------:R-:W-:-:S05]  /*5e90*/  LOP3.LUT R3, R0, R3, RZ, 0xfc, !PT ;  /* 0x0000000300037212 */ /* 0x000fca00078efcff */
[----:B------:R0:W-:Y:S01]  /*5ea0*/  STG.E.U8 desc[UR36][R16.64], R3 ;  /* 0x0000000310007986 */ /* 0x0001e2000c101124 */
[----:B------:R-:W-:Y:S05]  /*5eb0*/  BRA `(.L_x_1689) ;  /* 0x00000004009c7947 */ /* 0x000fea0003800000 */
.L_x_1699:
[----:B------:R-:W-:-:S05]  /*5ec0*/  F2FP.BF16.F32.PACK_AB R2, RZ, R2 ;  /* 0x00000002ff02723e */ /* 0x000fca00000010ff */
[----:B------:R0:W-:Y:S01]  /*5ed0*/  STG.E.U16 desc[UR36][R16.64], R2 ;  /* 0x0000000210007986 */ /* 0x0001e2000c101524 */
[----:B------:R-:W-:Y:S05]  /*5ee0*/  BRA `(.L_x_1689) ;  /* 0x0000000400907947 */ /* 0x000fea0003800000 */
.L_x_1696:
        /* <DEDUP_REMOVED lines=11> */
.L_x_1708:
        /* <DEDUP_REMOVED lines=16> */
.L_x_1711:
[----:B------:R-:W-:-:S04]  /*60a0*/  LOP3.LUT R2, R2, 0x80000000, RZ, 0xc0, !PT ;  /* 0x8000000002027812 */ /* 0x000fc800078ec0ff */
[----:B------:R-:W-:-:S04]  /*60b0*/  SHF.R.U32.HI R3, RZ, 0x18, R2 ;  /* 0x00000018ff037819 */ /* 0x000fc80000011602 */
[----:B------:R-:W-:-:S04]  /*60c0*/  LOP3.LUT R0, R0, R3, RZ, 0xfc, !PT ;  /* 0x0000000300007212 */ /* 0x000fc800078efcff */
[----:B------:R-:W-:-:S07]  /*60d0*/  PRMT R8, R0, 0x7610, R8 ;  /* 0x0000761000087816 */ /* 0x000fce0000000008 */
.L_x_1710:
[----:B------:R-:W-:Y:S05]  /*60e0*/  BSYNC B0 ;  /* 0x0000000000007941 */ /* 0x000fea0003800000 */
.L_x_1709:
[----:B------:R0:W-:Y:S01]  /*60f0*/  STG.E.U8 desc[UR36][R16.64], R8 ;  /* 0x0000000810007986 */ /* 0x0001e2000c101124 */
[----:B------:R-:W-:Y:S05]  /*6100*/  BRA `(.L_x_1689) ;  /* 0x0000000400087947 */ /* 0x000fea0003800000 */
.L_x_1707:
        /* <DEDUP_REMOVED lines=16> */
.L_x_1714:
[----:B------:R-:W-:-:S04]  /*6210*/  LOP3.LUT R2, R2, 0x80000000, RZ, 0xc0, !PT ;  /* 0x8000000002027812 */ /* 0x000fc800078ec0ff */
[----:B------:R-:W-:-:S04]  /*6220*/  SHF.R.U32.HI R3, RZ, 0x18, R2 ;  /* 0x00000018ff037819 */ /* 0x000fc80000011602 */
[----:B------:R-:W-:-:S04]  /*6230*/  LOP3.LUT R0, R0, R3, RZ, 0xfc, !PT ;  /* 0x0000000300007212 */ /* 0x000fc800078efcff */
[----:B------:R-:W-:-:S07]  /*6240*/  PRMT R8, R0, 0x7610, R8 ;  /* 0x0000761000087816 */ /* 0x000fce0000000008 */
.L_x_1713:
[----:B------:R-:W-:Y:S05]  /*6250*/  BSYNC B0 ;  /* 0x0000000000007941 */ /* 0x000fea0003800000 */
.L_x_1712:
[----:B------:R0:W-:Y:S01]  /*6260*/  STG.E.U8 desc[UR36][R16.64], R8 ;  /* 0x0000000810007986 */ /* 0x0001e2000c101124 */
[----:B------:R-:W-:Y:S05]  /*6270*/  BRA `(.L_x_1689) ;  /* 0x0000000000ac7947 */ /* 0x000fea0003800000 */
.L_x_1706:
        /* <DEDUP_REMOVED lines=21> */
.L_x_1688:
        /* <DEDUP_REMOVED lines=16> */
.L_x_1717:
[----:B------:R-:W-:Y:S05]  /*64d0*/  BRA `(.L_x_1689) ;  /* 0x0000000000147947 */ /* 0x000fea0003800000 */
.L_x_1716:
[----:B------:R-:W0:Y:S02]  /*64e0*/  F2I.U64.TRUNC R2, R2 ;  /* 0x0000000200027311 */ /* 0x000e24000020d800 */
[----:B0-----:R0:W-:Y:S01]  /*64f0*/  STG.E.64 desc[UR36][R16.64], R2 ;  /* 0x0000000210007986 */ /* 0x0011e2000c101b24 */
[----:B------:R-:W-:Y:S05]  /*6500*/  BRA `(.L_x_1689) ;  /* 0x0000000000087947 */ /* 0x000fea0003800000 */
.L_x_1715:
[----:B------:R-:W0:Y:S02]  /*6510*/  F2I.FTZ.U32.TRUNC.NTZ R3, R2 ;  /* 0x0000000200037305 */ /* 0x000e24000021f000 */
[----:B0-----:R0:W-:Y:S02]  /*6520*/  STG.E desc[UR36][R16.64], R3 ;  /* 0x0000000310007986 */ /* 0x0011e4000c101924 */
.L_x_1689:
[----:B------:R-:W-:-:S07]  /*6530*/  VIADD R19, R19, 0x80 ;  /* 0x0000008013137836 */ /* 0x000fce0000000000 */
.L_x_1652:
[----:B------:R-:W-:Y:S05]  /*6540*/  BSYNC B7 ;  /* 0x0000000000077941 */ /* 0x000fea0003800000 */
.L_x_1651:
        /* <DEDUP_REMOVED lines=307> */
.L_x_1720:
        /* <DEDUP_REMOVED lines=20> */
[----:B--2---:R-:W2:Y:S01]  /*79c0*/  I2F.S16 R0, R0 ;  /* 0x0000000000007306 */ /* 0x004ea20000101400 */
[----:B------:R-:W-:Y:S05]  /*79d0*/  BRA `(.L_x_1727) ;  /* 0x0000000c00387947 */ /* 0x000fea0003800000 */
.L_x_1725:
[----:B------:R-:W2:Y:S02]  /*79e0*/  LDG.E.U8 R0, desc[UR36][R2.64] ;  /* 0x0000002402007981 */ /* 0x000ea4000c1e1100 */
[----:B--2---:R-:W-:Y:S01]  /*79f0*/  I2FP.F32.U32 R0, R0 ;  /* 0x0000000000007245 */ /* 0x004fe20000201000 */
[----:B------:R-:W-:Y:S06]  /*7a00*/  BRA `(.L_x_1727) ;  /* 0x0000000c002c7947 */ /* 0x000fec0003800000 */
.L_x_1724:
[----:B------:R-:W-:-:S13]  /*7a10*/  ISETP.NE.AND P0, PT, R4, 0x2, PT ;  /* 0x000000020400780c */ /* 0x000fda0003f05270 */
[----:B------:R-:W-:Y:S05]  /*7a20*/  @!P0 BRA `(.L_x_1728) ;  /* 0x0000000000288947 */ /* 0x000fea0003800000 */
[----:B------:R-:W-:-:S13]  /*7a30*/  ISETP.NE.AND P0, PT, R4, 0x3, PT ;  /* 0x000000030400780c */ /* 0x000fda0003f05270 */
[----:B------:R-:W-:Y:S05]  /*7a40*/  @!P0 BRA `(.L_x_1729) ;  /* 0x0000000000148947 */ /* 0x000fea0003800000 */
[----:B------:R-:W-:-:S13]  /*7a50*/  ISETP.NE.AND P0, PT, R4, 0x4, PT ;  /* 0x000000040400780c */ /* 0x000fda0003f05270 */
[----:B------:R-:W-:Y:S05]  /*7a60*/  @P0 BRA `(.L_x_1726) ;  /* 0x0000000800b80947 */ /* 0x000fea0003800000 */
[----:B------:R-:W2:Y:S02]  /*7a70*/  LDG.E.64 R2, desc[UR36][R2.64] ;  /* 0x0000002402027981 */ /* 0x000ea4000c1e1b00 */
[----:B--2---:R3:W4:Y:S01]  /*7a80*/  I2F.S64 R0, R2 ;  /* 0x0000000200007312 */ /* 0x0047220000301400 */
[----:B------:R-:W-:Y:S05]  /*7a90*/  BRA `(.L_x_1727) ;  /* 0x0000000c00087947 */ /* 0x000fea0003800000 */
.L_x_1729:
[----:B------:R-:W2:Y:S02]  /*7aa0*/  LDG.E R0, desc[UR36][R2.64] ;  /* 0x0000002402007981 */ /* 0x000ea4000c1e1900 */
[----:B--2---:R-:W-:Y:S01]  /*7ab0*/  I2FP.F32.S32 R0, R0 ;  /* 0x0000000000007245 */ /* 0x004fe20000201400 */
[----:B------:R-:W-:Y:S06]  /*7ac0*/  BRA `(.L_x_1727) ;  /* 0x0000000800fc7947 */ /* 0x000fec0003800000 */
.L_x_1728:
[----:B------:R-:W2:Y:S02]  /*7ad0*/  LDG.E.U16 R0, desc[UR36][R2.64] ;  /* 0x0000002402007981 */ /* 0x000ea4000c1e1500 */
[----:B--2---:R-:W0:Y:S01]  /*7ae0*/  I2F.S16 R0, R0 ;  /* 0x0000000000007306 */ /* 0x004e220000101400 */
[----:B------:R-:W-:Y:S05]  /*7af0*/  BRA `(.L_x_1727) ;  /* 0x0000000800f07947 */ /* 0x000fea0003800000 */
.L_x_1723:
        /* <DEDUP_REMOVED lines=8> */
.L_x_1731:
[----:B------:R-:W2:Y:S02]  /*7b80*/  LDG.E.U16 R0, desc[UR36][R2.64] ;  /* 0x0000002402007981 */ /* 0x000ea4000c1e1500 */
[----:B--2---:R-:W-:Y:S01]  /*7b90*/  HADD2.F32 R0, -RZ, R0.H0_H0 ;  /* 0x20000000ff007230 */ /* 0x004fe20000004100 */
[----:B------:R-:W-:Y:S06]  /*7ba0*/  BRA `(.L_x_1727) ;  /* 0x0000000800c47947 */ /* 0x000fec0003800000 */
.L_x_1730:
        /* <DEDUP_REMOVED lines=8> */
.L_x_1733:
[----:B------:R-:W2:Y:S02]  /*7c30*/  LDG.E.U16 R0, desc[UR36][R2.64] ;  /* 0x0000002402007981 */ /* 0x000ea4000c1e1500 */
[----:B--2---:R-:W-:Y:S01]  /*7c40*/  HADD2.F32 R0, -RZ, R0.H0_H0 ;  /* 0x20000000ff007230 */ /* 0x004fe20000004100 */
[----:B------:R-:W-:Y:S06]  /*7c50*/  BRA `(.L_x_1727) ;  /* 0x0000000800987947 */ /* 0x000fec0003800000 */
.L_x_1732:
[----:B------:R-:W2:Y:S01]  /*7c60*/  LDG.E.64 R2, desc[UR36][R2.64] ;  /* 0x0000002402027981 */ /* 0x000ea2000c1e1b00 */
[----:B------:R-:W-:Y:S01]  /*7c70*/  UMOV UR4, 0xf0000000 ;  /* 0xf000000000047882 */ /* 0x000fe20000000000 */
[----:B------:R-:W-:Y:S01]  /*7c80*/  UMOV UR5, 0x380fffff ;  /* 0x380fffff00057882 */ /* 0x000fe20000000000 */
[----:B--2---:R-:W0:Y:S01]  /*7c90*/  F2F.F32.F64 R0, R2 ;  /* 0x0000000200007310 */ /* 0x004e220000301000 */
[----:B------:R-:W-:-:S14]  /*7ca0*/  DSETP.GEU.AND P0, PT, |R2|, UR4, PT ;  /* 0x0000000402007e2a */ /* 0x000fdc000bf0e200 */
[----:B0-----:R-:W-:Y:S01]  /*7cb0*/  @!P0 FMUL R0, R0, 1.175494350822287508e-38 ;  /* 0x0080000000008820 */ /* 0x001fe20000400000 */
[----:B------:R-:W-:Y:S06]  /*7cc0*/  BRA `(.L_x_1727) ;  /* 0x00000008007c7947 */ /* 0x000fec0003800000 */
.L_x_1722:
        /* <DEDUP_REMOVED lines=12> */
.L_x_1736:
[----:B------:R-:W2:Y:S01]  /*7d90*/  LDG.E.64 R2, desc[UR36][R2.64] ;  /* 0x0000002402027981 */ /* 0x000ea2000c1e1b00 */
[----:B------:R-:W-:Y:S01]  /*7da0*/  UMOV UR4, 0xf0000000 ;  /* 0xf000000000047882 */ /* 0x000fe20000000000 */
[----:B------:R-:W-:Y:S01]  /*7db0*/  UMOV UR5, 0x380fffff ;  /* 0x380fffff00057882 */ /* 0x000fe20000000000 */
[----:B--2---:R-:W0:Y:S01]  /*7dc0*/  F2F.F32.F64 R0, R2 ;  /* 0x0000000200007310 */ /* 0x004e220000301000 */
[----:B------:R-:W-:-:S14]  /*7dd0*/  DSETP.GEU.AND P0, PT, |R2|, UR4, PT ;  /* 0x0000000402007e2a */ /* 0x000fdc000bf0e200 */
[----:B0-----:R-:W-:Y:S01]  /*7de0*/  @!P0 FMUL R0, R0, 1.175494350822287508e-38 ;  /* 0x0080000000008820 */ /* 0x001fe20000400000 */
[----:B------:R-:W-:Y:S06]  /*7df0*/  BRA `(.L_x_1727) ;  /* 0x0000000800307947 */ /* 0x000fec0003800000 */
.L_x_1735:
        /* <DEDUP_REMOVED lines=26> */
.L_x_1738:
[----:B------:R-:W2:Y:S02]  /*7fa0*/  LDG.E.U8 R2, desc[UR36][R2.64] ;  /* 0x0000002402027981 */ /* 0x000ea4000c1e1100 */
[C---:B--2---:R-:W-:Y:S01]  /*7fb0*/  SHF.L.U32 R0, R2.reuse, 0x19, RZ ;  /* 0x0000001902007819 */ /* 0x044fe200000006ff */
        /* <DEDUP_REMOVED lines=11> */
.L_x_1737:
[----:B------:R-:W2:Y:S02]  /*8070*/  LDG.E.U16 R0, desc[UR36][R2.64] ;  /* 0x0000002402007981 */ /* 0x000ea4000c1e1500 */
[----:B--2---:R-:W-:Y:S01]  /*8080*/  IMAD.U32 R0, R0, 0x10000, RZ ;  /* 0x0001000000007824 */ /* 0x004fe200078e00ff */
[----:B------:R-:W-:Y:S06]  /*8090*/  BRA `(.L_x_1727) ;  /* 0x0000000400887947 */ /* 0x000fec0003800000 */
.L_x_1734:
        /* <DEDUP_REMOVED lines=11> */
.L_x_1741:
        /* <DEDUP_REMOVED lines=20> */
.L_x_1743:
[----:B------:R-:W-:Y:S05]  /*8290*/  BSYNC B0 ;  /* 0x0000000000007941 */ /* 0x000fea0003800000 */
.L_x_1742:
[----:B------:R-:W-:Y:S01]  /*82a0*/  LEA R3, R0, 0x3b800000, 0x17 ;  /* 0x3b80000000037811 */ /* 0x000fe200078eb8ff */
[----:B------:R-:W-:-:S05]  /*82b0*/  IMAD.SHL.U32 R0, R2, 0x100000, RZ ;  /* 0x0010000002007824 */ /* 0x000fca00078e00ff */
[----:B------:R-:W-:Y:S01]  /*82c0*/  LOP3.LUT R0, R3, R0, R4, 0xfe, !PT ;  /* 0x0000000003007212 */ /* 0x000fe200078efe04 */
[----:B------:R-:W-:Y:S06]  /*82d0*/  BRA `(.L_x_1727) ;  /* 0x0000000000f87947 */ /* 0x000fec0003800000 */
.L_x_1740:
        /* <DEDUP_REMOVED lines=20> */
.L_x_1745:
[----:B------:R-:W-:Y:S05]  /*8420*/  BSYNC B0 ;  /* 0x0000000000007941 */ /* 0x000fea0003800000 */
.L_x_1744:
[----:B------:R-:W-:Y:S01]  /*8430*/  LEA R3, R0, 0x37800000, 0x17 ;  /* 0x3780000000037811 */ /* 0x000fe200078eb8ff */
[----:B------:R-:W-:-:S05]  /*8440*/  IMAD.SHL.U32 R0, R2, 0x200000, RZ ;  /* 0x0020000002007824 */ /* 0x000fca00078e00ff */
[----:B------:R-:W-:Y:S01]  /*8450*/  LOP3.LUT R0, R3, R0, R4, 0xfe, !PT ;  /* 0x0000000003007212 */ /* 0x000fe200078efe04 */
[----:B------:R-:W-:Y:S06]  /*8460*/  BRA `(.L_x_1727) ;  /* 0x0000000000947947 */ /* 0x000fec0003800000 */
.L_x_1739:
        /* <DEDUP_REMOVED lines=14> */
.L_x_1726:
        /* <DEDUP_REMOVED lines=16> */
.L_x_1748:
[----:B------:R-:W-:Y:S01]  /*8650*/  IMAD.MOV.U32 R0, RZ, RZ, RZ ;  /* 0x000000ffff007224 */ /* 0x000fe200078e00ff */
[----:B------:R-:W-:Y:S06]  /*8660*/  BRA `(.L_x_1727) ;  /* 0x0000000000147947 */ /* 0x000fec0003800000 */
.L_x_1747:
[----:B------:R-:W2:Y:S02]  /*8670*/  LDG.E.64 R2, desc[UR36][R2.64] ;  /* 0x0000002402027981 */ /* 0x000ea4000c1e1b00 */
[----:B--2---:R0:W1:Y:S01]  /*8680*/  I2F.U64 R0, R2 ;  /* 0x0000000200007312 */ /* 0x0040620000301000 */
[----:B------:R-:W-:Y:S05]  /*8690*/  BRA `(.L_x_1727) ;  /* 0x0000000000087947 */ /* 0x000fea0003800000 */
.L_x_1746:
[----:B------:R-:W2:Y:S02]  /*86a0*/  LDG.E R0, desc[UR36][R2.64] ;  /* 0x0000002402007981 */ /* 0x000ea4000c1e1900 */
[----:B--2---:R-:W-:-:S07]  /*86b0*/  I2FP.F32.U32 R0, R0 ;  /* 0x0000000000007245 */ /* 0x004fce0000201000 */
.L_x_1727:
[----:B------:R-:W-:Y:S05]  /*86c0*/  BSYNC B6 ;  /* 0x0000000000067941 */ /* 0x000fea0003800000 */
.L_x_1721:
        /* <DEDUP_REMOVED lines=42> */
.L_x_1750:
[----:B------:R-:W-:Y:S05]  /*8970*/  BSYNC B0 ;  /* 0x0000000000007941 */ /* 0x000fea0003800000 */
.L_x_1749:
        /* <DEDUP_REMOVED lines=13> */
.L_x_1754:
[----:B------:R-:W0:Y:S02]  /*8a50*/  F2I.S64.TRUNC R2, R2 ;  /* 0x0000000200027311 */ /* 0x000e24000020d900 */
[----:B0-----:R-:W-:-:S05]  /*8a60*/  IMAD.MOV.U32 R5, RZ, RZ, R2 ;  /* 0x000000ffff057224 */ /* 0x001fca00078e0002 */
[----:B------:R0:W-:Y:S01]  /*8a70*/  STG.E.U8 desc[UR36][R16.64], R5 ;  /* 0x0000000510007986 */ /* 0x0001e2000c101124 */
[----:B------:R-:W-:Y:S05]  /*8a80*/  BRA `(.L_x_1756) ;  /* 0x0000000c00407947 */ /* 0x000fea0003800000 */
.L_x_1753:
        /* <DEDUP_REMOVED lines=9> */
.L_x_1758:
[----:B------:R-:W0:Y:S02]  /*8b20*/  F2I.FTZ.TRUNC.NTZ R3, R2 ;  /* 0x0000000200037305 */ /* 0x000e24000021f100 */
[----:B0-----:R0:W-:Y:S01]  /*8b30*/  STG.E desc[UR36][R16.64], R3 ;  /* 0x0000000310007986 */ /* 0x0011e2000c101924 */
[----:B------:R-:W-:Y:S05]  /*8b40*/  BRA `(.L_x_1756) ;  /* 0x0000000c00107947 */ /* 0x000fea0003800000 */
.L_x_1757:
[----:B------:R-:W0:Y:S02]  /*8b50*/  F2I.FTZ.TRUNC.NTZ R3, R2 ;  /* 0x0000000200037305 */ /* 0x000e24000021f100 */
[----:B0-----:R0:W-:Y:S01]  /*8b60*/  STG.E.U16 desc[UR36][R16.64], R3 ;  /* 0x0000000310007986 */ /* 0x0011e2000c101524 */
[----:B------:R-:W-:Y:S05]  /*8b70*/  BRA `(.L_x_1756) ;  /* 0x0000000c00047947 */ /* 0x000fea0003800000 */
.L_x_1752:
        /* <DEDUP_REMOVED lines=8> */
.L_x_1760:
[----:B------:R-:W-:-:S05]  /*8c00*/  F2FP.F16.F32.PACK_AB R2, RZ, R2 ;  /* 0x00000002ff02723e */ /* 0x000fca00000000ff */
[----:B------:R0:W-:Y:S01]  /*8c10*/  STG.E.U16 desc[UR36][R16.64], R2 ;  /* 0x0000000210007986 */ /* 0x0001e2000c101524 */
[----:B------:R-:W-:Y:S05]  /*8c20*/  BRA `(.L_x_1756) ;  /* 0x0000000800d87947 */ /* 0x000fea0003800000 */
.L_x_1759:
        /* <DEDUP_REMOVED lines=9> */
.L_x_1762:
[----:B------:R-:W-:-:S04]  /*8cc0*/  F2FP.F16.F32.PACK_AB R3, RZ, R2 ;  /* 0x00000002ff03723e */ /* 0x000fc800000000ff */
[----:B------:R-:W-:-:S05]  /*8cd0*/  PRMT R3, R3, 0x5410, RZ ;  /* 0x0000541003037816 */ /* 0x000fca00000000ff */
[----:B------:R0:W-:Y:S01]  /*8ce0*/  STG.E desc[UR36][R16.64], R3 ;  /* 0x0000000310007986 */ /* 0x0001e2000c101924 */
[----:B------:R-:W-:Y:S05]  /*8cf0*/  BRA `(.L_x_1756) ;  /* 0x0000000800a47947 */ /* 0x000fea0003800000 */
.L_x_1761:
[----:B------:R-:W-:-:S06]  /*8d00*/  FMUL.FTZ R2, R2, 1 ;  /* 0x3f80000002027820 */ /* 0x000fcc0000410000 */
[----:B------:R-:W0:Y:S02]  /*8d10*/  F2F.F64.F32 R2, R2 ;  /* 0x0000000200027310 */ /* 0x000e240000201800 */
[----:B0-----:R0:W-:Y:S01]  /*8d20*/  STG.E.64 desc[UR36][R16.64], R2 ;  /* 0x0000000210007986 */ /* 0x0011e2000c101b24 */
[----:B------:R-:W-:Y:S05]  /*8d30*/  BRA `(.L_x_1756) ;  /* 0x0000000800947947 */ /* 0x000fea0003800000 */
.L_x_1751:
        /* <DEDUP_REMOVED lines=12> */
.L_x_1765:
[----:B------:R-:W-:Y:S01]  /*8e00*/  FMUL.FTZ R4, R2, 1 ;  /* 0x3f80000002047820 */ /* 0x000fe20000410000 */
[----:B------:R-:W-:-:S05]  /*8e10*/  CS2R R6, SRZ ;  /* 0x0000000000067805 */ /* 0x000fca000001ff00 */
[----:B------:R-:W0:Y:S02]  /*8e20*/  F2F.F64.F32 R4, R4 ;  /* 0x0000000400047310 */ /* 0x000e240000201800 */
[----:B0-----:R0:W-:Y:S01]  /*8e30*/  STG.E.128 desc[UR36][R16.64], R4 ;  /* 0x0000000410007986 */ /* 0x0011e2000c101d24 */
[----:B------:R-:W-:Y:S05]  /*8e40*/  BRA `(.L_x_1756) ;  /* 0x0000000800507947 */ /* 0x000fea0003800000 */
.L_x_1764:
        /* <DEDUP_REMOVED lines=20> */
.L_x_1769:
[----:B------:R-:W-:Y:S05]  /*8f90*/  BSYNC B0 ;  /* 0x0000000000007941 */ /* 0x000fea0003800000 */
.L_x_1768:
[----:B------:R-:W-:-:S05]  /*8fa0*/  LOP3.LUT R5, R0, R5, RZ, 0xfc, !PT ;  /* 0x0000000500057212 */ /* 0x000fca00078efcff */
[----:B------:R0:W-:Y:S01]  /*8fb0*/  STG.E.U8 desc[UR36][R16.64], R5 ;  /* 0x0000000510007986 */ /* 0x0001e2000c101124 */
[----:B------:R-:W-:Y:S05]  /*8fc0*/  BRA `(.L_x_1756) ;  /* 0x0000000400f07947 */ /* 0x000fea0003800000 */
.L_x_1767:
        /* <DEDUP_REMOVED lines=9> */
[----:B------:R-:W-:Y:S02]  /*9060*/  @P0 SHF.R.U32.HI R0, RZ, 0x15, R0 ;  /* 0x00000015ff000819 */ /* 0x000fe40000011600 */
[----:B------:R-:W-:Y:S01]  /*9070*/  @!P0 IADD3 R0, R3, -0x43000000, RZ ;  /* 0xbd00000003008810 */ /* 0x000fe20007ffe0ff */
[----:B------:R-:W-:Y:S06]  /*9080*/  BRA `(.L_x_1772) ;  /* 0x00000000000c7947 */ /* 0x000fec0003800000 */
.L_x_1771:
[----:B------:R-:W-:Y:S01]  /*9090*/  IMAD.MOV.U32 R0, RZ, RZ, 0x7f ;  /* 0x0000007fff007424 */ /* 0x000fe200078e00ff */
[----:B------:R-:W-:-:S04]  /*90a0*/  ISETP.GT.U32.AND P0, PT, R4, 0x7f800000, PT ;  /* 0x7f8000000400780c */ /* 0x000fc80003f04070 */
[----:B------:R-:W-:-:S09]  /*90b0*/  SEL R0, R0, 0x7c, P0 ;  /* 0x0000007c00007807 */ /* 0x000fd20000000000 */
.L_x_1772:
[----:B------:R-:W-:Y:S05]  /*90c0*/  BSYNC B0 ;  /* 0x0000000000007941 */ /* 0x000fea0003800000 */
.L_x_1770:
[----:B------:R-:W-:-:S04]  /*90d0*/  LOP3.LUT R2, R2, 0x80000000, RZ, 0xc0, !PT ;  /* 0x8000000002027812 */ /* 0x000fc800078ec0ff */
[----:B------:R-:W-:-:S04]  /*90e0*/  SHF.R.U32.HI R3, RZ, 0x18, R2 ;  /* 0x00000018ff037819 */ /* 0x000fc80000011602 */
[----:B------:R-:W-:-:S05]  /*90f0*/  LOP3.LUT R3, R0, R3, RZ, 0xfc, !PT ;  /* 0x0000000300037212 */ /* 0x000fca00078efcff */
[----:B------:R0:W-:Y:S01]  /*9100*/  STG.E.U8 desc[UR36][R16.64], R3 ;  /* 0x0000000310007986 */ /* 0x0001e2000c101124 */
[----:B------:R-:W-:Y:S05]  /*9110*/  BRA `(.L_x_1756) ;  /* 0x00000004009c7947 */ /* 0x000fea0003800000 */
.L_x_1766:
[----:B------:R-:W-:-:S05]  /*9120*/  F2FP.BF16.F32.PACK_AB R2, RZ, R2 ;  /* 0x00000002ff02723e */ /* 0x000fca00000010ff */
[----:B------:R0:W-:Y:S01]  /*9130*/  STG.E.U16 desc[UR36][R16.64], R2 ;  /* 0x0000000210007986 */ /* 0x0001e2000c101524 */
[----:B------:R-:W-:Y:S05]  /*9140*/  BRA `(.L_x_1756) ;  /* 0x0000000400907947 */ /* 0x000fea0003800000 */
.L_x_1763:
        /* <DEDUP_REMOVED lines=11> */
.L_x_1775:
        /* <DEDUP_REMOVED lines=16> */
.L_x_1778:
[----:B------:R-:W-:-:S04]  /*9300*/  LOP3.LUT R2, R2, 0x80000000, RZ, 0xc0, !PT ;  /* 0x8000000002027812 */ /* 0x000fc800078ec0ff */
[----:B------:R-:W-:-:S04]  /*9310*/  SHF.R.U32.HI R3, RZ, 0x18, R2 ;  /* 0x00000018ff037819 */ /* 0x000fc80000011602 */
[----:B------:R-:W-:-:S04]  /*9320*/  LOP3.LUT R0, R0, R3, RZ, 0xfc, !PT ;  /* 0x0000000300007212 */ /* 0x000fc800078efcff */
[----:B------:R-:W-:-:S07]  /*9330*/  PRMT R8, R0, 0x7610, R8 ;  /* 0x0000761000087816 */ /* 0x000fce0000000008 */
.L_x_1777:
[----:B------:R-:W-:Y:S05]  /*9340*/  BSYNC B0 ;  /* 0x0000000000007941 */ /* 0x000fea0003800000 */
.L_x_1776:
[----:B------:R3:W-:Y:S01]  /*9350*/  STG.E.U8 desc[UR36][R16.64], R8 ;  /* 0x0000000810007986 */ /* 0x0007e2000c101124 */
[----:B------:R-:W-:Y:S05]  /*9360*/  BRA `(.L_x_1756) ;  /* 0x0000000400087947 */ /* 0x000fea0003800000 */
.L_x_1774:
        /* <DEDUP_REMOVED lines=16> */
.L_x_1781:
[----:B------:R-:W-:-:S04]  /*9470*/  LOP3.LUT R2, R2, 0x80000000, RZ, 0xc0, !PT ;  /* 0x8000000002027812 */ /* 0x000fc800078ec0ff */
[----:B------:R-:W-:-:S04]  /*9480*/  SHF.R.U32.HI R3, RZ, 0x18, R2 ;  /* 0x00000018ff037819 */ /* 0x000fc80000011602 */
[----:B------:R-:W-:-:S04]  /*9490*/  LOP3.LUT R0, R0, R3, RZ, 0xfc, !PT ;  /* 0x0000000300007212 */ /* 0x000fc800078efcff */
[----:B------:R-:W-:-:S07]  /*94a0*/  PRMT R8, R0, 0x7610, R8 ;  /* 0x0000761000087816 */ /* 0x000fce0000000008 */
.L_x_1780:
[----:B------:R-:W-:Y:S05]  /*94b0*/  BSYNC B0 ;  /* 0x0000000000007941 */ /* 0x000fea0003800000 */
.L_x_1779:
[----:B------:R0:W-:Y:S01]  /*94c0*/  STG.E.U8 desc[UR36][R16.64], R8 ;  /* 0x0000000810007986 */ /* 0x0001e2000c101124 */
[----:B------:R-:W-:Y:S05]  /*94d0*/  BRA `(.L_x_1756) ;  /* 0x0000000000ac7947 */ /* 0x000fea0003800000 */
.L_x_1773:
        /* <DEDUP_REMOVED lines=21> */
.L_x_1755:
        /* <DEDUP_REMOVED lines=16> */
.L_x_1784:
[----:B------:R-:W-:Y:S05]  /*9730*/  BRA `(.L_x_1756) ;  /* 0x0000000000147947 */ /* 0x000fea0003800000 */
.L_x_1783:
[----:B------:R-:W0:Y:S02]  /*9740*/  F2I.U64.TRUNC R2, R2 ;  /* 0x0000000200027311 */ /* 0x000e24000020d800 */
[----:B0-----:R1:W-:Y:S01]  /*9750*/  STG.E.64 desc[UR36][R16.64], R2 ;  /* 0x0000000210007986 */ /* 0x0013e2000c101b24 */
[----:B------:R-:W-:Y:S05]  /*9760*/  BRA `(.L_x_1756) ;  /* 0x0000000000087947 */ /* 0x000fea0003800000 */
.L_x_1782:
[----:B------:R-:W0:Y:S02]  /*9770*/  F2I.FTZ.U32.TRUNC.NTZ R3, R2 ;  /* 0x0000000200037305 */ /* 0x000e24000021f000 */
[----:B0-----:R0:W-:Y:S02]  /*9780*/  STG.E desc[UR36][R16.64], R3 ;  /* 0x0000000310007986 */ /* 0x0011e4000c101924 */
.L_x_1756:
[----:B------:R-:W-:-:S07]  /*9790*/  VIADD R19, R19, 0x80 ;  /* 0x0000008013137836 */ /* 0x000fce0000000000 */
.L_x_1719:
[----:B------:R-:W-:Y:S05]  /*97a0*/  BSYNC B7 ;  /* 0x0000000000077941 */ /* 0x000fea0003800000 */
.L_x_1718:
        /* <DEDUP_REMOVED lines=306> */
.L_x_1785:
        /* <DEDUP_REMOVED lines=22> */
.L_x_1790:
[----:B------:R-:W2:Y:S02]  /*ac30*/  LDG.E.U8 R0, desc[UR36][R2.64] ;  /* 0x0000002402007981 */ /* 0x000ea4000c1e1100 */
[----:B--2---:R-:W-:Y:S01]  /*ac40*/  I2FP.F32.U32 R0, R0 ;  /* 0x0000000000007245 */ /* 0x004fe20000201000 */
[----:B------:R-:W-:Y:S06]  /*ac50*/  BRA `(.L_x_1792) ;  /* 0x0000000c002c7947 */ /* 0x000fec0003800000 */
.L_x_1789:
        /* <DEDUP_REMOVED lines=9> */
.L_x_1794:
[----:B------:R-:W2:Y:S02]  /*acf0*/  LDG.E R0, desc[UR36][R2.64] ;  /* 0x0000002402007981 */ /* 0x000ea4000c1e1900 */
[----:B--2---:R-:W-:Y:S01]  /*ad00*/  I2FP.F32.S32 R0, R0 ;  /* 0x0000000000007245 */ /* 0x004fe20000201400 */
[----:B------:R-:W-:Y:S06]  /*ad10*/  BRA `(.L_x_1792) ;  /* 0x0000000800fc7947 */ /* 0x000fec0003800000 */
.L_x_1793:
[----:B------:R-:W2:Y:S02]  /*ad20*/  LDG.E.U16 R0, desc[UR36][R2.64] ;  /* 0x0000002402007981 */ /* 0x000ea4000c1e1500 */
[----:B--2---:R-:W0:Y:S01]  /*ad30*/  I2F.S16 R0, R0 ;  /* 0x0000000000007306 */ /* 0x004e220000101400 */
[----:B------:R-:W-:Y:S05]  /*ad40*/  BRA `(.L_x_1792) ;  /* 0x0000000800f07947 */ /* 0x000fea0003800000 */
.L_x_1788:
        /* <DEDUP_REMOVED lines=8> */
.L_x_1796:
[----:B------:R-:W2:Y:S02]  /*add0*/  LDG.E.U16 R0, desc[UR36][R2.64] ;  /* 0x0000002402007981 */ /* 0x000ea4000c1e1500 */
[----:B--2---:R-:W-:Y:S01]  /*ade0*/  HADD2.F32 R0, -RZ, R0.H0_H0 ;  /* 0x20000000ff007230 */ /* 0x004fe20000004100 */
[----:B------:R-:W-:Y:S06]  /*adf0*/  BRA `(.L_x_1792) ;  /* 0x0000000800c47947 */ /* 0x000fec0003800000 */
.L_x_1795:
        /* <DEDUP_REMOVED lines=8> */
.L_x_1798:
[----:B------:R-:W2:Y:S02]  /*ae80*/  LDG.E.U16 R0, desc[UR36][R2.64] ;  /* 0x0000002402007981 */ /* 0x000ea4000c1e1500 */
[----:B--2---:R-:W-:Y:S01]  /*ae90*/  HADD2.F32 R0, -RZ, R0.H0_H0 ;  /* 0x20000000ff007230 */ /* 0x004fe20000004100 */
[----:B------:R-:W-:Y:S06]  /*aea0*/  BRA `(.L_x_1792) ;  /* 0x0000000800987947 */ /* 0x000fec0003800000 */
.L_x_1797:
[----:B------:R-:W2:Y:S01]  /*aeb0*/  LDG.E.64 R2, desc[UR36][R2.64] ;  /* 0x0000002402027981 */ /* 0x000ea2000c1e1b00 */
[----:B------:R-:W-:Y:S01]  /*aec0*/  UMOV UR4, 0xf0000000 ;  /* 0xf000000000047882 */ /* 0x000fe20000000000 */
[----:B------:R-:W-:Y:S01]  /*aed0*/  UMOV UR5, 0x380fffff ;  /* 0x380fffff00057882 */ /* 0x000fe20000000000 */
[----:B--2---:R-:W0:Y:S01]  /*aee0*/  F2F.F32.F64 R0, R2 ;  /* 0x0000000200007310 */ /* 0x004e220000301000 */
[----:B------:R-:W-:-:S14]  /*aef0*/  DSETP.GEU.AND P0, PT, |R2|, UR4, PT ;  /* 0x0000000402007e2a */ /* 0x000fdc000bf0e200 */
[----:B0-----:R-:W-:Y:S01]  /*af00*/  @!P0 FMUL R0, R0, 1.175494350822287508e-38 ;  /* 0x0080000000008820 */ /* 0x001fe20000400000 */
[----:B------:R-:W-:Y:S06]  /*af10*/  BRA `(.L_x_1792) ;  /* 0x00000008007c7947 */ /* 0x000fec0003800000 */
.L_x_1787:
        /* <DEDUP_REMOVED lines=12> */
.L_x_1801:
[----:B------:R-:W2:Y:S01]  /*afe0*/  LDG.E.64 R2, desc[UR36][R2.64] ;  /* 0x0000002402027981 */ /* 0x000ea2000c1e1b00 */
[----:B------:R-:W-:Y:S01]  /*aff0*/  UMOV UR4, 0xf0000000 ;  /* 0xf000000000047882 */ /* 0x000fe20000000000 */
[----:B------:R-:W-:Y:S01]  /*b000*/  UMOV UR5, 0x380fffff ;  /* 0x380fffff00057882 */ /* 0x000fe20000000000 */
[----:B--2---:R-:W0:Y:S01]  /*b010*/  F2F.F32.F64 R0, R2 ;  /* 0x0000000200007310 */ /* 0x004e220000301000 */
[----:B------:R-:W-:-:S14]  /*b020*/  DSETP.GEU.AND P0, PT, |R2|, UR4, PT ;  /* 0x0000000402007e2a */ /* 0x000fdc000bf0e200 */
[----:B0-----:R-:W-:Y:S01]  /*b030*/  @!P0 FMUL R0, R0, 1.175494350822287508e-38 ;  /* 0x0080000000008820 */ /* 0x001fe20000400000 */
[----:B------:R-:W-:Y:S06]  /*b040*/  BRA `(.L_x_1792) ;  /* 0x0000000800307947 */ /* 0x000fec0003800000 */
.L_x_1800:
        /* <DEDUP_REMOVED lines=26> */
.L_x_1803:
        /* <DEDUP_REMOVED lines=13> */
.L_x_1802:
[----:B------:R-:W2:Y:S02]  /*b2c0*/  LDG.E.U16 R0, desc[UR36][R2.64] ;  /* 0x0000002402007981 */ /* 0x000ea4000c1e1500 */
[----:B--2---:R-:W-:Y:S01]  /*b2d0*/  IMAD.U32 R0, R0, 0x10000, RZ ;  /* 0x0001000000007824 */ /* 0x004fe200078e00ff */
[----:B------:R-:W-:Y:S06]  /*b2e0*/  BRA `(.L_x_1792) ;  /* 0x0000000400887947 */ /* 0x000fec0003800000 */
.L_x_1799:
        /* <DEDUP_REMOVED lines=11> */
.L_x_1806:
        /* <DEDUP_REMOVED lines=20> */
.L_x_1808:
[----:B------:R-:W-:Y:S05]  /*b4e0*/  BSYNC B0 ;  /* 0x0000000000007941 */ /* 0x000fea0003800000 */
.L_x_1807:
[----:B------:R-:W-:Y:S01]  /*b4f0*/  LEA R3, R0, 0x3b800000, 0x17 ;  /* 0x3b80000000037811 */ /* 0x000fe200078eb8ff */
[----:B------:R-:W-:-:S05]  /*b500*/  IMAD.SHL.U32 R0, R2, 0x100000, RZ ;  /* 0x0010000002007824 */ /* 0x000fca00078e00ff */
[----:B------:R-:W-:Y:S01]  /*b510*/  LOP3.LUT R0, R3, R0, R4, 0xfe, !PT ;  /* 0x0000000003007212 */ /* 0x000fe200078efe04 */
[----:B------:R-:W-:Y:S06]  /*b520*/  BRA `(.L_x_1792) ;  /* 0x0000000000f87947 */ /* 0x000fec0003800000 */
.L_x_1805:
        /* <DEDUP_REMOVED lines=20> */
.L_x_1810:
[----:B------:R-:W-:Y:S05]  /*b670*/  BSYNC B0 ;  /* 0x0000000000007941 */ /* 0x000fea0003800000 */
.L_x_1809:
[----:B------:R-:W-:Y:S01]  /*b680*/  LEA R3, R0, 0x37800000, 0x17 ;  /* 0x3780000000037811 */ /* 0x000fe200078eb8ff */
[----:B------:R-:W-:-:S05]  /*b690*/  IMAD.SHL.U32 R0, R2, 0x200000, RZ ;  /* 0x0020000002007824 */ /* 0x000fca00078e00ff */
[----:B------:R-:W-:Y:S01]  /*b6a0*/  LOP3.LUT R0, R3, R0, R4, 0xfe, !PT ;  /* 0x0000000003007212 */ /* 0x000fe200078efe04 */
[----:B------:R-:W-:Y:S06]  /*b6b0*/  BRA `(.L_x_1792) ;  /* 0x0000000000947947 */ /* 0x000fec0003800000 */
.L_x_1804:
        /* <DEDUP_REMOVED lines=14> */
.L_x_1791:
[----:B------:R-:W-:Y:S01]  /*b7a0*/  MOV R0, 0x0 ;  /* 0x0000000000007802 */ /* 0x000fe20000000f00 */
[----:B------:R-:W-:Y:S01]  /*b7b0*/  ULDC.64 UR4, c[0x4][0x128] ;  /* 0x01004a0000047ab9 */ /* 0x000fe20000000a00 */
[----:B------:R-:W-:Y:S01]  /*b7c0*/  ULDC.64 UR6, c[0x4][0x18] ;  /* 0x0100060000067ab9 */ /* 0x000fe20000000a00 */
[----:B------:R-:W-:Y:S01]  /*b7d0*/  MOV R4, UR4 ;  /* 0x0000000400047c02 */ /* 0x000fe20008000f00 */
        /* <DEDUP_REMOVED lines=12> */
.L_x_1813:
[----:B------:R-:W-:Y:S01]  /*b8a0*/  IMAD.MOV.U32 R0, RZ, RZ, RZ ;  /* 0x000000ffff007224 */ /* 0x000fe200078e00ff */
[----:B------:R-:W-:Y:S06]  /*b8b0*/  BRA `(.L_x_1792) ;  /* 0x0000000000147947 */ /* 0x000fec0003800000 */
.L_x_1812:
[----:B------:R-:W2:Y:S02]  /*b8c0*/  LDG.E.64 R2, desc[UR36][R2.64] ;  /* 0x0000002402027981 */ /* 0x000ea4000c1e1b00 */
[----:B--2---:R0:W1:Y:S01]  /*b8d0*/  I2F.U64 R0, R2 ;  /* 0x0000000200007312 */ /* 0x0040620000301000 */
[----:B------:R-:W-:Y:S05]  /*b8e0*/  BRA `(.L_x_1792) ;  /* 0x0000000000087947 */ /* 0x000fea0003800000 */
.L_x_1811:
[----:B------:R-:W2:Y:S02]  /*b8f0*/  LDG.E R0, desc[UR36][R2.64] ;  /* 0x0000002402007981 */ /* 0x000ea4000c1e1900 */
[----:B--2---:R-:W-:-:S07]  /*b900*/  I2FP.F32.U32 R0, R0 ;  /* 0x0000000000007245 */ /* 0x004fce0000201000 */
.L_x_1792:
[----:B------:R-:W-:Y:S05]  /*b910*/  BSYNC B6 ;  /* 0x0000000000067941 */ /* 0x000fea0003800000 */
.L_x_1786:
        /* <DEDUP_REMOVED lines=42> */
.L_x_1815:
[----:B------:R-:W-:Y:S05]  /*bbc0*/  BSYNC B0 ;  /* 0x0000000000007941 */ /* 0x000fea0003800000 */
.L_x_1814:
        /* <DEDUP_REMOVED lines=11> */
[----:B0-----:R-:W-:Y:S01]  /*bc80*/  STG.E.U8 desc[UR36][R16.64], R3 ;  /* 0x0000000310007986 */ /* 0x001fe2000c101124 */
[----:B------:R-:W-:Y:S05]  /*bc90*/  EXIT ;  /* 0x000000000000794d */ /* 0x000fea0003800000 */
.L_x_1819:
[----:B------:R-:W0:Y:S02]  /*bca0*/  F2I.S64.TRUNC R2, R2 ;  /* 0x0000000200027311 */ /* 0x000e24000020d900 */
[----:B0-----:R-:W-:-:S05]  /*bcb0*/  IMAD.MOV.U32 R5, RZ, RZ, R2 ;  /* 0x000000ffff057224 */ /* 0x001fca00078e0002 */
[----:B------:R-:W-:Y:S01]  /*bcc0*/  STG.E.U8 desc[UR36][R16.64], R5 ;  /* 0x0000000510007986 */ /* 0x000fe2000c101124 */
[----:B------:R-:W-:Y:S05]  /*bcd0*/  EXIT ;  /* 0x000000000000794d */ /* 0x000fea0003800000 */
.L_x_1818:
[----:B------:R-:W-:-:S13]  /*bce0*/  ISETP.NE.AND P0, PT, R6, 0x2, PT ;  /* 0x000000020600780c */ /* 0x000fda0003f05270 */
[----:B------:R-:W-:Y:S05]  /*bcf0*/  @!P0 BRA `(.L_x_1821) ;  /* 0x0000000000288947 */ /* 0x000fea0003800000 */
[----:B------:R-:W-:-:S13]  /*bd00*/  ISETP.NE.AND P0, PT, R6, 0x3, PT ;  /* 0x000000030600780c */ /* 0x000fda0003f05270 */
[----:B------:R-:W-:Y:S05]  /*bd10*/  @!P0 BRA `(.L_x_1822) ;  /* 0x0000000000148947 */ /* 0x000fea0003800000 */
[----:B------:R-:W-:-:S13]  /*bd20*/  ISETP.NE.AND P0, PT, R6, 0x4, PT ;  /* 0x000000040600780c */ /* 0x000fda0003f05270 */
[----:B------:R-:W-:Y:S05]  /*bd30*/  @P0 BRA `(.L_x_1820) ;  /* 0x0000000800d00947 */ /* 0x000fea0003800000 */
[----:B------:R-:W0:Y:S02]  /*bd40*/  F2I.S64.TRUNC R2, R2 ;  /* 0x0000000200027311 */ /* 0x000e24000020d900 */
[----:B0-----:R-:W-:Y:S01]  /*bd50*/  STG.E.64 desc[UR36][R16.64], R2 ;  /* 0x0000000210007986 */ /* 0x001fe2000c101b24 */
[----:B------:R-:W-:Y:S05]  /*bd60*/  EXIT ;  /* 0x000000000000794d */ /* 0x000fea0003800000 */
.L_x_1822:
[----:B------:R-:W0:Y:S02]  /*bd70*/  F2I.FTZ.TRUNC.NTZ R3, R2 ;  /* 0x0000000200037305 */ /* 0x000e24000021f100 */
[----:B0-----:R-:W-:Y:S01]  /*bd80*/  STG.E desc[UR36][R16.64], R3 ;  /* 0x0000000310007986 */ /* 0x001fe2000c101924 */
[----:B------:R-:W-:Y:S05]  /*bd90*/  EXIT ;  /* 0x000000000000794d */ /* 0x000fea0003800000 */
.L_x_1821:
[----:B------:R-:W0:Y:S02]  /*bda0*/  F2I.FTZ.TRUNC.NTZ R3, R2 ;  /* 0x0000000200037305 */ /* 0x000e24000021f100 */
[----:B0-----:R-:W-:Y:S01]  /*bdb0*/  STG.E.U16 desc[UR36][R16.64], R3 ;  /* 0x0000000310007986 */ /* 0x001fe2000c101524 */
[----:B------:R-:W-:Y:S05]  /*bdc0*/  EXIT ;  /* 0x000000000000794d */ /* 0x000fea0003800000 */
.L_x_1817:
[----:B------:R-:W-:-:S13]  /*bdd0*/  ISETP.GT.AND P0, PT, R6, 0x6, PT ;  /* 0x000000060600780c */ /* 0x000fda0003f04270 */
[----:B------:R-:W-:Y:S05]  /*bde0*/  @P0 BRA `(.L_x_1823) ;  /* 0x0000000000240947 */ /* 0x000fea0003800000 */
[----:B------:R-:W-:-:S13]  /*bdf0*/  ISETP.NE.AND P0, PT, R6, 0x5, PT ;  /* 0x000000050600780c */ /* 0x000fda0003f05270 */
[----:B------:R-:W-:Y:S05]  /*be00*/  @!P0 BRA `(.L_x_1824) ;  /* 0x0000000000108947 */ /* 0x000fea0003800000 */
[----:B------:R-:W-:-:S13]  /*be10*/  ISETP.NE.AND P0, PT, R6, 0x6, PT ;  /* 0x000000060600780c */ /* 0x000fda0003f05270 */
[----:B------:R-:W-:Y:S05]  /*be20*/  @P0 BRA `(.L_x_1820) ;  /* 0x0000000800940947 */ /* 0x000fea0003800000 */
[----:B------:R-:W-:Y:S01]  /*be30*/  STG.E desc[UR36][R16.64], R2 ;  /* 0x0000000210007986 */ /* 0x000fe2000c101924 */
[----:B------:R-:W-:Y:S05]  /*be40*/  EXIT ;  /* 0x000000000000794d */ /* 0x000fea0003800000 */
.L_x_1824:
[----:B------:R-:W-:-:S05]  /*be50*/  F2FP.F16.F32.PACK_AB R2, RZ, R2 ;  /* 0x00000002ff02723e */ /* 0x000fca00000000ff */
[----:B------:R-:W-:Y:S01]  /*be60*/  STG.E.U16 desc[UR36][R16.64], R2 ;  /* 0x0000000210007986 */ /* 0x000fe2000c101524 */
[----:B------:R-:W-:Y:S05]  /*be70*/  EXIT ;  /* 0x000000000000794d */ /* 0x000fea0003800000 */
.L_x_1823:
[----:B------:R-:W-:-:S13]  /*be80*/  ISETP.NE.AND P0, PT, R6, 0x7, PT ;  /* 0x000000070600780c */ /* 0x000fda0003f05270 */
[----:B------:R-:W-:Y:S05]  /*be90*/  @!P0 BRA `(.L_x_1825) ;  /* 0x00000000002c8947 */ /* 0x000fea0003800000 */
[----:B------:R-:W-:-:S13]  /*bea0*/  ISETP.NE.AND P0, PT, R6, 0x8, PT ;  /* 0x000000080600780c */ /* 0x000fda0003f05270 */
[----:B------:R-:W-:Y:S05]  /*beb0*/  @!P0 BRA `(.L_x_1826) ;  /* 0x0000000000148947 */ /* 0x000fea0003800000 */
[----:B------:R-:W-:-:S13]  /*bec0*/  ISETP.NE.AND P0, PT, R6, 0x9, PT ;  /* 0x000000090600780c */ /* 0x000fda0003f05270 */
[----:B------:R-:W-:Y:S05]  /*bed0*/  @P0 BRA `(.L_x_1820) ;  /* 0x0000000800680947 */ /* 0x000fea0003800000 */
[----:B------:R-:W-:-:S05]  /*bee0*/  IMAD.MOV.U32 R3, RZ, RZ, RZ ;  /* 0x000000ffff037224 */ /* 0x000fca00078e00ff */
[----:B------:R-:W-:Y:S01]  /*bef0*/  STG.E.64 desc[UR36][R16.64], R2 ;  /* 0x0000000210007986 */ /* 0x000fe2000c101b24 */
[----:B------:R-:W-:Y:S05]  /*bf00*/  EXIT ;  /* 0x000000000000794d */ /* 0x000fea0003800000 */
.L_x_1826:
[----:B------:R-:W-:-:S04]  /*bf10*/  F2FP.F16.F32.PACK_AB R3, RZ, R2 ;  /* 0x00000002ff03723e */ /* 0x000fc800000000ff */
[----:B------:R-:W-:-:S05]  /*bf20*/  PRMT R3, R3, 0x5410, RZ ;  /* 0x0000541003037816 */ /* 0x000fca00000000ff */
[----:B------:R-:W-:Y:S01]  /*bf30*/  STG.E desc[UR36][R16.64], R3 ;  /* 0x0000000310007986 */ /* 0x000fe2000c101924 */
[----:B------:R-:W-:Y:S05]  /*bf40*/  EXIT ;  /* 0x000000000000794d */ /* 0x000fea0003800000 */
.L_x_1825:
[----:B------:R-:W-:-:S06]  /*bf50*/  FMUL.FTZ R2, R2, 1 ;  /* 0x3f80000002027820 */ /* 0x000fcc0000410000 */
[----:B------:R-:W0:Y:S02]  /*bf60*/  F2F.F64.F32 R2, R2 ;  /* 0x0000000200027310 */ /* 0x000e240000201800 */
[----:B0-----:R-:W-:Y:S01]  /*bf70*/  STG.E.64 desc[UR36][R16.64], R2 ;  /* 0x0000000210007986 */ /* 0x001fe2000c101b24 */
[----:B------:R-:W-:Y:S05]  /*bf80*/  EXIT ;  /* 0x000000000000794d */ /* 0x000fea0003800000 */
.L_x_1816:
        /* <DEDUP_REMOVED lines=10> */
[----:B------:R-:W-:Y:S01]  /*c030*/  STG.E.U8 desc[UR36][R16.64], R3 ;  /* 0x0000000310007986 */ /* 0x000fe2000c101124 */
[----:B------:R-:W-:Y:S05]  /*c040*/  EXIT ;  /* 0x000000000000794d */ /* 0x000fea0003800000 */
.L_x_1829:
[----:B------:R-:W-:Y:S01]  /*c050*/  FMUL.FTZ R4, R2, 1 ;  /* 0x3f80000002047820 */ /* 0x000fe20000410000 */
[----:B------:R-:W-:-:S05]  /*c060*/  CS2R R6, SRZ ;  /* 0x0000000000067805 */ /* 0x000fca000001ff00 */
[----:B------:R-:W0:Y:S02]  /*c070*/  F2F.F64.F32 R4, R4 ;  /* 0x0000000400047310 */ /* 0x000e240000201800 */
[----:B0-----:R-:W-:Y:S01]  /*c080*/  STG.E.128 desc[UR36][R16.64], R4 ;  /* 0x0000000410007986 */ /* 0x001fe2000c101d24 */
[----:B------:R-:W-:Y:S05]  /*c090*/  EXIT ;  /* 0x000000000000794d */ /* 0x000fea0003800000 */
.L_x_1828:
        /* <DEDUP_REMOVED lines=18> */
[----:B------:R-:W-:Y:S02]  /*c1c0*/  @P0 SHF.R.U32.HI R0, RZ, 0x14, R3 ;  /* 0x00000014ff000819 */ /* 0x000fe40000011603 */
[----:B------:R-:W-:-:S07]  /*c1d0*/  @!P0 IADD3 R0, R2, -0x46800000, RZ ;  /* 0xb980000002008810 */ /* 0x000fce0007ffe0ff */
.L_x_1833:
[----:B------:R-:W-:Y:S05]  /*c1e0*/  BSYNC B0 ;  /* 0x0000000000007941 */ /* 0x000fea0003800000 */
.L_x_1832:
[----:B------:R-:W-:-:S05]  /*c1f0*/  LOP3.LUT R5, R0, R5, RZ, 0xfc, !PT ;  /* 0x0000000500057212 */ /* 0x000fca00078efcff */
[----:B------:R-:W-:Y:S01]  /*c200*/  STG.E.U8 desc[UR36][R16.64], R5 ;  /* 0x0000000510007986 */ /* 0x000fe2000c101124 */
[----:B------:R-:W-:Y:S05]  /*c210*/  EXIT ;  /* 0x000000000000794d */ /* 0x000fea0003800000 */
.L_x_1831:
        /* <DEDUP_REMOVED lines=12> */
.L_x_1835:
[----:B------:R-:W-:Y:S01]  /*c2e0*/  IMAD.MOV.U32 R0, RZ, RZ, 0x7f ;  /* 0x0000007fff007424 */ /* 0x000fe200078e00ff */
[----:B------:R-:W-:-:S04]  /*c2f0*/  ISETP.GT.U32.AND P0, PT, R4, 0x7f800000, PT ;  /* 0x7f8000000400780c */ /* 0x000fc80003f04070 */
[----:B------:R-:W-:-:S09]  /*c300*/  SEL R0, R0, 0x7c, P0 ;  /* 0x0000007c00007807 */ /* 0x000fd20000000000 */
.L_x_1836:
[----:B------:R-:W-:Y:S05]  /*c310*/  BSYNC B0 ;  /* 0x0000000000007941 */ /* 0x000fea0003800000 */
.L_x_1834:
[----:B------:R-:W-:-:S04]  /*c320*/  LOP3.LUT R2, R2, 0x80000000, RZ, 0xc0, !PT ;  /* 0x8000000002027812 */ /* 0x000fc800078ec0ff */
[----:B------:R-:W-:-:S04]  /*c330*/  SHF.R.U32.HI R3, RZ, 0x18, R2 ;  /* 0x00000018ff037819 */ /* 0x000fc80000011602 */
[----:B------:R-:W-:-:S05]  /*c340*/  LOP3.LUT R3, R0, R3, RZ, 0xfc, !PT ;  /* 0x0000000300037212 */ /* 0x000fca00078efcff */
[----:B------:R-:W-:Y:S01]  /*c350*/  STG.E.U8 desc[UR36][R16.64], R3 ;  /* 0x0000000310007986 */ /* 0x000fe2000c101124 */
[----:B------:R-:W-:Y:S05]  /*c360*/  EXIT ;  /* 0x000000000000794d */ /* 0x000fea0003800000 */
.L_x_1830:
[----:B------:R-:W-:-:S05]  /*c370*/  F2FP.BF16.F32.PACK_AB R2, RZ, R2 ;  /* 0x00000002ff02723e */ /* 0x000fca00000010ff */
[----:B------:R-:W-:Y:S01]  /*c380*/  STG.E.U16 desc[UR36][R16.64], R2 ;  /* 0x0000000210007986 */ /* 0x000fe2000c101524 */
[----:B------:R-:W-:Y:S05]  /*c390*/  EXIT ;  /* 0x000000000000794d */ /* 0x000fea0003800000 */
.L_x_1827:
        /* <DEDUP_REMOVED lines=9> */
[----:B0-----:R-:W-:Y:S01]  /*c430*/  STG.E.U16 desc[UR36][R16.64], R3 ;  /* 0x0000000310007986 */ /* 0x001fe2000c101524 */
[----:B------:R-:W-:Y:S05]  /*c440*/  EXIT ;  /* 0x000000000000794d */ /* 0x000fea0003800000 */
.L_x_1839:
        /* <DEDUP_REMOVED lines=16> */
.L_x_1842:
[----:B------:R-:W-:-:S04]  /*c550*/  LOP3.LUT R2, R2, 0x80000000, RZ, 0xc0, !PT ;  /* 0x8000000002027812 */ /* 0x000fc800078ec0ff */
[----:B------:R-:W-:-:S04]  /*c560*/  SHF.R.U32.HI R3, RZ, 0x18, R2 ;  /* 0x00000018ff037819 */ /* 0x000fc80000011602 */
[----:B------:R-:W-:-:S04]  /*c570*/  LOP3.LUT R0, R0, R3, RZ, 0xfc, !PT ;  /* 0x0000000300007212 */ /* 0x000fc800078efcff */
[----:B------:R-:W-:-:S07]  /*c580*/  PRMT R8, R0, 0x7610, R8 ;  /* 0x0000761000087816 */ /* 0x000fce0000000008 */
.L_x_1841:
[----:B------:R-:W-:Y:S05]  /*c590*/  BSYNC B0 ;  /* 0x0000000000007941 */ /* 0x000fea0003800000 */
.L_x_1840:
[----:B------:R-:W-:Y:S01]  /*c5a0*/  STG.E.U8 desc[UR36][R16.64], R8 ;  /* 0x0000000810007986 */ /* 0x000fe2000c101124 */
[----:B------:R-:W-:Y:S05]  /*c5b0*/  EXIT ;  /* 0x000000000000794d */ /* 0x000fea0003800000 */
.L_x_1838:
        /* <DEDUP_REMOVED lines=16> */
.L_x_1845:
[----:B------:R-:W-:-:S04]  /*c6c0*/  LOP3.LUT R2, R2, 0x80000000, RZ, 0xc0, !PT ;  /* 0x8000000002027812 */ /* 0x000fc800078ec0ff */
[----:B------:R-:W-:-:S04]  /*c6d0*/  SHF.R.U32.HI R3, RZ, 0x18, R2 ;  /* 0x00000018ff037819 */ /* 0x000fc80000011602 */
[----:B------:R-:W-:-:S04]  /*c6e0*/  LOP3.LUT R0, R0, R3, RZ, 0xfc, !PT ;  /* 0x0000000300007212 */ /* 0x000fc800078efcff */
[----:B------:R-:W-:-:S07]  /*c6f0*/  PRMT R8, R0, 0x7610, R8 ;  /* 0x0000761000087816 */ /* 0x000fce0000000008 */
.L_x_1844:
[----:B------:R-:W-:Y:S05]  /*c700*/  BSYNC B0 ;  /* 0x0000000000007941 */ /* 0x000fea0003800000 */
.L_x_1843:
[----:B------:R-:W-:Y:S01]  /*c710*/  STG.E.U8 desc[UR36][R16.64], R8 ;  /* 0x0000000810007986 */ /* 0x000fe2000c101124 */
[----:B------:R-:W-:Y:S05]  /*c720*/  EXIT ;  /* 0x000000000000794d */ /* 0x000fea0003800000 */
.L_x_1837:
        /* <DEDUP_REMOVED lines=21> */
.L_x_1820:
        /* <DEDUP_REMOVED lines=16> */
.L_x_1848:
[----:B------:R-:W-:Y:S05]  /*c980*/  EXIT ;  /* 0x000000000000794d */ /* 0x000fea0003800000 */
.L_x_1847:
[----:B------:R-:W0:Y:S02]  /*c990*/  F2I.U64.TRUNC R2, R2 ;  /* 0x0000000200027311 */ /* 0x000e24000020d800 */
[----:B0-----:R-:W-:Y:S01]  /*c9a0*/  STG.E.64 desc[UR36][R16.64], R2 ;  /* 0x0000000210007986 */ /* 0x001fe2000c101b24 */
[----:B------:R-:W-:Y:S05]  /*c9b0*/  EXIT ;  /* 0x000000000000794d */ /* 0x000fea0003800000 */
.L_x_1846:
[----:B------:R-:W0:Y:S02]  /*c9c0*/  F2I.FTZ.U32.TRUNC.NTZ R3, R2 ;  /* 0x0000000200037305 */ /* 0x000e24000021f000 */
[----:B0-----:R-:W-:Y:S01]  /*c9d0*/  STG.E desc[UR36][R16.64], R3 ;  /* 0x0000000310007986 */ /* 0x001fe2000c101924 */
[----:B------:R-:W-:Y:S05]  /*c9e0*/  EXIT ;  /* 0x000000000000794d */ /* 0x000fea0003800000 */
.L_x_1849:
        /* <DEDUP_REMOVED lines=9> */
.L_x_3474:


//--------------------- .text._ZN2at6native27unrolled_elementwise_kernelIZZZNS0_17atanh_kernel_cudaERNS_18TensorIteratorBaseEENKUlvE0_clEvENKUlvE0_clEvEUlfE_St5arrayIPcLm2EELi4E23TrivialOffsetCalculatorILi1EjESB_NS0_6memory12LoadWithCastILi1EEENSC_13StoreWithCastILi1EEEEEviT_T0_T2_T3_T4_T5_ --------------------------
	.section	.text._ZN2at6native27unrolled_elementwise_kernelIZZZNS0_17atanh_kernel_cudaERNS_18TensorIteratorBaseEENKUlvE0_clEvENKUlvE0_clEvEUlfE_St5arrayIPcLm2EELi4E23TrivialOffsetCalculatorILi1EjESB_NS0_6memory12LoadWithCastILi1EEENSC_13StoreWithCastILi1EEEEEviT_T0_T2_T3_T4_T5_,"ax",@progbits
	.align	128
        .global         _ZN2at6native27unrolled_elementwise_kernelIZZZNS0_17atanh_kernel_cudaERNS_18TensorIteratorBaseEENKUlvE0_clEvENKUlvE0_clEvEUlfE_St5arrayIPcLm2EELi4E23TrivialOffsetCalculatorILi1EjESB_NS0_6memory12LoadWithCastILi1EEENSC_13StoreWithCastILi1EEEEEviT_T0_T2_T3_T4_T5_
        .type           _ZN2at6native27unrolled_elementwise_kernelIZZZNS0_17atanh_kernel_cudaERNS_18TensorIteratorBaseEENKUlvE0_clEvENKUlvE0_clEvEUlfE_St5arrayIPcLm2EELi4E23TrivialOffsetCalculatorILi1EjESB_NS0_6memory12LoadWithCastILi1EEENSC_13StoreWithCastILi1EEEEEviT_T0_T2_T3_T4_T5_,@function
        .size           _ZN2at6native27unrolled_elementwise_kernelIZZZNS0_17atanh_kernel_cudaERNS_18TensorIteratorBaseEENKUlvE0_clEvENKUlvE0_clEvEUlfE_St5arrayIPcLm2EELi4E23TrivialOffsetCalculatorILi1EjESB_NS0_6memory12LoadWithCastILi1EEENSC_13StoreWithCastILi1EEEEEviT_T0_T2_T3_T4_T5_,(.L_x_3475 - _ZN2at6native27unrolled_elementwise_kernelIZZZNS0_17atanh_kernel_cudaERNS_18TensorIteratorBaseEENKUlvE0_clEvENKUlvE0_clEvEUlfE_St5arrayIPcLm2EELi4E23TrivialOffsetCalculatorILi1EjESB_NS0_6memory12LoadWithCastILi1EEENSC_13StoreWithCastILi1EEEEEviT_T0_T2_T3_T4_T5_)
        .other          _ZN2at6native27unrolled_elementwise_kernelIZZZNS0_17atanh_kernel_cudaERNS_18TensorIteratorBaseEENKUlvE0_clEvENKUlvE0_clEvEUlfE_St5arrayIPcLm2EELi4E23TrivialOffsetCalculatorILi1EjESB_NS0_6memory12LoadWithCastILi1EEENSC_13StoreWithCastILi1EEEEEviT_T0_T2_T3_T4_T5_,@"STO_CUDA_ENTRY STV_DEFAULT"
_ZN2at6native27unrolled_elementwise_kernelIZZZNS0_17atanh_kernel_cudaERNS_18TensorIteratorBaseEENKUlvE0_clEvENKUlvE0_clEvEUlfE_St5arrayIPcLm2EELi4E23TrivialOffsetCalculatorILi1EjESB_NS0_6memory12LoadWithCastILi1EEENSC_13StoreWithCastILi1EEEEEviT_T0_T2_T3_T4_T5_:
.text._ZN2at6native27unrolled_elementwise_kernelIZZZNS0_17atanh_kernel_cudaERNS_18TensorIteratorBaseEENKUlvE0_clEvENKUlvE0_clEvEUlfE_St5arrayIPcLm2EELi4E23TrivialOffsetCalculatorILi1EjESB_NS0_6memory12LoadWithCastILi1EEENSC_13StoreWithCastILi1EEEEEviT_T0_T2_T3_T4_T5_:
[----:B------:R-:W0:Y:S01]  /*0000*/  LDC R1, c[0x0][0x28] ;  /* 0x00000a00ff017b82 */ /* 0x000e220000000800 */
[----:B------:R-:W1:Y:S07]  /*0010*/  S2R R2, SR_CTAID.X ;  /* 0x0000000000027919 */ /* 0x000e6e0000002500 */
[----:B------:R-:W1:Y:S01]  /*0020*/  LDC R17, c[0x0][0x210] ;  /* 0x00008400ff117b82 */ /* 0x000e620000000800 */
[----:B------:R-:W-:Y:S01]  /*0030*/  ULDC.64 UR36, c[0x0][0x208] ;  /* 0x0000820000247ab9 */ /* 0x000fe20000000a00 */
[----:B------:R-:W-:Y:S01]  /*0040*/  BSSY B7, `(.L_x_1850) ;  /* 0x00000ee000077945 */ /* 0x000fe20003800000 */
[----:B------:R-:W2:Y:S01]  /*0050*/  S2R R23, SR_TID.X ;  /* 0x0000000000177919 */ /* 0x000ea20000002100 */
[----:B------:R-:W-:-:S04]  /*0060*/  CS2R R18, SRZ ;  /* 0x0000000000127805 */ /* 0x000fc8000001ff00 */
[----:B------:R-:W3:Y:S01]  /*0070*/  LDC.U8 R24, c[0x0][0x22c] ;  /* 0x00008b00ff187b82 */ /* 0x000ee20000000000 */
[----:B-1----:R-:W-:-:S05]  /*0080*/  IMAD R17, R2, -0x200, R17 ;  /* 0xfffffe0002117824 */ /* 0x002fca00078e0211 */
[----:B--2---:R-:W-:-:S13]  /*0090*/  ISETP.GE.AND P0, PT, R23, R17, PT ;  /* 0x000000111700720c */ /* 0x004fda0003f06270 */
[----:B0--3--:R-:W-:Y:S05]  /*00a0*/  @P0 BRA `(.L_x_1851) ;  /* 0x0000000c009c0947 */ /* 0x009fea0003800000 */
[----:B------:R-:W0:Y:S01]  /*00b0*/  LDC.64 R4, c[0x0][0x220] ;  /* 0x00008800ff047b82 */ /* 0x000e220000000a00 */
[----:B------:R-:W-:Y:S01]  /*00c0*/  PRMT R0, R24, 0x9910, RZ ;  /* 0x0000991018007816 */ /* 0x000fe200000000ff */
[----:B------:R-:W-:Y:S01]  /*00d0*/  IMAD R23, R2, 0x200, R23 ;  /* 0x0000020002177824 */ /* 0x000fe200078e0217 */
[----:B------:R-:W-:Y:S01]  /*00e0*/  ULDC UR4, c[0x0][0x230] ;  /* 0x00008c0000047ab9 */ /* 0x000fe20000000800 */
[----:B------:R-:W-:Y:S01]  /*00f0*/  BSSY B6, `(.L_x_1852) ;  /* 0x00000e0000067945 */ /* 0x000fe20003800000 */
        /* <DEDUP_REMOVED lines=14> */
[----:B--2---:R4:W0:Y:S01]  /*01e0*/  I2F.S16 R19, R4 ;  /* 0x0000000400137306 */ /* 0x0048220000101400 */
[----:B------:R-:W-:Y:S05]  /*01f0*/  BRA `(.L_x_1858) ;  /* 0x0000000c003c7947 */ /* 0x000fea0003800000 */
.L_x_1856:
[----:B------:R-:W2:Y:S02]  /*0200*/  LDG.E.U8 R4, desc[UR36][R4.64] ;  /* 0x0000002404047981 */ /* 0x000ea4000c1e1100 */
[----:B--2---:R-:W-:Y:S01]  /*0210*/  I2FP.F32.U32 R19, R4 ;  /* 0x0000000400137245 */ /* 0x004fe20000201000 */
[----:B------:R-:W-:Y:S06]  /*0220*/  BRA `(.L_x_1858) ;  /* 0x0000000c00307947 */ /* 0x000fec0003800000 */
.L_x_1855:
[----:B------:R-:W-:-:S13]  /*0230*/  ISETP.NE.AND P0, PT, R0, 0x2, PT ;  /* 0x000000020000780c */ /* 0x000fda0003f05270 */
[----:B------:R-:W-:Y:S05]  /*0240*/  @!P0 BRA `(.L_x_1859) ;  /* 0x0000000000288947 */ /* 0x000fea0003800000 */
[----:B------:R-:W-:-:S13]  /*0250*/  ISETP.NE.AND P0, PT, R0, 0x3, PT ;  /* 0x000000030000780c */ /* 0x000fda0003f05270 */
[----:B------:R-:W-:Y:S05]  /*0260*/  @!P0 BRA `(.L_x_1860) ;  /* 0x0000000000148947 */ /* 0x000fea0003800000 */
[----:B------:R-:W-:-:S13]  /*0270*/  ISETP.NE.AND P0, PT, R0, 0x4, PT ;  /* 0x000000040000780c */ /* 0x000fda0003f05270 */
[----:B------:R-:W-:Y:S05]  /*0280*/  @P0 BRA `(.L_x_1857) ;  /* 0x0000000800bc0947 */ /* 0x000fea0003800000 */
[----:B------:R-:W2:Y:S02]  /*0290*/  LDG.E.64 R4, desc[UR36][R4.64] ;  /* 0x0000002404047981 */ /* 0x000ea4000c1e1b00 */
[----:B--2---:R0:W1:Y:S01]  /*02a0*/  I2F.S64 R19, R4 ;  /* 0x0000000400137312 */ /* 0x0040620000301400 */
[----:B------:R-:W-:Y:S05]  /*02b0*/  BRA `(.L_x_1858) ;  /* 0x0000000c000c7947 */ /* 0x000fea0003800000 */
.L_x_1860:
[----:B------:R-:W2:Y:S02]  /*02c0*/  LDG.E R4, desc[UR36][R4.64] ;  /* 0x0000002404047981 */ /* 0x000ea4000c1e1900 */
[----:B--2---:R-:W-:Y:S01]  /*02d0*/  I2FP.F32.S32 R19, R4 ;  /* 0x0000000400137245 */ /* 0x004fe20000201400 */
[----:B------:R-:W-:Y:S06]  /*02e0*/  BRA `(.L_x_1858) ;  /* 0x0000000c00007947 */ /* 0x000fec0003800000 */
.L_x_1859:
[----:B------:R-:W2:Y:S02]  /*02f0*/  LDG.E.U16 R4, desc[UR36][R4.64] ;  /* 0x0000002404047981 */ /* 0x000ea4000c1e1500 */
[----:B--2---:R2:W3:Y:S01]  /*0300*/  I2F.S16 R19, R4 ;  /* 0x0000000400137306 */ /* 0x0044e20000101400 */
[----:B------:R-:W-:Y:S05]  /*0310*/  BRA `(.L_x_1858) ;  /* 0x0000000800f47947 */ /* 0x000fea0003800000 */
.L_x_1854:
        /* <DEDUP_REMOVED lines=8> */
.L_x_1862:
[----:B------:R-:W2:Y:S02]  /*03a0*/  LDG.E.U16 R4, desc[UR36][R4.64] ;  /* 0x0000002404047981 */ /* 0x000ea4000c1e1500 */
[----:B--2---:R-:W-:Y:S01]  /*03b0*/  HADD2.F32 R19, -RZ, R4.H0_H0 ;  /* 0x20000004ff137230 */ /* 0x004fe20000004100 */
[----:B------:R-:W-:Y:S06]  /*03c0*/  BRA `(.L_x_1858) ;  /* 0x0000000800c87947 */ /* 0x000fec0003800000 */
.L_x_1861:
        /* <DEDUP_REMOVED lines=8> */
.L_x_1864:
[----:B------:R-:W2:Y:S02]  /*0450*/  LDG.E.U16 R4, desc[UR36][R4.64] ;  /* 0x0000002404047981 */ /* 0x000ea4000c1e1500 */
[----:B--2---:R-:W-:Y:S01]  /*0460*/  HADD2.F32 R19, -RZ, R4.H0_H0 ;  /* 0x20000004ff137230 */ /* 0x004fe20000004100 */
[----:B------:R-:W-:Y:S06]  /*0470*/  BRA `(.L_x_1858) ;  /* 0x00000008009c7947 */ /* 0x000fec0003800000 */
.L_x_1863:
[----:B------:R-:W2:Y:S01]  /*0480*/  LDG.E.64 R4, desc[UR36][R4.64] ;  /* 0x0000002404047981 */ /* 0x000ea2000c1e1b00 */
[----:B------:R-:W-:Y:S01]  /*0490*/  UMOV UR4, 0xf0000000 ;  /* 0xf000000000047882 */ /* 0x000fe20000000000 */
[----:B------:R-:W-:Y:S01]  /*04a0*/  UMOV UR5, 0x380fffff ;  /* 0x380fffff00057882 */ /* 0x000fe20000000000 */
[----:B--2---:R-:W0:Y:S01]  /*04b0*/  F2F.F32.F64 R19, R4 ;  /* 0x0000000400137310 */ /* 0x004e220000301000 */
[----:B------:R-:W-:-:S14]  /*04c0*/  DSETP.GEU.AND P0, PT, |R4|, UR4, PT ;  /* 0x0000000404007e2a */ /* 0x000fdc000bf0e200 */
[----:B0-----:R-:W-:Y:S01]  /*04d0*/  @!P0 FMUL R19, R19, 1.175494350822287508e-38 ;  /* 0x0080000013138820 */ /* 0x001fe20000400000 */
[----:B------:R-:W-:Y:S06]  /*04e0*/  BRA `(.L_x_1858) ;  /* 0x0000000800807947 */ /* 0x000fec0003800000 */
.L_x_1853:
        /* <DEDUP_REMOVED lines=12> */
.L_x_1867:
[----:B------:R-:W2:Y:S01]  /*05b0*/  LDG.E.64 R4, desc[UR36][R4.64] ;  /* 0x0000002404047981 */ /* 0x000ea2000c1e1b00 */
[----:B------:R-:W-:Y:S01]  /*05c0*/  UMOV UR4, 0xf0000000 ;  /* 0xf000000000047882 */ /* 0x000fe20000000000 */
[----:B------:R-:W-:Y:S01]  /*05d0*/  UMOV UR5, 0x380fffff ;  /* 0x380fffff00057882 */ /* 0x000fe20000000000 */
[----:B--2---:R-:W0:Y:S01]  /*05e0*/  F2F.F32.F64 R19, R4 ;  /* 0x0000000400137310 */ /* 0x004e220000301000 */
[----:B------:R-:W-:-:S14]  /*05f0*/  DSETP.GEU.AND P0, PT, |R4|, UR4, PT ;  /* 0x0000000404007e2a */ /* 0x000fdc000bf0e200 */
[----:B0-----:R-:W-:Y:S01]  /*0600*/  @!P0 FMUL R19, R19, 1.175494350822287508e-38 ;  /* 0x0080000013138820 */ /* 0x001fe20000400000 */
[----:B------:R-:W-:Y:S06]  /*0610*/  BRA `(.L_x_1858) ;  /* 0x0000000800347947 */ /* 0x000fec0003800000 */
.L_x_1866:
        /* <DEDUP_REMOVED lines=24> */
[----:B------:R-:W-:Y:S01]  /*07a0*/  LOP3.LUT R19, R6, 0x80000000, R19, 0xf8, !PT ;  /* 0x8000000006137812 */ /* 0x000fe200078ef813 */
[----:B------:R-:W-:Y:S06]  /*07b0*/  BRA `(.L_x_1858) ;  /* 0x0000000400cc7947 */ /* 0x000fec0003800000 */
.L_x_1869:
        /* <DEDUP_REMOVED lines=12> */
[----:B------:R-:W-:Y:S01]  /*0880*/  LOP3.LUT R19, R19, 0x80000000, R0, 0xf8, !PT ;  /* 0x8000000013137812 */ /* 0x000fe200078ef800 */
[----:B------:R-:W-:Y:S06]  /*0890*/  BRA `(.L_x_1858) ;  /* 0x0000000400947947 */ /* 0x000fec0003800000 */
.L_x_1868:
[----:B------:R-:W2:Y:S02]  /*08a0*/  LDG.E.U16 R4, desc[UR36][R4.64] ;  /* 0x0000002404047981 */ /* 0x000ea4000c1e1500 */
[----:B--2---:R-:W-:Y:S01]  /*08b0*/  IMAD.U32 R19, R4, 0x10000, RZ ;  /* 0x0001000004137824 */ /* 0x004fe200078e00ff */
[----:B------:R-:W-:Y:S06]  /*08c0*/  BRA `(.L_x_1858) ;  /* 0x0000000400887947 */ /* 0x000fec0003800000 */
.L_x_1865:
        /* <DEDUP_REMOVED lines=11> */
.L_x_1872:
        /* <DEDUP_REMOVED lines=20> */
.L_x_1874:
[----:B------:R-:W-:Y:S05]  /*0ac0*/  BSYNC B0 ;  /* 0x0000000000007941 */ /* 0x000fea0003800000 */
.L_x_1873:
[----:B------:R-:W-:Y:S01]  /*0ad0*/  IMAD.SHL.U32 R3, R3, 0x100000, RZ ;  /* 0x0010000003037824 */ /* 0x000fe200078e00ff */
[----:B------:R-:W-:-:S04]  /*0ae0*/  LEA R0, R0, 0x3b800000, 0x17 ;  /* 0x3b80000000007811 */ /* 0x000fc800078eb8ff */
[----:B------:R-:W-:Y:S01]  /*0af0*/  LOP3.LUT R19, R0, R3, R19, 0xfe, !PT ;  /* 0x0000000300137212 */ /* 0x000fe200078efe13 */
[----:B------:R-:W-:Y:S06]  /*0b00*/  BRA `(.L_x_1858) ;  /* 0x0000000000f87947 */ /* 0x000fec0003800000 */
.L_x_1871:
        /* <DEDUP_REMOVED lines=20> */
.L_x_1876:
[----:B------:R-:W-:Y:S05]  /*0c50*/  BSYNC B0 ;  /* 0x0000000000007941 */ /* 0x000fea0003800000 */
.L_x_1875:
[----:B------:R-:W-:Y:S01]  /*0c60*/  IMAD.SHL.U32 R3, R3, 0x200000, RZ ;  /* 0x0020000003037824 */ /* 0x000fe200078e00ff */
[----:B------:R-:W-:-:S04]  /*0c70*/  LEA R0, R0, 0x37800000, 0x17 ;  /* 0x3780000000007811 */ /* 0x000fc800078eb8ff */
[----:B------:R-:W-:Y:S01]  /*0c80*/  LOP3.LUT R19, R0, R3, R19, 0xfe, !PT ;  /* 0x0000000300137212 */ /* 0x000fe200078efe13 */
[----:B------:R-:W-:Y:S06]  /*0c90*/  BRA `(.L_x_1858) ;  /* 0x0000000000947947 */ /* 0x000fec0003800000 */
.L_x_1870:
        /* <DEDUP_REMOVED lines=14> */
.L_x_1857:
        /* <DEDUP_REMOVED lines=16> */
.L_x_1879:
[----:B------:R-:W-:Y:S01]  /*0e80*/  IMAD.MOV.U32 R19, RZ, RZ, RZ ;  /* 0x000000ffff137224 */ /* 0x000fe200078e00ff */
[----:B------:R-:W-:Y:S06]  /*0e90*/  BRA `(.L_x_1858) ;  /* 0x0000000000147947 */ /* 0x000fec0003800000 */
.L_x_1878:
[----:B------:R-:W2:Y:S02]  /*0ea0*/  LDG.E.64 R4, desc[UR36][R4.64] ;  /* 0x0000002404047981 */ /* 0x000ea4000c1e1b00 */
[----:B--2---:R0:W1:Y:S01]  /*0eb0*/  I2F.U64 R19, R4 ;  /* 0x0000000400137312 */ /* 0x0040620000301000 */
[----:B------:R-:W-:Y:S05]  /*0ec0*/  BRA `(.L_x_1858) ;  /* 0x0000000000087947 */ /* 0x000fea0003800000 */
.L_x_1877:
[----:B------:R-:W2:Y:S02]  /*0ed0*/  LDG.E R4, desc[UR36][R4.64] ;  /* 0x0000002404047981 */ /* 0x000ea4000c1e1900 */
[----:B--2---:R-:W-:-:S07]  /*0ee0*/  I2FP.F32.U32 R19, R4 ;  /* 0x0000000400137245 */ /* 0x004fce0000201000 */
.L_x_1858:
[----:B------:R-:W-:Y:S05]  /*0ef0*/  BSYNC B6 ;  /* 0x0000000000067941 */ /* 0x000fea0003800000 */
.L_x_1852:
[----:B------:R-:W2:Y:S02]  /*0f00*/  S2R R23, SR_TID.X ;  /* 0x0000000000177919 */ /* 0x000ea40000002100 */
[----:B--2---:R-:W-:-:S07]  /*0f10*/  VIADD R23, R23, 0x80 ;  /* 0x0000008017177836 */ /* 0x004fce0000000000 */
.L_x_1851:
[----:B------:R-:W-:Y:S05]  /*0f20*/  BSYNC B7 ;  /* 0x0000000000077941 */ /* 0x000fea0003800000 */
.L_x_1850:
[----:B------:R-:W-:Y:S01]  /*0f30*/  ISETP.GE.AND P0, PT, R23, R17, PT ;  /* 0x000000111700720c */ /* 0x000fe20003f06270 */
[----:B------:R-:W-:-:S12]  /*0f40*/  BSSY B7, `(.L_x_1880) ;  /* 0x00000e8000077945 */ /* 0x000fd80003800000 */
[----:B------:R-:W-:Y:S05]  /*0f50*/  @P0 BRA `(.L_x_1881) ;  /* 0x0000000c00980947 */ /* 0x000fea0003800000 */
[----:B0---4-:R-:W0:Y:S01]  /*0f60*/  LDC.64 R4, c[0x0][0x220] ;  /* 0x00008800ff047b82 */ /* 0x011e220000000a00 */
[----:B------:R-:W-:Y:S01]  /*0f70*/  IMAD R0, R2, 0x200, R23 ;  /* 0x0000020002007824 */ /* 0x000fe200078e0217 */
[----:B------:R-:W-:Y:S01]  /*0f80*/  PRMT R6, R24, 0x9910, RZ ;  /* 0x0000991018067816 */ /* 0x000fe200000000ff */
[----:B------:R-:W-:Y:S01]  /*0f90*/  ULDC UR4, c[0x0][0x230] ;  /* 0x00008c0000047ab9 */ /* 0x000fe20000000800 */
[----:B------:R-:W-:Y:S01]  /*0fa0*/  BSSY B6, `(.L_x_1882) ;  /* 0x00000e0000067945 */ /* 0x000fe20003800000 */
        /* <DEDUP_REMOVED lines=17> */
.L_x_1886:
[----:B------:R-:W2:Y:S02]  /*10c0*/  LDG.E.U8 R4, desc[UR36][R4.64] ;  /* 0x0000002404047981 */ /* 0x000ea4000c1e1100 */
[----:B--2---:R-:W-:Y:S01]  /*10d0*/  I2FP.F32.U32 R18, R4 ;  /* 0x0000000400127245 */ /* 0x004fe20000201000 */
[----:B------:R-:W-:Y:S06]  /*10e0*/  BRA `(.L_x_1888) ;  /* 0x0000000c002c7947 */ /* 0x000fec0003800000 */
.L_x_1885:
[----:B------:R-:W-:-:S13]  /*10f0*/  ISETP.NE.AND P0, PT, R0, 0x2, PT ;  /* 0x000000020000780c */ /* 0x000fda0003f05270 */
[----:B------:R-:W-:Y:S05]  /*1100*/  @!P0 BRA `(.L_x_1889) ;  /* 0x0000000000288947 */ /* 0x000fea0003800000 */
[----:B------:R-:W-:-:S13]  /*1110*/  ISETP.NE.AND P0, PT, R0, 0x3, PT ;  /* 0x000000030000780c */ /* 0x000fda0003f05270 */
[----:B------:R-:W-:Y:S05]  /*1120*/  @!P0 BRA `(.L_x_1890) ;  /* 0x0000000000148947 */ /* 0x000fea0003800000 */
[----:B------:R-:W-:-:S13]  /*1130*/  ISETP.NE.AND P0, PT, R0, 0x4, PT ;  /* 0x000000040000780c */ /* 0x000fda0003f05270 */
[----:B------:R-:W-:Y:S05]  /*1140*/  @P0 BRA `(.L_x_1887) ;  /* 0x0000000800b80947 */ /* 0x000fea0003800000 */
[----:B------:R-:W2:Y:S02]  /*1150*/  LDG.E.64 R4, desc[UR36][R4.64] ;  /* 0x0000002404047981 */ /* 0x000ea4000c1e1b00 */
[----:B--2---:R0:W2:Y:S01]  /*1160*/  I2F.S64 R18, R4 ;  /* 0x0000000400127312 */ /* 0x0040a20000301400 */
[----:B------:R-:W-:Y:S05]  /*1170*/  BRA `(.L_x_1888) ;  /* 0x0000000c00087947 */ /* 0x000fea0003800000 */
.L_x_1890:
[----:B------:R-:W2:Y:S02]  /*1180*/  LDG.E R4, desc[UR36][R4.64] ;  /* 0x0000002404047981 */ /* 0x000ea4000c1e1900 */
[----:B--2---:R-:W-:Y:S01]  /*1190*/  I2FP.F32.S32 R18, R4 ;  /* 0x0000000400127245 */ /* 0x004fe20000201400 */
[----:B------:R-:W-:Y:S06]  /*11a0*/  BRA `(.L_x_1888) ;  /* 0x0000000800fc7947 */ /* 0x000fec0003800000 */
.L_x_1889:
[----:B------:R-:W2:Y:S02]  /*11b0*/  LDG.E.U16 R4, desc[UR36][R4.64] ;  /* 0x0000002404047981 */ /* 0x000ea4000c1e1500 */
[----:B--2---:R0:W2:Y:S01]  /*11c0*/  I2F.S16 R18, R4 ;  /* 0x0000000400127306 */ /* 0x0040a20000101400 */
[----:B------:R-:W-:Y:S05]  /*11d0*/  BRA `(.L_x_1888) ;  /* 0x0000000800f07947 */ /* 0x000fea0003800000 */
.L_x_1884:
        /* <DEDUP_REMOVED lines=8> */
.L_x_1892:
[----:B------:R-:W2:Y:S02]  /*1260*/  LDG.E.U16 R4, desc[UR36][R4.64] ;  /* 0x0000002404047981 */ /* 0x000ea4000c1e1500 */
[----:B--2---:R-:W-:Y:S01]  /*1270*/  HADD2.F32 R18, -RZ, R4.H0_H0 ;  /* 0x20000004ff127230 */ /* 0x004fe20000004100 */
[----:B------:R-:W-:Y:S06]  /*1280*/  BRA `(.L_x_1888) ;  /* 0x0000000800c47947 */ /* 0x000fec0003800000 */
.L_x_1891:
        /* <DEDUP_REMOVED lines=8> */
.L_x_1894:
[----:B------:R-:W2:Y:S02]  /*1310*/  LDG.E.U16 R4, desc[UR36][R4.64] ;  /* 0x0000002404047981 */ /* 0x000ea4000c1e1500 */
[----:B--2---:R-:W-:Y:S01]  /*1320*/  HADD2.F32 R18, -RZ, R4.H0_H0 ;  /* 0x20000004ff127230 */ /* 0x004fe20000004100 */
[----:B------:R-:W-:Y:S06]  /*1330*/  BRA `(.L_x_1888) ;  /* 0x0000000800987947 */ /* 0x000fec0003800000 */
.L_x_1893:
[----:B------:R-:W2:Y:S01]  /*1340*/  LDG.E.64 R4, desc[UR36][R4.64] ;  /* 0x0000002404047981 */ /* 0x000ea2000c1e1b00 */
[----:B------:R-:W-:Y:S01]  /*1350*/  UMOV UR4, 0xf0000000 ;  /* 0xf000000000047882 */ /* 0x000fe20000000000 */
[----:B------:R-:W-:Y:S01]  /*1360*/  UMOV UR5, 0x380fffff ;  /* 0x380fffff00057882 */ /* 0x000fe20000000000 */
[----:B--2---:R-:W0:Y:S01]  /*1370*/  F2F.F32.F64 R18, R4 ;  /* 0x0000000400127310 */ /* 0x004e220000301000 */
[----:B------:R-:W-:-:S14]  /*1380*/  DSETP.GEU.AND P0, PT, |R4|, UR4, PT ;  /* 0x0000000404007e2a */ /* 0x000fdc000bf0e200 */
[----:B0-----:R-:W-:Y:S01]  /*1390*/  @!P0 FMUL R18, R18, 1.175494350822287508e-38 ;  /* 0x0080000012128820 */ /* 0x001fe20000400000 */
[----:B------:R-:W-:Y:S06]  /*13a0*/  BRA `(.L_x_1888) ;  /* 0x00000008007c7947 */ /* 0x000fec0003800000 */
.L_x_1883:
        /* <DEDUP_REMOVED lines=12> */
.L_x_1897:
[----:B------:R-:W2:Y:S01]  /*1470*/  LDG.E.64 R4, desc[UR36][R4.64] ;  /* 0x0000002404047981 */ /* 0x000ea2000c1e1b00 */
[----:B------:R-:W-:Y:S01]  /*1480*/  UMOV UR4, 0xf0000000 ;  /* 0xf000000000047882 */ /* 0x000fe20000000000 */
[----:B------:R-:W-:Y:S01]  /*1490*/  UMOV UR5, 0x380fffff ;  /* 0x380fffff00057882 */ /* 0x000fe20000000000 */
[----:B--2---:R-:W0:Y:S01]  /*14a0*/  F2F.F32.F64 R18, R4 ;  /* 0x0000000400127310 */ /* 0x004e220000301000 */
[----:B------:R-:W-:-:S14]  /*14b0*/  DSETP.GEU.AND P0, PT, |R4|, UR4, PT ;  /* 0x0000000404007e2a */ /* 0x000fdc000bf0e200 */
[----:B0-----:R-:W-:Y:S01]  /*14c0*/  @!P0 FMUL R18, R18, 1.175494350822287508e-38 ;  /* 0x0080000012128820 */ /* 0x001fe20000400000 */
[----:B------:R-:W-:Y:S06]  /*14d0*/  BRA `(.L_x_1888) ;  /* 0x0000000800307947 */ /* 0x000fec0003800000 */
.L_x_1896:
        /* <DEDUP_REMOVED lines=26> */
.L_x_1899:
        /* <DEDUP_REMOVED lines=8> */
[----:B------:R-:W-:Y:S01]  /*1700*/  @P0 FMUL.FTZ R18, R3, 1.9259299443872358531e-34 ;  /* 0x0780000003120820 */ /* 0x000fe20000410000 */
[----:B------:R-:W-:Y:S02]  /*1710*/  IMAD.SHL.U32 R3, R4, 0x1000000, RZ ;  /* 0x0100000004037824 */ /* 0x000fe400078e00ff */
[----:B------:R-:W-:-:S05]  /*1720*/  @!P0 FADD.FTZ R18, R0, -0.5 ;  /* 0xbf00000000128421 */ /* 0x000fca0000010000 */
[----:B------:R-:W-:Y:S01]  /*1730*/  LOP3.LUT R18, R18, 0x80000000, R3, 0xf8, !PT ;  /* 0x8000000012127812 */ /* 0x000fe200078ef803 */
[----:B------:R-:W-:Y:S06]  /*1740*/  BRA `(.L_x_1888) ;  /* 0x0000000400947947 */ /* 0x000fec0003800000 */
.L_x_1898:
[----:B------:R-:W2:Y:S02]  /*1750*/  LDG.E.U16 R4, desc[UR36][R4.64] ;  /* 0x0000002404047981 */ /* 0x000ea4000c1e1500 */
[----:B--2---:R-:W-:Y:S01]  /*1760*/  IMAD.U32 R18, R4, 0x10000, RZ ;  /* 0x0001000004127824 */ /* 0x004fe200078e00ff */
[----:B------:R-:W-:Y:S06]  /*1770*/  BRA `(.L_x_1888) ;  /* 0x0000000400887947 */ /* 0x000fec0003800000 */
.L_x_1895:
        /* <DEDUP_REMOVED lines=11> */
.L_x_1902:
        /* <DEDUP_REMOVED lines=20> */
.L_x_1904:
[----:B------:R-:W-:Y:S05]  /*1970*/  BSYNC B0 ;  /* 0x0000000000007941 */ /* 0x000fea0003800000 */
.L_x_1903:
[----:B------:R-:W-:Y:S01]  /*1980*/  IMAD.SHL.U32 R3, R3, 0x100000, RZ ;  /* 0x0010000003037824 */ /* 0x000fe200078e00ff */
[----:B------:R-:W-:-:S04]  /*1990*/  LEA R5, R0, 0x3b800000, 0x17 ;  /* 0x3b80000000057811 */ /* 0x000fc800078eb8ff */
[----:B------:R-:W-:Y:S01]  /*19a0*/  LOP3.LUT R18, R5, R3, R18, 0xfe, !PT ;  /* 0x0000000305127212 */ /* 0x000fe200078efe12 */
[----:B------:R-:W-:Y:S06]  /*19b0*/  BRA `(.L_x_1888) ;  /* 0x0000000000f87947 */ /* 0x000fec0003800000 */
.L_x_1901:
        /* <DEDUP_REMOVED lines=20> */
.L_x_1906:
[----:B------:R-:W-:Y:S05]  /*1b00*/  BSYNC B0 ;  /* 0x0000000000007941 */ /* 0x000fea0003800000 */
.L_x_1905:
[----:B------:R-:W-:Y:S01]  /*1b10*/  IMAD.SHL.U32 R3, R3, 0x200000, RZ ;  /* 0x0020000003037824 */ /* 0x000fe200078e00ff */
[----:B------:R-:W-:-:S04]  /*1b20*/  LEA R5, R0, 0x37800000, 0x17 ;  /* 0x3780000000057811 */ /* 0x000fc800078eb8ff */
[----:B------:R-:W-:Y:S01]  /*1b30*/  LOP3.LUT R18, R5, R3, R18, 0xfe, !PT ;  /* 0x0000000305127212 */ /* 0x000fe200078efe12 */
[----:B------:R-:W-:Y:S06]  /*1b40*/  BRA `(.L_x_1888) ;  /* 0x0000000000947947 */ /* 0x000fec0003800000 */
.L_x_1900:
        /* <DEDUP_REMOVED lines=14> */
.L_x_1887:
        /* <DEDUP_REMOVED lines=15> */
[----:B01-3-5:R-:W-:Y:S05]  /*1d20*/  CALL.ABS.NOINC R14 ;  /* 0x000000000e007343 */ /* 0x02bfea0003c00000 */
.L_x_1909:
[----:B------:R-:W-:Y:S01]  /*1d30*/  IMAD.MOV.U32 R18, RZ, RZ, RZ ;  /* 0x000000ffff127224 */ /* 0x000fe200078e00ff */
[----:B------:R-:W-:Y:S06]  /*1d40*/  BRA `(.L_x_1888) ;  /* 0x0000000000147947 */ /* 0x000fec0003800000 */
.L_x_1908:
[----:B------:R-:W2:Y:S02]  /*1d50*/  LDG.E.64 R4, desc[UR36][R4.64] ;  /* 0x0000002404047981 */ /* 0x000ea4000c1e1b00 */
[----:B--2---:R0:W2:Y:S01]  /*1d60*/  I2F.U64 R18, R4 ;  /* 0x0000000400127312 */ /* 0x0040a20000301000 */
[----:B------:R-:W-:Y:S05]  /*1d70*/  BRA `(.L_x_1888) ;  /* 0x0000000000087947 */ /* 0x000fea0003800000 */
.L_x_1907:
[----:B------:R-:W2:Y:S02]  /*1d80*/  LDG.E R4, desc[UR36][R4.64] ;  /* 0x0000002404047981 */ /* 0x000ea4000c1e1900 */
[----:B--2---:R-:W-:-:S07]  /*1d90*/  I2FP.F32.U32 R18, R4 ;  /* 0x0000000400127245 */ /* 0x004fce0000201000 */
.L_x_1888:
[----:B------:R-:W-:Y:S05]  /*1da0*/  BSYNC B6 ;  /* 0x0000000000067941 */ /* 0x000fea0003800000 */
.L_x_1882:
[----:B------:R-:W-:-:S07]  /*1db0*/  VIADD R23, R23, 0x80 ;  /* 0x0000008017177836 */ /* 0x000fce0000000000 */
.L_x_1881:
[----:B------:R-:W-:Y:S05]  /*1dc0*/  BSYNC B7 ;  /* 0x0000000000077941 */ /* 0x000fea0003800000 */
.L_x_1880:
[----:B------:R-:W-:Y:S01]  /*1dd0*/  ISETP.GE.AND P0, PT, R23, R17, PT ;  /* 0x000000111700720c */ /* 0x000fe20003f06270 */
[----:B------:R-:W-:Y:S01]  /*1de0*/  BSSY B7, `(.L_x_1910) ;  /* 0x00000ea000077945 */ /* 0x000fe20003800000 */
[----:B------:R-:W-:Y:S02]  /*1df0*/  IMAD.MOV.U32 R16, RZ, RZ, RZ ;  /* 0x000000ffff107224 */ /* 0x000fe400078e00ff */
[----:B------:R-:W-:-:S09]  /*1e00*/  IMAD.MOV.U32 R22, RZ, RZ, RZ ;  /* 0x000000ffff167224 */ /* 0x000fd200078e00ff */
[----:B------:R-:W-:Y:S05]  /*1e10*/  @P0 BRA `(.L_x_1911) ;  /* 0x0000000c00980947 */ /* 0x000fea0003800000 */
[----:B0-2-4-:R-:W0:Y:S01]  /*1e20*/  LDC.64 R4, c[0x0][0x220] ;  /* 0x00008800ff047b82 */ /* 0x015e220000000a00 */
        /* <DEDUP_REMOVED lines=19> */
[----:B--2---:R0:W2:Y:S01]  /*1f60*/  I2F.S16 R22, R4 ;  /* 0x0000000400167306 */ /* 0x0040a20000101400 */
[----:B------:R-:W-:Y:S05]  /*1f70*/  BRA `(.L_x_1918) ;  /* 0x0000000c00387947 */ /* 0x000fea0003800000 */
.L_x_1916:
[----:B------:R-:W2:Y:S02]  /*1f80*/  LDG.E.U8 R4, desc[UR36][R4.64] ;  /* 0x0000002404047981 */ /* 0x000ea4000c1e1100 */
[----:B--2---:R-:W-:Y:S01]  /*1f90*/  I2FP.F32.U32 R22, R4 ;  /* 0x0000000400167245 */ /* 0x004fe20000201000 */
[----:B------:R-:W-:Y:S06]  /*1fa0*/  BRA `(.L_x_1918) ;  /* 0x0000000c002c7947 */ /* 0x000fec0003800000 */
.L_x_1915:
        /* <DEDUP_REMOVED lines=9> */
.L_x_1920:
[----:B------:R-:W2:Y:S02]  /*2040*/  LDG.E R4, desc[UR36][R4.64] ;  /* 0x0000002404047981 */ /* 0x000ea4000c1e1900 */
[----:B--2---:R-:W-:Y:S01]  /*2050*/  I2FP.F32.S32 R22, R4 ;  /* 0x0000000400167245 */ /* 0x004fe20000201400 */
[----:B------:R-:W-:Y:S06]  /*2060*/  BRA `(.L_x_1918) ;  /* 0x0000000800fc7947 */ /* 0x000fec0003800000 */
.L_x_1919:
[----:B------:R-:W2:Y:S02]  /*2070*/  LDG.E.U16 R4, desc[UR36][R4.64] ;  /* 0x0000002404047981 */ /* 0x000ea4000c1e1500 */
[----:B--2---:R4:W0:Y:S01]  /*2080*/  I2F.S16 R22, R4 ;  /* 0x0000000400167306 */ /* 0x0048220000101400 */
[----:B------:R-:W-:Y:S05]  /*2090*/  BRA `(.L_x_1918) ;  /* 0x0000000800f07947 */ /* 0x000fea0003800000 */
.L_x_1914:
        /* <DEDUP_REMOVED lines=8> */
.L_x_1922:
[----:B------:R-:W2:Y:S02]  /*2120*/  LDG.E.U16 R4, desc[UR36][R4.64] ;  /* 0x0000002404047981 */ /* 0x000ea4000c1e1500 */
[----:B--2---:R-:W-:Y:S01]  /*2130*/  HADD2.F32 R22, -RZ, R4.H0_H0 ;  /* 0x20000004ff167230 */ /* 0x004fe20000004100 */
[----:B------:R-:W-:Y:S06]  /*2140*/  BRA `(.L_x_1918) ;  /* 0x0000000800c47947 */ /* 0x000fec0003800000 */
.L_x_1921:
        /* <DEDUP_REMOVED lines=8> */
.L_x_1924:
[----:B------:R-:W2:Y:S02]  /*21d0*/  LDG.E.U16 R4, desc[UR36][R4.64] ;  /* 0x0000002404047981 */ /* 0x000ea4000c1e1500 */
[----:B--2---:R-:W-:Y:S01]  /*21e0*/  HADD2.F32 R22, -RZ, R4.H0_H0 ;  /* 0x20000004ff167230 */ /* 0x004fe20000004100 */
[----:B------:R-:W-:Y:S06]  /*21f0*/  BRA `(.L_x_1918) ;  /* 0x0000000800987947 */ /* 0x000fec0003800000 */
.L_x_1923:
[----:B------:R-:W2:Y:S01]  /*2200*/  LDG.E.64 R4, desc[UR36][R4.64] ;  /* 0x0000002404047981 */ /* 0x000ea2000c1e1b00 */
[----:B------:R-:W-:Y:S01]  /*2210*/  UMOV UR4, 0xf0000000 ;  /* 0xf000000000047882 */ /* 0x000fe20000000000 */
[----:B------:R-:W-:Y:S01]  /*2220*/  UMOV UR5, 0x380fffff ;  /* 0x380fffff00057882 */ /* 0x000fe20000000000 */
[----:B--2---:R-:W0:Y:S01]  /*2230*/  F2F.F32.F64 R22, R4 ;  /* 0x0000000400167310 */ /* 0x004e220000301000 */
[----:B------:R-:W-:-:S14]  /*2240*/  DSETP.GEU.AND P0, PT, |R4|, UR4, PT ;  /* 0x0000000404007e2a */ /* 0x000fdc000bf0e200 */
[----:B0-----:R-:W-:Y:S01]  /*2250*/  @!P0 FMUL R22, R22, 1.175494350822287508e-38 ;  /* 0x0080000016168820 */ /* 0x001fe20000400000 */
[----:B------:R-:W-:Y:S06]  /*2260*/  BRA `(.L_x_1918) ;  /* 0x00000008007c7947 */ /* 0x000fec0003800000 */
.L_x_1913:
        /* <DEDUP_REMOVED lines=12> */
.L_x_1927:
[----:B------:R-:W2:Y:S01]  /*2330*/  LDG.E.64 R4, desc[UR36][R4.64] ;  /* 0x0000002404047981 */ /* 0x000ea2000c1e1b00 */
[----:B------:R-:W-:Y:S01]  /*2340*/  UMOV UR4, 0xf0000000 ;  /* 0xf000000000047882 */ /* 0x000fe20000000000 */
[----:B------:R-:W-:Y:S01]  /*2350*/  UMOV UR5, 0x380fffff ;  /* 0x380fffff00057882 */ /* 0x000fe20000000000 */
[----:B--2---:R-:W0:Y:S01]  /*2360*/  F2F.F32.F64 R22, R4 ;  /* 0x0000000400167310 */ /* 0x004e220000301000 */
[----:B------:R-:W-:-:S14]  /*2370*/  DSETP.GEU.AND P0, PT, |R4|, UR4, PT ;  /* 0x0000000404007e2a */ /* 0x000fdc000bf0e200 */
[----:B0-----:R-:W-:Y:S01]  /*2380*/  @!P0 FMUL R22, R22, 1.175494350822287508e-38 ;  /* 0x0080000016168820 */ /* 0x001fe20000400000 */
[----:B------:R-:W-:Y:S06]  /*2390*/  BRA `(.L_x_1918) ;  /* 0x0000000800307947 */ /* 0x000fec0003800000 */
.L_x_1926:
        /* <DEDUP_REMOVED lines=26> */
.L_x_1929:
        /* <DEDUP_REMOVED lines=13> */
.L_x_1928:
[----:B------:R-:W2:Y:S02]  /*2610*/  LDG.E.U16 R4, desc[UR36][R4.64] ;  /* 0x0000002404047981 */ /* 0x000ea4000c1e1500 */
[----:B--2---:R-:W-:Y:S01]  /*2620*/  IMAD.U32 R22, R4, 0x10000, RZ ;  /* 0x0001000004167824 */ /* 0x004fe200078e00ff */
[----:B------:R-:W-:Y:S06]  /*2630*/  BRA `(.L_x_1918) ;  /* 0x0000000400887947 */ /* 0x000fec0003800000 */
.L_x_1925:
        /* <DEDUP_REMOVED lines=11> */
.L_x_1932:
        /* <DEDUP_REMOVED lines=20> */
.L_x_1934:
[----:B------:R-:W-:Y:S05]  /*2830*/  BSYNC B0 ;  /* 0x0000000000007941 */ /* 0x000fea0003800000 */
.L_x_1933:
[----:B------:R-:W-:Y:S01]  /*2840*/  IMAD.SHL.U32 R3, R3, 0x100000, RZ ;  /* 0x0010000003037824 */ /* 0x000fe200078e00ff */
[----:B------:R-:W-:-:S04]  /*2850*/  LEA R5, R0, 0x3b800000, 0x17 ;  /* 0x3b80000000057811 */ /* 0x000fc800078eb8ff */
[----:B------:R-:W-:Y:S01]  /*2860*/  LOP3.LUT R22, R5, R3, R22, 0xfe, !PT ;  /* 0x0000000305167212 */ /* 0x000fe200078efe16 */
[----:B------:R-:W-:Y:S06]  /*2870*/  BRA `(.L_x_1918) ;  /* 0x0000000000f87947 */ /* 0x000fec0003800000 */
.L_x_1931:
        /* <DEDUP_REMOVED lines=20> */
.L_x_1936:
[----:B------:R-:W-:Y:S05]  /*29c0*/  BSYNC B0 ;  /* 0x0000000000007941 */ /* 0x000fea0003800000 */
.L_x_1935:
[----:B------:R-:W-:Y:S01]  /*29d0*/  IMAD.SHL.U32 R3, R3, 0x200000, RZ ;  /* 0x0020000003037824 */ /* 0x000fe200078e00ff */
[----:B------:R-:W-:-:S04]  /*29e0*/  LEA R5, R0, 0x37800000, 0x17 ;  /* 0x3780000000057811 */ /* 0x000fc800078eb8ff */
[----:B------:R-:W-:Y:S01]  /*29f0*/  LOP3.LUT R22, R5, R3, R22, 0xfe, !PT ;  /* 0x0000000305167212 */ /* 0x000fe200078efe16 */
[----:B------:R-:W-:Y:S06]  /*2a00*/  BRA `(.L_x_1918) ;  /* 0x0000000000947947 */ /* 0x000fec0003800000 */
.L_x_1930:
        /* <DEDUP_REMOVED lines=14> */
.L_x_1917:
        /* <DEDUP_REMOVED lines=16> */
.L_x_1939:
[----:B------:R-:W-:Y:S01]  /*2bf0*/  IMAD.MOV.U32 R22, RZ, RZ, RZ ;  /* 0x000000ffff167224 */ /* 0x000fe200078e00ff */
[----:B------:R-:W-:Y:S06]  /*2c00*/  BRA `(.L_x_1918) ;  /* 0x0000000000147947 */ /* 0x000fec0003800000 */
.L_x_1938:
[----:B------:R-:W2:Y:S02]  /*2c10*/  LDG.E.64 R4, desc[UR36][R4.64] ;  /* 0x0000002404047981 */ /* 0x000ea4000c1e1b00 */
[----:B--2---:R0:W2:Y:S01]  /*2c20*/  I2F.U64 R22, R4 ;  /* 0x0000000400167312 */ /* 0x0040a20000301000 */
[----:B------:R-:W-:Y:S05]  /*2c30*/  BRA `(.L_x_1918) ;  /* 0x0000000000087947 */ /* 0x000fea0003800000 */
.L_x_1937:
[----:B------:R-:W2:Y:S02]  /*2c40*/  LDG.E R4, desc[UR36][R4.64] ;  /* 0x0000002404047981 */ /* 0x000ea4000c1e1900 */
[----:B--2---:R-:W-:-:S07]  /*2c50*/  I2FP.F32.U32 R22, R4 ;  /* 0x0000000400167245 */ /* 0x004fce0000201000 */
.L_x_1918:
[----:B------:R-:W-:Y:S05]  /*2c60*/  BSYNC B6 ;  /* 0x0000000000067941 */ /* 0x000fea0003800000 */
.L_x_1912:
[----:B------:R-:W-:-:S07]  /*2c70*/  VIADD R23, R23, 0x80 ;  /* 0x0000008017177836 */ /* 0x000fce0000000000 */
.L_x_1911:
[----:B------:R-:W-:Y:S05]  /*2c80*/  BSYNC B7 ;  /* 0x0000000000077941 */ /* 0x000fea0003800000 */
.L_x_1910:
[----:B------:R-:W-:Y:S01]  /*2c90*/  ISETP.GE.AND P0, PT, R23, R17, PT ;  /* 0x000000111700720c */ /* 0x000fe20003f06270 */
[----:B------:R-:W-:-:S12]  /*2ca0*/  BSSY B6, `(.L_x_1940) ;  /* 0x00000e1000067945 */ /* 0x000fd80003800000 */
[----:B------:R-:W-:Y:S05]  /*2cb0*/  @P0 BRA `(.L_x_1941) ;  /* 0x0000000c007c0947 */ /* 0x000fea0003800000 */
[----:B0-2-4-:R-:W0:Y:S01]  /*2cc0*/  LDC.64 R4, c[0x0][0x220] ;  /* 0x00008800ff047b82 */ /* 0x015e220000000a00 */
        /* <DEDUP_REMOVED lines=19> */
.L_x_1945:
[----:B------:R-:W2:Y:S02]  /*2e00*/  LDG.E.U8 R4, desc[UR36][R4.64] ;  /* 0x0000002404047981 */ /* 0x000ea4000c1e1100 */
[----:B--2---:R-:W-:Y:S01]  /*2e10*/  I2FP.F32.U32 R16, R4 ;  /* 0x0000000400107245 */ /* 0x004fe20000201000 */
[----:B------:R-:W-:Y:S06]  /*2e20*/  BRA `(.L_x_1941) ;  /* 0x0000000c00207947 */ /* 0x000fec0003800000 */
.L_x_1944:
        /* <DEDUP_REMOVED lines=9> */
.L_x_1948:
[----:B------:R-:W2:Y:S02]  /*2ec0*/  LDG.E R4, desc[UR36][R4.64] ;  /* 0x0000002404047981 */ /* 0x000ea4000c1e1900 */
[----:B--2---:R-:W-:Y:S01]  /*2ed0*/  I2FP.F32.S32 R16, R4 ;  /* 0x0000000400107245 */ /* 0x004fe20000201400 */
[----:B------:R-:W-:Y:S06]  /*2ee0*/  BRA `(.L_x_1941) ;  /* 0x0000000800f07947 */ /* 0x000fec0003800000 */
.L_x_1947:
[----:B------:R-:W2:Y:S02]  /*2ef0*/  LDG.E.U16 R4, desc[UR36][R4.64] ;  /* 0x0000002404047981 */ /* 0x000ea4000c1e1500 */
[----:B--2---:R0:W2:Y:S01]  /*2f00*/  I2F.S16 R16, R4 ;  /* 0x0000000400107306 */ /* 0x0040a20000101400 */
[----:B------:R-:W-:Y:S05]  /*2f10*/  BRA `(.L_x_1941) ;  /* 0x0000000800e47947 */ /* 0x000fea0003800000 */
.L_x_1943:
        /* <DEDUP_REMOVED lines=8> */
.L_x_1950:
[----:B------:R-:W2:Y:S02]  /*2fa0*/  LDG.E.U16 R4, desc[UR36][R4.64] ;  /* 0x0000002404047981 */ /* 0x000ea4000c1e1500 */
[----:B--2---:R-:W-:Y:S01]  /*2fb0*/  HADD2.F32 R16, -RZ, R4.H0_H0 ;  /* 0x20000004ff107230 */ /* 0x004fe20000004100 */
[----:B------:R-:W-:Y:S06]  /*2fc0*/  BRA `(.L_x_1941) ;  /* 0x0000000800b87947 */ /* 0x000fec0003800000 */
.L_x_1949:
        /* <DEDUP_REMOVED lines=8> */
.L_x_1952:
[----:B------:R-:W2:Y:S02]  /*3050*/  LDG.E.U16 R4, desc[UR36][R4.64] ;  /* 0x0000002404047981 */ /* 0x000ea4000c1e1500 */
[----:B--2---:R-:W-:Y:S01]  /*3060*/  HADD2.F32 R16, -RZ, R4.H0_H0 ;  /* 0x20000004ff107230 */ /* 0x004fe20000004100 */
[----:B------:R-:W-:Y:S06]  /*3070*/  BRA `(.L_x_1941) ;  /* 0x00000008008c7947 */ /* 0x000fec0003800000 */
.L_x_1951:
[----:B------:R-:W2:Y:S01]  /*3080*/  LDG.E.64 R4, desc[UR36][R4.64] ;  /* 0x0000002404047981 */ /* 0x000ea2000c1e1b00 */
[----:B------:R-:W-:Y:S01]  /*3090*/  UMOV UR4, 0xf0000000 ;  /* 0xf000000000047882 */ /* 0x000fe20000000000 */
[----:B------:R-:W-:Y:S01]  /*30a0*/  UMOV UR5, 0x380fffff ;  /* 0x380fffff00057882 */ /* 0x000fe20000000000 */
[----:B--2---:R-:W0:Y:S01]  /*30b0*/  F2F.F32.F64 R16, R4 ;  /* 0x0000000400107310 */ /* 0x004e220000301000 */
[----:B------:R-:W-:-:S14]  /*30c0*/  DSETP.GEU.AND P0, PT, |R4|, UR4, PT ;  /* 0x0000000404007e2a */ /* 0x000fdc000bf0e200 */
[----:B0-----:R-:W-:Y:S01]  /*30d0*/  @!P0 FMUL R16, R16, 1.175494350822287508e-38 ;  /* 0x0080000010108820 */ /* 0x001fe20000400000 */
[----:B------:R-:W-:Y:S06]  /*30e0*/  BRA `(.L_x_1941) ;  /* 0x0000000800707947 */ /* 0x000fec0003800000 */
.L_x_1942:
        /* <DEDUP_REMOVED lines=12> */
.L_x_1955:
[----:B------:R-:W2:Y:S01]  /*31b0*/  LDG.E.64 R4, desc[UR36][R4.64] ;  /* 0x0000002404047981 */ /* 0x000ea2000c1e1b00 */
[----:B------:R-:W-:Y:S01]  /*31c0*/  UMOV UR4, 0xf0000000 ;  /* 0xf000000000047882 */ /* 0x000fe20000000000 */
[----:B------:R-:W-:Y:S01]  /*31d0*/  UMOV UR5, 0x380fffff ;  /* 0x380fffff00057882 */ /* 0x000fe20000000000 */
[----:B--2---:R-:W0:Y:S01]  /*31e0*/  F2F.F32.F64 R16, R4 ;  /* 0x0000000400107310 */ /* 0x004e220000301000 */
[----:B------:R-:W-:-:S14]  /*31f0*/  DSETP.GEU.AND P0, PT, |R4|, UR4, PT ;  /* 0x0000000404007e2a */ /* 0x000fdc000bf0e200 */
[----:B0-----:R-:W-:Y:S01]  /*3200*/  @!P0 FMUL R16, R16, 1.175494350822287508e-38 ;  /* 0x0080000010108820 */ /* 0x001fe20000400000 */
[----:B------:R-:W-:Y:S06]  /*3210*/  BRA `(.L_x_1941) ;  /* 0x0000000800247947 */ /* 0x000fec0003800000 */
.L_x_1954:
        /* <DEDUP_REMOVED lines=26> */
.L_x_1957:
        /* <DEDUP_REMOVED lines=13> */
.L_x_1956:
[----:B------:R-:W2:Y:S02]  /*3490*/  LDG.E.U16 R4, desc[UR36][R4.64] ;  /* 0x0000002404047981 */ /* 0x000ea4000c1e1500 */
[----:B--2---:R-:W-:Y:S01]  /*34a0*/  IMAD.U32 R16, R4, 0x10000, RZ ;  /* 0x0001000004107824 */ /* 0x004fe200078e00ff */
[----:B------:R-:W-:Y:S06]  /*34b0*/  BRA `(.L_x_1941) ;  /* 0x00000004007c7947 */ /* 0x000fec0003800000 */
.L_x_1953:
        /* <DEDUP_REMOVED lines=11> */
.L_x_1960:
[----:B------:R-:W2:Y:S02]  /*3570*/  LDG.E.U8 R3, desc[UR36][R4.64] ;  /* 0x0000002404037981 */ /* 0x000ea4000c1e1100 */
        /* <DEDUP_REMOVED lines=18> */
.L_x_1962:
[----:B------:R-:W-:Y:S05]  /*36a0*/  BSYNC B0 ;  /* 0x0000000000007941 */ /* 0x000fea0003800000 */
.L_x_1961:
[----:B------:R-:W-:Y:S01]  /*36b0*/  IMAD.SHL.U32 R3, R3, 0x100000, RZ ;  /* 0x0010000003037824 */ /* 0x000fe200078e00ff */
[----:B------:R-:W-:-:S04]  /*36c0*/  LEA R5, R0, 0x3b800000, 0x17 ;  /* 0x3b80000000057811 */ /* 0x000fc800078eb8ff */
[----:B------:R-:W-:Y:S01]  /*36d0*/  LOP3.LUT R16, R5, R3, R16, 0xfe, !PT ;  /* 0x0000000305107212 */ /* 0x000fe200078efe10 */
[----:B------:R-:W-:Y:S06]  /*36e0*/  BRA `(.L_x_1941) ;  /* 0x0000000000f07947 */ /* 0x000fec0003800000 */
.L_x_1959:
        /* <DEDUP_REMOVED lines=19> */
.L_x_1964:
[----:B------:R-:W-:Y:S05]  /*3820*/  BSYNC B0 ;  /* 0x0000000000007941 */ /* 0x000fea0003800000 */
.L_x_1963:
[----:B------:R-:W-:Y:S01]  /*3830*/  IMAD.SHL.U32 R3, R3, 0x200000, RZ ;  /* 0x0020000003037824 */ /* 0x000fe200078e00ff */
[----:B------:R-:W-:-:S04]  /*3840*/  LEA R5, R0, 0x37800000, 0x17 ;  /* 0x3780000000057811 */ /* 0x000fc800078eb8ff */
[----:B------:R-:W-:Y:S01]  /*3850*/  LOP3.LUT R16, R5, R3, R16, 0xfe, !PT ;  /* 0x0000000305107212 */ /* 0x000fe200078efe10 */
[----:B------:R-:W-:Y:S06]  /*3860*/  BRA `(.L_x_1941) ;  /* 0x0000000000907947 */ /* 0x000fec0003800000 */
.L_x_1958:
        /* <DEDUP_REMOVED lines=14> */
.L_x_1946:
        /* <DEDUP_REMOVED lines=16> */
.L_x_1967:
[----:B------:R-:W-:Y:S05]  /*3a50*/  BRA `(.L_x_1941) ;  /* 0x0000000000147947 */ /* 0x000fea0003800000 */
.L_x_1966:
[----:B------:R-:W2:Y:S02]  /*3a60*/  LDG.E.64 R4, desc[UR36][R4.64] ;  /* 0x0000002404047981 */ /* 0x000ea4000c1e1b00 */
[----:B--2---:R0:W2:Y:S01]  /*3a70*/  I2F.U64 R16, R4 ;  /* 0x0000000400107312 */ /* 0x0040a20000301000 */
[----:B------:R-:W-:Y:S05]  /*3a80*/  BRA `(.L_x_1941) ;  /* 0x0000000000087947 */ /* 0x000fea0003800000 */
.L_x_1965:
[----:B------:R-:W2:Y:S02]  /*3a90*/  LDG.E R4, desc[UR36][R4.64] ;  /* 0x0000002404047981 */ /* 0x000ea4000c1e1900 */
[----:B--2---:R-:W-:-:S07]  /*3aa0*/  I2FP.F32.U32 R16, R4 ;  /* 0x0000000400107245 */ /* 0x004fce0000201000 */
.L_x_1941:
[----:B------:R-:W-:Y:S05]  /*3ab0*/  BSYNC B6 ;  /* 0x0000000000067941 */ /* 0x000fea0003800000 */
.L_x_1940:
[----:B------:R-:W0:Y:S01]  /*3ac0*/  S2R R25, SR_TID.X ;  /* 0x0000000000197919 */ /* 0x000e220000002100 */
[----:B------:R-:W-:Y:S01]  /*3ad0*/  BSSY B0, `(.L_x_1968) ;  /* 0x000002c000007945 */ /* 0x000fe20003800000 */
[----:B0-----:R-:W-:-:S13]  /*3ae0*/  ISETP.GE.AND P0, PT, R25, R17, PT ;  /* 0x000000111900720c */ /* 0x001fda0003f06270 */
[----:B------:R-:W-:Y:S05]  /*3af0*/  @P0 BRA `(.L_x_1969) ;  /* 0x0000000000a40947 */ /* 0x000fea0003800000 */
[C---:B-1-3-5:R-:W-:Y:S01]  /*3b00*/  FADD.FTZ R0, |R19|.reuse, -RZ ;  /* 0x800000ff13007221 */ /* 0x06afe20000010200 */
        /* <DEDUP_REMOVED lines=9> */
[----:B--2-4-:R-:W-:-:S04]  /*3ba0*/  FADD.FTZ.RZ R4, R0, 1 ;  /* 0x3f80000000047421 */ /* 0x014fc8000001c000 */
        /* <DEDUP_REMOVED lines=28> */
.L_x_1971:
[----:B------:R-:W-:Y:S05]  /*3d70*/  BSYNC B1 ;  /* 0x0000000000017941 */ /* 0x000fea0003800000 */
.L_x_1970:
[----:B------:R-:W-:-:S07]  /*3d80*/  FMUL.FTZ R4, R19, R4 ;  /* 0x0000000413047220 */ /* 0x000fce0000410000 */
.L_x_1969:
[----:B------:R-:W-:Y:S05]  /*3d90*/  BSYNC B0 ;  /* 0x0000000000007941 */ /* 0x000fea0003800000 */
.L_x_1968:
[----:B------:R-:W-:Y:S01]  /*3da0*/  VIADD R26, R25, 0x80 ;  /* 0x00000080191a7836 */ /* 0x000fe20000000000 */
[----:B------:R-:W-:Y:S04]  /*3db0*/  BSSY B0, `(.L_x_1972) ;  /* 0x000002c000007945 */ /* 0x000fe80003800000 */
[----:B------:R-:W-:-:S13]  /*3dc0*/  ISETP.GE.AND P1, PT, R26, R17, PT ;  /* 0x000000111a00720c */ /* 0x000fda0003f26270 */
[----:B------:R-:W-:Y:S05]  /*3dd0*/  @P1 BRA `(.L_x_1973) ;  /* 0x0000000000a41947 */ /* 0x000fea0003800000 */
[C---:B--2--5:R-:W-:Y:S01]  /*3de0*/  FADD.FTZ R0, |R18|.reuse, -RZ ;  /* 0x800000ff12007221 */ /* 0x064fe20000010200 */
[----:B------:R-:W-:Y:S01]  /*3df0*/  FSETP.GT.FTZ.AND P1, PT, |R18|, 8.50705917302346158658e+37, PT ;  /* 0x7e8000001200780b */ /* 0x000fe20003f34200 */
[----:B------:R-:W-:Y:S01]  /*3e00*/  IMAD.MOV.U32 R8, RZ, RZ, 0x3e800000 ;  /* 0x3e800000ff087424 */ /* 0x000fe200078e00ff */
[----:B------:R-:W-:Y:S01]  /*3e10*/  BSSY B1, `(.L_x_1974) ;  /* 0x0000024000017945 */ /* 0x000fe20003800000 */
[----:B------:R-:W-:-:S06]  /*3e20*/  FADD.FTZ R3, -R0, 1 ;  /* 0x3f80000000037421 */ /* 0x000fcc0000010100 */
[----:B------:R-:W0:Y:S02]  /*3e30*/  MUFU.RCP R3, R3 ;  /* 0x0000000300037308 */ /* 0x000e240000001000 */
[----:B0-----:R-:W-:Y:S01]  /*3e40*/  FADD.FTZ R5, R3, R3 ;  /* 0x0000000303057221 */ /* 0x001fe20000010000 */
[----:B------:R-:W-:-:S03]  /*3e50*/  IMAD.MOV.U32 R3, RZ, RZ, 0x3d39bf78 ;  /* 0x3d39bf78ff037424 */ /* 0x000fc600078e00ff */
        /* <DEDUP_REMOVED lines=31> */
.L_x_1975:
[----:B------:R-:W-:Y:S05]  /*4050*/  BSYNC B1 ;  /* 0x0000000000017941 */ /* 0x000fea0003800000 */
.L_x_1974:
[----:B------:R-:W-:-:S07]  /*4060*/  FMUL.FTZ R18, R18, R5 ;  /* 0x0000000512127220 */ /* 0x000fce0000410000 */
.L_x_1973:
[----:B------:R-:W-:Y:S05]  /*4070*/  BSYNC B0 ;  /* 0x0000000000007941 */ /* 0x000fea0003800000 */
.L_x_1972:
        /* <DEDUP_REMOVED lines=43> */
.L_x_1979:
[----:B------:R-:W-:Y:S05]  /*4330*/  BSYNC B1 ;  /* 0x0000000000017941 */ /* 0x000fea0003800000 */
.L_x_1978:
[----:B------:R-:W-:-:S07]  /*4340*/  FMUL.FTZ R22, R22, R5 ;  /* 0x0000000516167220 */ /* 0x000fce0000410000 */
.L_x_1977:
[----:B------:R-:W-:Y:S05]  /*4350*/  BSYNC B0 ;  /* 0x0000000000007941 */ /* 0x000fea0003800000 */
.L_x_1976:
        /* <DEDUP_REMOVED lines=43> */
.L_x_1983:
[----:B------:R-:W-:Y:S05]  /*4610*/  BSYNC B1 ;  /* 0x0000000000017941 */ /* 0x000fea0003800000 */
.L_x_1982:
[----:B------:R-:W-:-:S07]  /*4620*/  FMUL.FTZ R24, R24, R5 ;  /* 0x0000000518187220 */ /* 0x000fce0000410000 */
.L_x_1981:
[----:B------:R-:W-:Y:S05]  /*4630*/  BSYNC B0 ;  /* 0x0000000000007941 */ /* 0x000fea0003800000 */
.L_x_1980:
[----:B--2--5:R-:W0:Y:S01]  /*4640*/  LDC.U8 R16, c[0x0][0x234] ;  /* 0x00008d00ff107b82 */ /* 0x024e220000000000 */
[----:B------:R-:W-:Y:S04]  /*4650*/  BSSY B6, `(.L_x_1984) ;  /* 0x0000100000067945 */ /* 0x000fe80003800000 */
[----:B------:R-:W-:Y:S05]  /*4660*/  @P0 BRA `(.L_x_1985) ;  /* 0x0000000c00f80947 */ /* 0x000fea0003800000 */
[----:B------:R-:W2:Y:S01]  /*4670*/  LDC.64 R8, c[0x0][0x218] ;  /* 0x00008600ff087b82 */ /* 0x000ea20000000a00 */
[----:B0-----:R-:W-:Y:S01]  /*4680*/  PRMT R0, R16, 0x9910, RZ ;  /* 0x0000991010007816 */ /* 0x001fe200000000ff */
[----:B------:R-:W-:Y:S01]  /*4690*/  IMAD R25, R2, 0x200, R25 ;  /* 0x0000020002197824 */ /* 0x000fe200078e0219 */
[----:B------:R-:W-:Y:S02]  /*46a0*/  ULDC UR4, c[0x0][0x238] ;  /* 0x00008e0000047ab9 */ /* 0x000fe40000000800 */
[----:B------:R-:W-:Y:S01]  /*46b0*/  ISETP.GT.AND P0, PT, R0, 0x9, PT ;  /* 0x000000090000780c */ /* 0x000fe20003f04270 */
[----:B------:R-:W-:-:S05]  /*46c0*/  IMAD R25, R25, UR4, RZ ;  /* 0x0000000419197c24 */ /* 0x000fca000f8e02ff */
[----:B--2---:R-:W-:-:S05]  /*46d0*/  IADD3 R8, P1, R25, R8, RZ ;  /* 0x0000000819087210 */ /* 0x004fca0007f3e0ff */
        /* <DEDUP_REMOVED lines=10> */
[----:B------:R-:W0:Y:S01]  /*4780*/  F2I.FTZ.TRUNC.NTZ R3, R4 ;  /* 0x0000000400037305 */ /* 0x000e22000021f100 */
[----:B------:R-:W-:Y:S01]  /*4790*/  IMAD.MOV.U32 R25, RZ, RZ, R26 ;  /* 0x000000ffff197224 */ /* 0x000fe200078e001a */
[----:B0-----:R0:W-:Y:S01]  /*47a0*/  STG.E.U8 desc[UR36][R8.64], R3 ;  /* 0x0000000308007986 */ /* 0x0011e2000c101124 */
[----:B------:R-:W-:Y:S05]  /*47b0*/  BRA `(.L_x_1985) ;  /* 0x0000000c00a47947 */ /* 0x000fea0003800000 */
.L_x_1989:
[----:B----4-:R-:W0:Y:S01]  /*47c0*/  F2I.S64.TRUNC R4, R4 ;  /* 0x0000000400047311 */ /* 0x010e22000020d900 */
[----:B------:R-:W-:Y:S02]  /*47d0*/  IMAD.MOV.U32 R25, RZ, RZ, R26 ;  /* 0x000000ffff197224 */ /* 0x000fe400078e001a */
[----:B0-----:R-:W-:-:S05]  /*47e0*/  IMAD.MOV.U32 R3, RZ, RZ, R4 ;  /* 0x000000ffff037224 */ /* 0x001fca00078e0004 */
[----:B------:R0:W-:Y:S01]  /*47f0*/  STG.E.U8 desc[UR36][R8.64], R3 ;  /* 0x0000000308007986 */ /* 0x0001e2000c101124 */
[----:B------:R-:W-:Y:S05]  /*4800*/  BRA `(.L_x_1985) ;  /* 0x0000000c00907947 */ /* 0x000fea0003800000 */
.L_x_1988:
[----:B------:R-:W-:-:S13]  /*4810*/  ISETP.NE.AND P0, PT, R0, 0x2, PT ;  /* 0x000000020000780c */ /* 0x000fda0003f05270 */
[----:B------:R-:W-:Y:S05]  /*4820*/  @!P0 BRA `(.L_x_1991) ;  /* 0x0000000000308947 */ /* 0x000fea0003800000 */
[----:B------:R-:W-:-:S13]  /*4830*/  ISETP.NE.AND P0, PT, R0, 0x3, PT ;  /* 0x000000030000780c */ /* 0x000fda0003f05270 */
[----:B------:R-:W-:Y:S05]  /*4840*/  @!P0 BRA `(.L_x_1992) ;  /* 0x0000000000188947 */ /* 0x000fea0003800000 */
[----:B------:R-:W-:-:S13]  /*4850*/  ISETP.NE.AND P0, PT, R0, 0x4, PT ;  /* 0x000000040000780c */ /* 0x000fda0003f05270 */
[----:B------:R-:W-:Y:S05]  /*4860*/  @P0 BRA `(.L_x_1990) ;  /* 0x0000000c00140947 */ /* 0x000fea0003800000 */
[----:B----4-:R-:W0:Y:S01]  /*4870*/  F2I.S64.TRUNC R4, R4 ;  /* 0x0000000400047311 */ /* 0x010e22000020d900 */
[----:B------:R-:W-:Y:S01]  /*4880*/  IMAD.MOV.U32 R25, RZ, RZ, R26 ;  /* 0x000000ffff197224 */ /* 0x000fe200078e001a */
[----:B0-----:R0:W-:Y:S01]  /*4890*/  STG.E.64 desc[UR36][R8.64], R4 ;  /* 0x0000000408007986 */ /* 0x0011e2000c101b24 */
[----:B------:R-:W-:Y:S05]  /*48a0*/  BRA `(.L_x_1985) ;  /* 0x0000000c00687947 */ /* 0x000fea0003800000 */
.L_x_1992:
[----:B------:R-:W0:Y:S01]  /*48b0*/  F2I.FTZ.TRUNC.NTZ R3, R4 ;  /* 0x0000000400037305 */ /* 0x000e22000021f100 */
[----:B------:R-:W-:Y:S01]  /*48c0*/  IMAD.MOV.U32 R25, RZ, RZ, R26 ;  /* 0x000000ffff197224 */ /* 0x000fe200078e001a */
[----:B0-----:R0:W-:Y:S01]  /*48d0*/  STG.E desc[UR36][R8.64], R3 ;  /* 0x0000000308007986 */ /* 0x0011e2000c101924 */
[----:B------:R-:W-:Y:S05]  /*48e0*/  BRA `(.L_x_1985) ;  /* 0x0000000c00587947 */ /* 0x000fea0003800000 */
.L_x_1991:
[----:B------:R-:W0:Y:S01]  /*48f0*/  F2I.FTZ.TRUNC.NTZ R3, R4 ;  /* 0x0000000400037305 */ /* 0x000e22000021f100 */
[----:B------:R-:W-:Y:S01]  /*4900*/  IMAD.MOV.U32 R25, RZ, RZ, R26 ;  /* 0x000000ffff197224 */ /* 0x000fe200078e001a */
[----:B0-----:R0:W-:Y:S01]  /*4910*/  STG.E.U16 desc[UR36][R8.64], R3 ;  /* 0x0000000308007986 */ /* 0x0011e2000c101524 */
[----:B------:R-:W-:Y:S05]  /*4920*/  BRA `(.L_x_1985) ;  /* 0x0000000c00487947 */ /* 0x000fea0003800000 */
.L_x_1987:
[----:B------:R-:W-:-:S13]  /*4930*/  ISETP.GT.AND P0, PT, R0, 0x6, PT ;  /* 0x000000060000780c */ /* 0x000fda0003f04270 */
[----:B------:R-:W-:Y:S05]  /*4940*/  @P0 BRA `(.L_x_1993) ;  /* 0x00000000002c0947 */ /* 0x000fea0003800000 */
[----:B------:R-:W-:-:S13]  /*4950*/  ISETP.NE.AND P0, PT, R0, 0x5, PT ;  /* 0x000000050000780c */ /* 0x000fda0003f05270 */
[----:B------:R-:W-:Y:S05]  /*4960*/  @!P0 BRA `(.L_x_1994) ;  /* 0x0000000000148947 */ /* 0x000fea0003800000 */
[----:B------:R-:W-:-:S13]  /*4970*/  ISETP.NE.AND P0, PT, R0, 0x6, PT ;  /* 0x000000060000780c */ /* 0x000fda0003f05270 */
[----:B------:R-:W-:Y:S05]  /*4980*/  @P0 BRA `(.L_x_1990) ;  /* 0x0000000800cc0947 */ /* 0x000fea0003800000 */
[----:B------:R0:W-:Y:S01]  /*4990*/  STG.E desc[UR36][R8.64], R4 ;  /* 0x0000000408007986 */ /* 0x0001e2000c101924 */
[----:B------:R-:W-:Y:S01]  /*49a0*/  IMAD.MOV.U32 R25, RZ, RZ, R26 ;  /* 0x000000ffff197224 */ /* 0x000fe200078e001a */
[----:B------:R-:W-:Y:S06]  /*49b0*/  BRA `(.L_x_1985) ;  /* 0x0000000c00247947 */ /* 0x000fec0003800000 */
.L_x_1994:
[----:B----4-:R-:W-:Y:S01]  /*49c0*/  F2FP.F16.F32.PACK_AB R4, RZ, R4 ;  /* 0x00000004ff04723e */ /* 0x010fe200000000ff */
[----:B------:R-:W-:-:S04]  /*49d0*/  IMAD.MOV.U32 R25, RZ, RZ, R26 ;  /* 0x000000ffff197224 */ /* 0x000fc800078e001a */
[----:B------:R0:W-:Y:S01]  /*49e0*/  STG.E.U16 desc[UR36][R8.64], R4 ;  /* 0x0000000408007986 */ /* 0x0001e2000c101524 */
[----:B------:R-:W-:Y:S05]  /*49f0*/  BRA `(.L_x_1985) ;  /* 0x0000000c00147947 */ /* 0x000fea0003800000 */
.L_x_1993:
[----:B------:R-:W-:-:S13]  /*4a00*/  ISETP.NE.AND P0, PT, R0, 0x7, PT ;  /* 0x000000070000780c */ /* 0x000fda0003f05270 */
[----:B------:R-:W-:Y:S05]  /*4a10*/  @!P0 BRA `(.L_x_1995) ;  /* 0x0000000000348947 */ /* 0x000fea0003800000 */
[----:B------:R-:W-:-:S13]  /*4a20*/  ISETP.NE.AND P0, PT, R0, 0x8, PT ;  /* 0x000000080000780c */ /* 0x000fda0003f05270 */
[----:B------:R-:W-:Y:S05]  /*4a30*/  @!P0 BRA `(.L_x_1996) ;  /* 0x0000000000188947 */ /* 0x000fea0003800000 */
[----:B------:R-:W-:-:S13]  /*4a40*/  ISETP.NE.AND P0, PT, R0, 0x9, PT ;  /* 0x000000090000780c */ /* 0x000fda0003f05270 */
[----:B------:R-:W-:Y:S05]  /*4a50*/  @P0 BRA `(.L_x_1990) ;  /* 0x0000000800980947 */ /* 0x000fea0003800000 */
[----:B------:R-:W-:Y:S02]  /*4a60*/  IMAD.MOV.U32 R5, RZ, RZ, RZ ;  /* 0x000000ffff057224 */ /* 0x000fe400078e00ff */
[----:B------:R-:W-:-:S03]  /*4a70*/  IMAD.MOV.U32 R25, RZ, RZ, R26 ;  /* 0x000000ffff197224 */ /* 0x000fc600078e001a */
[----:B------:R0:W-:Y:S01]  /*4a80*/  STG.E.64 desc[UR36][R8.64], R4 ;  /* 0x0000000408007986 */ /* 0x0001e2000c101b24 */
[----:B------:R-:W-:Y:S05]  /*4a90*/  BRA `(.L_x_1985) ;  /* 0x0000000800ec7947 */ /* 0x000fea0003800000 */
.L_x_1996:
[----:B------:R-:W-:Y:S01]  /*4aa0*/  F2FP.F16.F32.PACK_AB R3, RZ, R4 ;  /* 0x00000004ff03723e */ /* 0x000fe200000000ff */
[----:B------:R-:W-:-:S03]  /*4ab0*/  IMAD.MOV.U32 R25, RZ, RZ, R26 ;  /* 0x000000ffff197224 */ /* 0x000fc600078e001a */
[----:B------:R-:W-:-:S05]  /*4ac0*/  PRMT R3, R3, 0x5410, RZ ;  /* 0x0000541003037816 */ /* 0x000fca00000000ff */
[----:B------:R0:W-:Y:S01]  /*4ad0*/  STG.E desc[UR36][R8.64], R3 ;  /* 0x0000000308007986 */ /* 0x0001e2000c101924 */
[----:B------:R-:W-:Y:S05]  /*4ae0*/  BRA `(.L_x_1985) ;  /* 0x0000000800d87947 */ /* 0x000fea0003800000 */
.L_x_1995:
[----:B----4-:R-:W-:Y:S01]  /*4af0*/  FMUL.FTZ R4, R4, 1 ;  /* 0x3f80000004047820 */ /* 0x010fe20000410000 */
[----:B------:R-:W-:-:S05]  /*4b00*/  IMAD.MOV.U32 R25, RZ, RZ, R26 ;  /* 0x000000ffff197224 */ /* 0x000fca00078e001a */
[----:B------:R-:W0:Y:S02]  /*4b10*/  F2F.F64.F32 R4, R4 ;  /* 0x0000000400047310 */ /* 0x000e240000201800 */
[----:B0-----:R0:W-:Y:S01]  /*4b20*/  STG.E.64 desc[UR36][R8.64], R4 ;  /* 0x0000000408007986 */ /* 0x0011e2000c101b24 */
[----:B------:R-:W-:Y:S05]  /*4b30*/  BRA `(.L_x_1985) ;  /* 0x0000000800c47947 */ /* 0x000fea0003800000 */
.L_x_1986:
        /* <DEDUP_REMOVED lines=8> */
[----:B------:R-:W-:Y:S01]  /*4bc0*/  FSETP.NEU.FTZ.AND P0, PT, R4, RZ, PT ;  /* 0x000000ff0400720b */ /* 0x000fe20003f1d000 */
[----:B------:R-:W-:-:S03]  /*4bd0*/  IMAD.MOV.U32 R25, RZ, RZ, R26 ;  /* 0x000000ffff197224 */ /* 0x000fc600078e001a */
[----:B------:R-:W-:-:S05]  /*4be0*/  SEL R3, RZ, 0x1, !P0 ;  /* 0x00000001ff037807 */ /* 0x000fca0004000000 */
[----:B------:R0:W-:Y:S01]  /*4bf0*/  STG.E.U8 desc[UR36][R8.64], R3 ;  /* 0x0000000308007986 */ /* 0x0001e2000c101124 */
[----:B------:R-:W-:Y:S05]  /*4c00*/  BRA `(.L_x_1985) ;  /* 0x0000000800907947 */ /* 0x000fea0003800000 */
.L_x_1999:
[----:B----4-:R-:W-:Y:S01]  /*4c10*/  FMUL.FTZ R4, R4, 1 ;  /* 0x3f80000004047820 */ /* 0x010fe20000410000 */
[----:B------:R-:W-:Y:S01]  /*4c20*/  CS2R R6, SRZ ;  /* 0x0000000000067805 */ /* 0x000fe2000001ff00 */
[----:B------:R-:W-:-:S04]  /*4c30*/  IMAD.MOV.U32 R25, RZ, RZ, R26 ;  /* 0x000000ffff197224 */ /* 0x000fc800078e001a */
[----:B------:R-:W0:Y:S02]  /*4c40*/  F2F.F64.F32 R4, R4 ;  /* 0x0000000400047310 */ /* 0x000e240000201800 */
[----:B0-----:R0:W-:Y:S01]  /*4c50*/  STG.E.128 desc[UR36][R8.64], R4 ;  /* 0x0000000408007986 */ /* 0x0011e2000c101d24 */
[----:B------:R-:W-:Y:S05]  /*4c60*/  BRA `(.L_x_1985) ;  /* 0x0000000800787947 */ /* 0x000fea0003800000 */
.L_x_1998:
        /* <DEDUP_REMOVED lines=20> */
.L_x_2003:
[----:B------:R-:W-:Y:S05]  /*4db0*/  BSYNC B0 ;  /* 0x0000000000007941 */ /* 0x000fea0003800000 */
.L_x_2002:
[----:B------:R-:W-:Y:S01]  /*4dc0*/  LOP3.LUT R5, R0, R5, RZ, 0xfc, !PT ;  /* 0x0000000500057212 */ /* 0x000fe200078efcff */
[----:B------:R-:W-:-:S04]  /*4dd0*/  IMAD.MOV.U32 R25, RZ, RZ, R26 ;  /* 0x000000ffff197224 */ /* 0x000fc800078e001a */
[----:B------:R0:W-:Y:S01]  /*4de0*/  STG.E.U8 desc[UR36][R8.64], R5 ;  /* 0x0000000508007986 */ /* 0x0001e2000c101124 */
[----:B------:R-:W-:Y:S05]  /*4df0*/  BRA `(.L_x_1985) ;  /* 0x0000000800147947 */ /* 0x000fea0003800000 */
.L_x_2001:
        /* <DEDUP_REMOVED lines=12> */
.L_x_2005:
[----:B------:R-:W-:Y:S01]  /*4ec0*/  IMAD.MOV.U32 R0, RZ, RZ, 0x7f ;  /* 0x0000007fff007424 */ /* 0x000fe200078e00ff */
[----:B------:R-:W-:-:S04]  /*4ed0*/  ISETP.GT.U32.AND P0, PT, R5, 0x7f800000, PT ;  /* 0x7f8000000500780c */ /* 0x000fc80003f04070 */
[----:B------:R-:W-:-:S09]  /*4ee0*/  SEL R0, R0, 0x7c, P0 ;  /* 0x0000007c00007807 */ /* 0x000fd20000000000 */
.L_x_2006:
[----:B------:R-:W-:Y:S05]  /*4ef0*/  BSYNC B0 ;  /* 0x0000000000007941 */ /* 0x000fea0003800000 */
.L_x_2004:
[----:B----4-:R-:W-:Y:S01]  /*4f00*/  LOP3.LUT R4, R4, 0x80000000, RZ, 0xc0, !PT ;  /* 0x8000000004047812 */ /* 0x010fe200078ec0ff */
[----:B------:R-:W-:-:S03]  /*4f10*/  IMAD.MOV.U32 R25, RZ, RZ, R26 ;  /* 0x000000ffff197224 */ /* 0x000fc600078e001a */
[----:B------:R-:W-:-:S04]  /*4f20*/  SHF.R.U32.HI R3, RZ, 0x18, R4 ;  /* 0x00000018ff037819 */ /* 0x000fc80000011604 */
[----:B------:R-:W-:-:S05]  /*4f30*/  LOP3.LUT R3, R0, R3, RZ, 0xfc, !PT ;  /* 0x0000000300037212 */ /* 0x000fca00078efcff */
[----:B------:R0:W-:Y:S01]  /*4f40*/  STG.E.U8 desc[UR36][R8.64], R3 ;  /* 0x0000000308007986 */ /* 0x0001e2000c101124 */
[----:B------:R-:W-:Y:S05]  /*4f50*/  BRA `(.L_x_1985) ;  /* 0x0000000400bc7947 */ /* 0x000fea0003800000 */
.L_x_2000:
[----:B----4-:R-:W-:Y:S01]  /*4f60*/  F2FP.BF16.F32.PACK_AB R4, RZ, R4 ;  /* 0x00000004ff04723e */ /* 0x010fe200000010ff */
[----:B------:R-:W-:-:S04]  /*4f70*/  IMAD.MOV.U32 R25, RZ, RZ, R26 ;  /* 0x000000ffff197224 */ /* 0x000fc800078e001a */
[----:B------:R0:W-:Y:S01]  /*4f80*/  STG.E.U16 desc[UR36][R8.64], R4 ;  /* 0x0000000408007986 */ /* 0x0001e2000c101524 */
[----:B------:R-:W-:Y:S05]  /*4f90*/  BRA `(.L_x_1985) ;  /* 0x0000000400ac7947 */ /* 0x000fea0003800000 */
.L_x_1997:
        /* <DEDUP_REMOVED lines=8> */
[----:B------:R-:W0:Y:S01]  /*5020*/  F2I.FTZ.U32.TRUNC.NTZ R3, R4 ;  /* 0x0000000400037305 */ /* 0x000e22000021f000 */
[----:B------:R-:W-:Y:S01]  /*5030*/  IMAD.MOV.U32 R25, RZ, RZ, R26 ;  /* 0x000000ffff197224 */ /* 0x000fe200078e001a */
[----:B0-----:R0:W-:Y:S01]  /*5040*/  STG.E.U16 desc[UR36][R8.64], R3 ;  /* 0x0000000308007986 */ /* 0x0011e2000c101524 */
[----:B------:R-:W-:Y:S05]  /*5050*/  BRA `(.L_x_1985) ;  /* 0x00000004007c7947 */ /* 0x000fea0003800000 */
.L_x_2009:
        /* <DEDUP_REMOVED lines=16> */
.L_x_2012:
[----:B----4-:R-:W-:-:S04]  /*5160*/  LOP3.LUT R4, R4, 0x80000000, RZ, 0xc0, !PT ;  /* 0x8000000004047812 */ /* 0x010fc800078ec0ff */
[----:B------:R-:W-:-:S04]  /*5170*/  SHF.R.U32.HI R4, RZ, 0x18, R4 ;  /* 0x00000018ff047819 */ /* 0x000fc80000011604 */
[----:B------:R-:W-:-:S04]  /*5180*/  LOP3.LUT R3, R3, R4, RZ, 0xfc, !PT ;  /* 0x0000000403037212 */ /* 0x000fc800078efcff */
[----:B------:R-:W-:-:S07]  /*5190*/  PRMT R0, R3, 0x7610, R0 ;  /* 0x0000761003007816 */ /* 0x000fce0000000000 */
.L_x_2011:
[----:B------:R-:W-:Y:S05]  /*51a0*/  BSYNC B0 ;  /* 0x0000000000007941 */ /* 0x000fea0003800000 */
.L_x_2010:
[----:B------:R0:W-:Y:S01]  /*51b0*/  STG.E.U8 desc[UR36][R8.64], R0 ;  /* 0x0000000008007986 */ /* 0x0001e2000c101124 */
[----:B------:R-:W-:Y:S01]  /*51c0*/  IMAD.MOV.U32 R25, RZ, RZ, R26 ;  /* 0x000000ffff197224 */ /* 0x000fe200078e001a */
[----:B------:R-:W-:Y:S06]  /*51d0*/  BRA `(.L_x_1985) ;  /* 0x00000004001c7947 */ /* 0x000fec0003800000 */
.L_x_2008:
        /* <DEDUP_REMOVED lines=16> */
.L_x_2015:
[----:B----4-:R-:W-:-:S04]  /*52e0*/  LOP3.LUT R4, R4, 0x80000000, RZ, 0xc0, !PT ;  /* 0x8000000004047812 */ /* 0x010fc800078ec0ff */
[----:B------:R-:W-:-:S04]  /*52f0*/  SHF.R.U32.HI R4, RZ, 0x18, R4 ;  /* 0x00000018ff047819 */ /* 0x000fc80000011604 */
[----:B------:R-:W-:-:S04]  /*5300*/  LOP3.LUT R3, R3, R4, RZ, 0xfc, !PT ;  /* 0x0000000403037212 */ /* 0x000fc800078efcff */
[----:B------:R-:W-:-:S07]  /*5310*/  PRMT R0, R3, 0x7610, R0 ;  /* 0x0000761003007816 */ /* 0x000fce0000000000 */
.L_x_2014:
[----:B------:R-:W-:Y:S05]  /*5320*/  BSYNC B0 ;  /* 0x0000000000007941 */ /* 0x000fea0003800000 */
.L_x_2013:
[----:B------:R0:W-:Y:S01]  /*5330*/  STG.E.U8 desc[UR36][R8.64], R0 ;  /* 0x0000000008007986 */ /* 0x0001e2000c101124 */
[----:B------:R-:W-:Y:S01]  /*5340*/  IMAD.MOV.U32 R25, RZ, RZ, R26 ;  /* 0x000000ffff197224 */ /* 0x000fe200078e001a */
[----:B------:R-:W-:Y:S06]  /*5350*/  BRA `(.L_x_1985) ;  /* 0x0000000000bc7947 */ /* 0x000fec0003800000 */
.L_x_2007:
[----:B------:R-:W-:-:S13]  /*5360*/  ISETP.NE.AND P0, PT, R0, 0x1c, PT ;  /* 0x0000001c0000780c */ /* 0x000fda0003f05270 */
[----:B------:R-:W-:Y:S05]  /*5370*/  @!P0 BRA `(.L_x_2016) ;  /* 0x0000000000a88947 */ /* 0x000fea0003800000 */
[----:B------:R-:W-:-:S13]  /*5380*/  ISETP.NE.AND P0, PT, R0, 0x1d, PT ;  /* 0x0000001d0000780c */ /* 0x000fda0003f05270 */
[----:B------:R-:W-:Y:S05]  /*5390*/  @!P0 BRA `(.L_x_2017) ;  /* 0x0000000000908947 */ /* 0x000fea0003800000 */
[----:B------:R-:W-:-:S13]  /*53a0*/  ISETP.NE.AND P0, PT, R0, 0x2c, PT ;  /* 0x0000002c0000780c */ /* 0x000fda0003f05270 */
[----:B------:R-:W-:Y:S05]  /*53b0*/  @P0 BRA `(.L_x_1990) ;  /* 0x0000000000400947 */ /* 0x000fea0003800000 */
[----:B------:R-:W-:Y:S01]  /*53c0*/  SHF.R.U32.HI R5, RZ, 0x17, R4 ;  /* 0x00000017ff057819 */ /* 0x000fe20000011604 */
[----:B------:R-:W-:-:S03]  /*53d0*/  IMAD.MOV.U32 R25, RZ, RZ, R26 ;  /* 0x000000ffff197224 */ /* 0x000fc600078e001a */
        /* <DEDUP_REMOVED lines=14> */
.L_x_1990:
[----:B------:R-:W-:Y:S01]  /*54c0*/  MOV R14, 0x0 ;  /* 0x00000000000e7802 */ /* 0x000fe20000000f00 */
[----:B------:R-:W-:Y:S01]  /*54d0*/  ULDC.64 UR4, c[0x4][0x128] ;  /* 0x01004a0000047ab9 */ /* 0x000fe20000000a00 */
[----:B------:R-:W-:Y:S01]  /*54e0*/  ULDC.64 UR6, c[0x4][0x130] ;  /* 0x01004c0000067ab9 */ /* 0x000fe20000000a00 */
[----:B----4-:R-:W-:Y:S02]  /*54f0*/  IMAD.U32 R4, RZ, RZ, UR4 ;  /* 0x00000004ff047e24 */ /* 0x010fe4000f8e00ff */
        /* <DEDUP_REMOVED lines=11> */
[----:B01-3--:R-:W-:Y:S05]  /*55b0*/  CALL.ABS.NOINC R14 ;  /* 0x000000000e007343 */ /* 0x00bfea0003c00000 */
.L_x_2018:
[----:B------:R-:W-:Y:S01]  /*55c0*/  IMAD.MOV.U32 R25, RZ, RZ, R26 ;  /* 0x000000ffff197224 */ /* 0x000fe200078e001a */
[----:B------:R-:W-:Y:S06]  /*55d0*/  BRA `(.L_x_1985) ;  /* 0x00000000001c7947 */ /* 0x000fec0003800000 */
.L_x_2017:
[----:B----4-:R-:W0:Y:S01]  /*55e0*/  F2I.U64.TRUNC R4, R4 ;  /* 0x0000000400047311 */ /* 0x010e22000020d800 */
[----:B------:R-:W-:Y:S01]  /*55f0*/  IMAD.MOV.U32 R25, RZ, RZ, R26 ;  /* 0x000000ffff197224 */ /* 0x000fe200078e001a */
[----:B0-----:R0:W-:Y:S01]  /*5600*/  STG.E.64 desc[UR36][R8.64], R4 ;  /* 0x0000000408007986 */ /* 0x0011e2000c101b24 */
[----:B------:R-:W-:Y:S05]  /*5610*/  BRA `(.L_x_1985) ;  /* 0x00000000000c7947 */ /* 0x000fea0003800000 */
.L_x_2016:
[----:B------:R-:W0:Y:S01]  /*5620*/  F2I.FTZ.U32.TRUNC.NTZ R3, R4 ;  /* 0x0000000400037305 */ /* 0x000e22000021f000 */
[----:B------:R-:W-:Y:S01]  /*5630*/  IMAD.MOV.U32 R25, RZ, RZ, R26 ;  /* 0x000000ffff197224 */ /* 0x000fe200078e001a */
[----:B0-----:R2:W-:Y:S06]  /*5640*/  STG.E desc[UR36][R8.64], R3 ;  /* 0x0000000308007986 */ /* 0x0015ec000c101924 */
.L_x_1985:
[----:B------:R-:W-:Y:S05]  /*5650*/  BSYNC B6 ;  /* 0x0000000000067941 */ /* 0x000fea0003800000 */
.L_x_1984:
[----:B------:R-:W-:Y:S01]  /*5660*/  ISETP.GE.AND P0, PT, R25, R17, PT ;  /* 0x000000111900720c */ /* 0x000fe20003f06270 */
[----:B------:R-:W-:-:S12]  /*5670*/  BSSY B6, `(.L_x_2019) ;  /* 0x00001d8000067945 */ /* 0x000fd80003800000 */
[----:B------:R-:W-:Y:S05]  /*5680*/  @P0 BRA `(.L_x_2020) ;  /* 0x0000001c00580947 */ /* 0x000fea0003800000 */
[----:B0-2---:R-:W0:Y:S01]  /*5690*/  LDC.64 R8, c[0x0][0x218] ;  /* 0x00008600ff087b82 */ /* 0x005e220000000a00 */
[----:B------:R-:W-:Y:S01]  /*56a0*/  IMAD R0, R2, 0x200, R25 ;  /* 0x0000020002007824 */ /* 0x000fe200078e0219 */
[----:B----4-:R-:W-:Y:S01]  /*56b0*/  PRMT R4, R16, 0x9910, RZ ;  /* 0x0000991010047816 */ /* 0x010fe200000000ff */
        /* <DEDUP_REMOVED lines=18> */
.L_x_2024:
[----:B-1-3--:R-:W0:Y:S02]  /*57e0*/  F2I.S64.TRUNC R18, R18 ;  /* 0x0000001200127311 */ /* 0x00ae24000020d900 */
[----:B0-----:R-:W-:-:S05]  /*57f0*/  IMAD.MOV.U32 R3, RZ, RZ, R18 ;  /* 0x000000ffff037224 */ /* 0x001fca00078e0012 */
[----:B------:R0:W-:Y:S01]  /*5800*/  STG.E.U8 desc[UR36][R8.64], R3 ;  /* 0x0000000308007986 */ /* 0x0001e2000c101124 */
[----:B------:R-:W-:Y:S05]  /*5810*/  BRA `(.L_x_2026) ;  /* 0x0000000c00407947 */ /* 0x000fea0003800000 */
.L_x_2023:
[----:B------:R-:W-:-:S13]  /*5820*/  ISETP.NE.AND P0, PT, R0, 0x2, PT ;  /* 0x000000020000780c */ /* 0x000fda0003f05270 */
[----:B------:R-:W-:Y:S05]  /*5830*/  @!P0 BRA `(.L_x_2027) ;  /* 0x0000000000288947 */ /* 0x000fea0003800000 */
[----:B------:R-:W-:-:S13]  /*5840*/  ISETP.NE.AND P0, PT, R0, 0x3, PT ;  /* 0x000000030000780c */ /* 0x000fda0003f05270 */
[----:B------:R-:W-:Y:S05]  /*5850*/  @!P0 BRA `(.L_x_2028) ;  /* 0x0000000000148947 */ /* 0x000fea0003800000 */
[----:B------:R-:W-:-:S13]  /*5860*/  ISETP.NE.AND P0, PT, R0, 0x4, PT ;  /* 0x000000040000780c */ /* 0x000fda0003f05270 */
[----:B------:R-:W-:Y:S05]  /*5870*/  @P0 BRA `(.L_x_2025) ;  /* 0x0000000800d00947 */ /* 0x000fea0003800000 */
[----:B-1-3--:R-:W0:Y:S02]  /*5880*/  F2I.S64.TRUNC R18, R18 ;  /* 0x0000001200127311 */ /* 0x00ae24000020d900 */
[----:B0-----:R0:W-:Y:S01]  /*5890*/  STG.E.64 desc[UR36][R8.64], R18 ;  /* 0x0000001208007986 */ /* 0x0011e2000c101b24 */
[----:B------:R-:W-:Y:S05]  /*58a0*/  BRA `(.L_x_2026) ;  /* 0x0000000c001c7947 */ /* 0x000fea0003800000 */
.L_x_2028:
[----:B------:R-:W0:Y:S02]  /*58b0*/  F2I.FTZ.TRUNC.NTZ R3, R18 ;  /* 0x0000001200037305 */ /* 0x000e24000021f100 */
[----:B0-----:R0:W-:Y:S01]  /*58c0*/  STG.E desc[UR36][R8.64], R3 ;  /* 0x0000000308007986 */ /* 0x0011e2000c101924 */
[----:B------:R-:W-:Y:S05]  /*58d0*/  BRA `(.L_x_2026) ;  /* 0x0000000c00107947 */ /* 0x000fea0003800000 */
.L_x_2027:
[----:B------:R-:W0:Y:S02]  /*58e0*/  F2I.FTZ.TRUNC.NTZ R3, R18 ;  /* 0x0000001200037305 */ /* 0x000e24000021f100 */
[----:B0-----:R0:W-:Y:S01]  /*58f0*/  STG.E.U16 desc[UR36][R8.64], R3 ;  /* 0x0000000308007986 */ /* 0x0011e2000c101524 */
[----:B------:R-:W-:Y:S05]  /*5900*/  BRA `(.L_x_2026) ;  /* 0x0000000c00047947 */ /* 0x000fea0003800000 */
.L_x_2022:
        /* <DEDUP_REMOVED lines=8> */
.L_x_2030:
[----:B------:R-:W-:-:S05]  /*5990*/  F2FP.F16.F32.PACK_AB R18, RZ, R18 ;  /* 0x00000012ff12723e */ /* 0x000fca00000000ff */
[----:B------:R0:W-:Y:S01]  /*59a0*/  STG.E.U16 desc[UR36][R8.64], R18 ;  /* 0x0000001208007986 */ /* 0x0001e2000c101524 */
[----:B------:R-:W-:Y:S05]  /*59b0*/  BRA `(.L_x_2026) ;  /* 0x0000000800d87947 */ /* 0x000fea0003800000 */
.L_x_2029:
[----:B------:R-:W-:-:S13]  /*59c0*/  ISETP.NE.AND P0, PT, R0, 0x7, PT ;  /* 0x000000070000780c */ /* 0x000fda0003f05270 */
[----:B------:R-:W-:Y:S05]  /*59d0*/  @!P0 BRA `(.L_x_2031) ;  /* 0x00000000002c8947 */ /* 0x000fea0003800000 */
[----:B------:R-:W-:-:S13]  /*59e0*/  ISETP.NE.AND P0, PT, R0, 0x8, PT ;  /* 0x000000080000780c */ /* 0x000fda0003f05270 */
[----:B------:R-:W-:Y:S05]  /*59f0*/  @!P0 BRA `(.L_x_2032) ;  /* 0x0000000000148947 */ /* 0x000fea0003800000 */
[----:B------:R-:W-:-:S13]  /*5a00*/  ISETP.NE.AND P0, PT, R0, 0x9, PT ;  /* 0x000000090000780c */ /* 0x000fda0003f05270 */
[----:B------:R-:W-:Y:S05]  /*5a10*/  @P0 BRA `(.L_x_2025) ;  /* 0x0000000800680947 */ /* 0x000fea0003800000 */
[----:B-1-3--:R-:W-:-:S05]  /*5a20*/  IMAD.MOV.U32 R19, RZ, RZ, RZ ;  /* 0x000000ffff137224 */ /* 0x00afca00078e00ff */
[----:B------:R0:W-:Y:S01]  /*5a30*/  STG.E.64 desc[UR36][R8.64], R18 ;  /* 0x0000001208007986 */ /* 0x0001e2000c101b24 */
[----:B------:R-:W-:Y:S05]  /*5a40*/  BRA `(.L_x_2026) ;  /* 0x0000000800b47947 */ /* 0x000fea0003800000 */
.L_x_2032:
[----:B------:R-:W-:-:S04]  /*5a50*/  F2FP.F16.F32.PACK_AB R3, RZ, R18 ;  /* 0x00000012ff03723e */ /* 0x000fc800000000ff */
[----:B------:R-:W-:-:S05]  /*5a60*/  PRMT R3, R3, 0x5410, RZ ;  /* 0x0000541003037816 */ /* 0x000fca00000000ff */
[----:B------:R0:W-:Y:S01]  /*5a70*/  STG.E desc[UR36][R8.64], R3 ;  /* 0x0000000308007986 */ /* 0x0001e2000c101924 */
[----:B------:R-:W-:Y:S05]  /*5a80*/  BRA `(.L_x_2026) ;  /* 0x0000000800a47947 */ /* 0x000fea0003800000 */
.L_x_2031:
[----:B------:R-:W-:-:S06]  /*5a90*/  FMUL.FTZ R4, R18, 1 ;  /* 0x3f80000012047820 */ /* 0x000fcc0000410000 */
[----:B------:R-:W0:Y:S02]  /*5aa0*/  F2F.F64.F32 R4, R4 ;  /* 0x0000000400047310 */ /* 0x000e240000201800 */
[----:B0-----:R0:W-:Y:S01]  /*5ab0*/  STG.E.64 desc[UR36][R8.64], R4 ;  /* 0x0000000408007986 */ /* 0x0011e2000c101b24 */
[----:B------:R-:W-:Y:S05]  /*5ac0*/  BRA `(.L_x_2026) ;  /* 0x0000000800947947 */ /* 0x000fea0003800000 */
.L_x_2021:
        /* <DEDUP_REMOVED lines=12> */
.L_x_2035:
[----:B------:R-:W-:Y:S01]  /*5b90*/  FMUL.FTZ R4, R18, 1 ;  /* 0x3f80000012047820 */ /* 0x000fe20000410000 */
[----:B------:R-:W-:-:S05]  /*5ba0*/  CS2R R6, SRZ ;  /* 0x0000000000067805 */ /* 0x000fca000001ff00 */
[----:B------:R-:W0:Y:S02]  /*5bb0*/  F2F.F64.F32 R4, R4 ;  /* 0x0000000400047310 */ /* 0x000e240000201800 */
[----:B0-----:R0:W-:Y:S01]  /*5bc0*/  STG.E.128 desc[UR36][R8.64], R4 ;  /* 0x0000000408007986 */ /* 0x0011e2000c101d24 */
[----:B------:R-:W-:Y:S05]  /*5bd0*/  BRA `(.L_x_2026) ;  /* 0x0000000800507947 */ /* 0x000fea0003800000 */
.L_x_2034:
        /* <DEDUP_REMOVED lines=20> */
.L_x_2039:
[----:B------:R-:W-:Y:S05]  /*5d20*/  BSYNC B0 ;  /* 0x0000000000007941 */ /* 0x000fea0003800000 */
.L_x_2038:
[----:B------:R-:W-:-:S05]  /*5d30*/  LOP3.LUT R5, R0, R5, RZ, 0xfc, !PT ;  /* 0x0000000500057212 */ /* 0x000fca00078efcff */
[----:B------:R0:W-:Y:S01]  /*5d40*/  STG.E.U8 desc[UR36][R8.64], R5 ;  /* 0x0000000508007986 */ /* 0x0001e2000c101124 */
[----:B------:R-:W-:Y:S05]  /*5d50*/  BRA `(.L_x_2026) ;  /* 0x0000000400f07947 */ /* 0x000fea0003800000 */
.L_x_2037:
        /* <DEDUP_REMOVED lines=12> */
.L_x_2041:
[----:B------:R-:W-:Y:S01]  /*5e20*/  IMAD.MOV.U32 R0, RZ, RZ, 0x7f ;  /* 0x0000007fff007424 */ /* 0x000fe200078e00ff */
[----:B------:R-:W-:-:S04]  /*5e30*/  ISETP.GT.U32.AND P0, PT, R4, 0x7f800000, PT ;  /* 0x7f8000000400780c */ /* 0x000fc80003f04070 */
[----:B------:R-:W-:-:S09]  /*5e40*/  SEL R0, R0, 0x7c, P0 ;  /* 0x0000007c00007807 */ /* 0x000fd20000000000 */
.L_x_2042:
[----:B------:R-:W-:Y:S05]  /*5e50*/  BSYNC B0 ;  /* 0x0000000000007941 */ /* 0x000fea0003800000 */
.L_x_2040:
[----:B------:R-:W-:-:S04]  /*5e60*/  LOP3.LUT R18, R18, 0x80000000, RZ, 0xc0, !PT ;  /* 0x8000000012127812 */ /* 0x000fc800078ec0ff */
[----:B------:R-:W-:-:S04]  /*5e70*/  SHF.R.U32.HI R3, RZ, 0x18, R18 ;  /* 0x00000018ff037819 */ /* 0x000fc80000011612 */
[----:B------:R-:W-:-:S05]  /*5e80*/  LOP3.LUT R3, R0, R3, RZ, 0xfc, !PT ;  /* 0x0000000300037212 */ /* 0x000fca00078efcff */
[----:B------:R0:W-:Y:S01]  /*5e90*/  STG.E.U8 desc[UR36][R8.64], R3 ;  /* 0x0000000308007986 */ /* 0x0001e2000c101124 */
[----:B------:R-:W-:Y:S05]  /*5ea0*/  BRA `(.L_x_2026) ;  /* 0x00000004009c7947 */ /* 0x000fea0003800000 */
.L_x_2036:
[----:B------:R-:W-:-:S05]  /*5eb0*/  F2FP.BF16.F32.PACK_AB R18, RZ, R18 ;  /* 0x00000012ff12723e */ /* 0x000fca00000010ff */
[----:B------:R0:W-:Y:S01]  /*5ec0*/  STG.E.U16 desc[UR36][R8.64], R18 ;  /* 0x0000001208007986 */ /* 0x0001e2000c101524 */
[----:B------:R-:W-:Y:S05]  /*5ed0*/  BRA `(.L_x_2026) ;  /* 0x0000000400907947 */ /* 0x000fea0003800000 */
.L_x_2033:
        /* <DEDUP_REMOVED lines=11> */
.L_x_2045:
        /* <DEDUP_REMOVED lines=16> */
.L_x_2048:
[----:B------:R-:W-:-:S04]  /*6090*/  LOP3.LUT R18, R18, 0x80000000, RZ, 0xc0, !PT ;  /* 0x8000000012127812 */ /* 0x000fc800078ec0ff */
[----:B------:R-:W-:-:S04]  /*60a0*/  SHF.R.U32.HI R3, RZ, 0x18, R18 ;  /* 0x00000018ff037819 */ /* 0x000fc80000011612 */
[----:B------:R-:W-:-:S04]  /*60b0*/  LOP3.LUT R0, R0, R3, RZ, 0xfc, !PT ;  /* 0x0000000300007212 */ /* 0x000fc800078efcff */
[----:B------:R-:W-:-:S07]  /*60c0*/  PRMT R4, R0, 0x7610, R4 ;  /* 0x0000761000047816 */ /* 0x000fce0000000004 */
.L_x_2047:
[----:B------:R-:W-:Y:S05]  /*60d0*/  BSYNC B0 ;  /* 0x0000000000007941 */ /* 0x000fea0003800000 */
.L_x_2046:
[----:B------:R0:W-:Y:S01]  /*60e0*/  STG.E.U8 desc[UR36][R8.64], R4 ;  /* 0x0000000408007986 */ /* 0x0001e2000c101124 */
[----:B------:R-:W-:Y:S05]  /*60f0*/  BRA `(.L_x_2026) ;  /* 0x0000000400087947 */ /* 0x000fea0003800000 */
.L_x_2044:
        /* <DEDUP_REMOVED lines=16> */
.L_x_2051:
[----:B------:R-:W-:-:S04]  /*6200*/  LOP3.LUT R18, R18, 0x80000000, RZ, 0xc0, !PT ;  /* 0x8000000012127812 */ /* 0x000fc800078ec0ff */
[----:B------:R-:W-:-:S04]  /*6210*/  SHF.R.U32.HI R3, RZ, 0x18, R18 ;  /* 0x00000018ff037819 */ /* 0x000fc80000011612 */
[----:B------:R-:W-:-:S04]  /*6220*/  LOP3.LUT R0, R0, R3, RZ, 0xfc, !PT ;  /* 0x0000000300007212 */ /* 0x000fc800078efcff */
[----:B------:R-:W-:-:S07]  /*6230*/  PRMT R4, R0, 0x7610, R4 ;  /* 0x0000761000047816 */ /* 0x000fce0000000004 */
.L_x_2050:
[----:B------:R-:W-:Y:S05]  /*6240*/  BSYNC B0 ;  /* 0x0000000000007941 */ /* 0x000fea0003800000 */
.L_x_2049:
[----:B------:R0:W-:Y:S01]  /*6250*/  STG.E.U8 desc[UR36][R8.64], R4 ;  /* 0x0000000408007986 */ /* 0x0001e2000c101124 */
[----:B------:R-:W-:Y:S05]  /*6260*/  BRA `(.L_x_2026) ;  /* 0x0000000000ac7947 */ /* 0x000fea0003800000 */
.L_x_2043:
        /* <DEDUP_REMOVED lines=21> */
.L_x_2025:
        /* <DEDUP_REMOVED lines=16> */
.L_x_2054:
[----:B------:R-:W-:Y:S05]  /*64c0*/  BRA `(.L_x_2026) ;  /* 0x0000000000147947 */ /* 0x000fea0003800000 */
.L_x_2053:
[----:B-1-3--:R-:W0:Y:S02]  /*64d0*/  F2I.U64.TRUNC R18, R18 ;  /* 0x0000001200127311 */ /* 0x00ae24000020d800 */
[----:B0-----:R4:W-:Y:S01]  /*64e0*/  STG.E.64 desc[UR36][R8.64], R18 ;  /* 0x0000001208007986 */ /* 0x0019e2000c101b24 */
[----:B------:R-:W-:Y:S05]  /*64f0*/  BRA `(.L_x_2026) ;  /* 0x0000000000087947 */ /* 0x000fea0003800000 */
.L_x_2052:
[----:B------:R-:W0:Y:S02]  /*6500*/  F2I.FTZ.U32.TRUNC.NTZ R3, R18 ;  /* 0x0000001200037305 */ /* 0x000e24000021f000 */
[----:B0-----:R0:W-:Y:S02]  /*6510*/  STG.E desc[UR36][R8.64], R3 ;  /* 0x0000000308007986 */ /* 0x0011e4000c101924 */
.L_x_2026:
[----:B------:R-:W-:-:S05]  /*6520*/  VIADD R25, R25, 0x80 ;  /* 0x0000008019197836 */ /* 0x000fca0000000000 */
[----:B------:R-:W-:-:S13]  /*6530*/  ISETP.GE.AND P0, PT, R25, R17, PT ;  /* 0x000000111900720c */ /* 0x000fda0003f06270 */
[----:B------:R-:W-:Y:S05]  /*6540*/  @P0 BRA `(.L_x_2020) ;  /* 0x0000000c00a80947 */ /* 0x000fea0003800000 */
[----:B0-2-4-:R-:W0:Y:S01]  /*6550*/  LDC.64 R8, c[0x0][0x218] ;  /* 0x00008600ff087b82 */ /* 0x015e220000000a00 */
        /* <DEDUP_REMOVED lines=20> */
.L_x_2058:
[----:B------:R-:W0:Y:S02]  /*66a0*/  F2I.S64.TRUNC R22, R22 ;  /* 0x0000001600167311 */ /* 0x000e24000020d900 */
[----:B0-----:R-:W-:-:S05]  /*66b0*/  IMAD.MOV.U32 R3, RZ, RZ, R22 ;  /* 0x000000ffff037224 */ /* 0x001fca00078e0016 */
[----:B------:R0:W-:Y:S01]  /*66c0*/  STG.E.U8 desc[UR36][R8.64], R3 ;  /* 0x0000000308007986 */ /* 0x0001e2000c101124 */
[----:B------:R-:W-:Y:S05]  /*66d0*/  BRA `(.L_x_2060) ;  /* 0x0000000c00407947 */ /* 0x000fea0003800000 */
.L_x_2057:
        /* <DEDUP_REMOVED lines=9> */
.L_x_2062:
[----:B------:R-:W0:Y:S02]  /*6770*/  F2I.FTZ.TRUNC.NTZ R3, R22 ;  /* 0x0000001600037305 */ /* 0x000e24000021f100 */
[----:B0-----:R0:W-:Y:S01]  /*6780*/  STG.E desc[UR36][R8.64], R3 ;  /* 0x0000000308007986 */ /* 0x0011e2000c101924 */
[----:B------:R-:W-:Y:S05]  /*6790*/  BRA `(.L_x_2060) ;  /* 0x0000000c00107947 */ /* 0x000fea0003800000 */
.L_x_2061:
[----:B------:R-:W0:Y:S02]  /*67a0*/  F2I.FTZ.TRUNC.NTZ R3, R22 ;  /* 0x0000001600037305 */ /* 0x000e24000021f100 */
[----:B0-----:R4:W-:Y:S01]  /*67b0*/  STG.E.U16 desc[UR36][R8.64], R3 ;  /* 0x0000000308007986 */ /* 0x0019e2000c101524 */
[----:B------:R-:W-:Y:S05]  /*67c0*/  BRA `(.L_x_2060) ;  /* 0x0000000c00047947 */ /* 0x000fea0003800000 */
.L_x_2056:
        /* <DEDUP_REMOVED lines=8> */
.L_x_2064:
[----:B------:R-:W-:-:S05]  /*6850*/  F2FP.F16.F32.PACK_AB R22, RZ, R22 ;  /* 0x00000016ff16723e */ /* 0x000fca00000000ff */
[----:B------:R0:W-:Y:S01]  /*6860*/  STG.E.U16 desc[UR36][R8.64], R22 ;  /* 0x0000001608007986 */ /* 0x0001e2000c101524 */
[----:B------:R-:W-:Y:S05]  /*6870*/  BRA `(.L_x_2060) ;  /* 0x0000000800d87947 */ /* 0x000fea0003800000 */
.L_x_2063:
        /* <DEDUP_REMOVED lines=9> */
.L_x_2066:
[----:B------:R-:W-:-:S04]  /*6910*/  F2FP.F16.F32.PACK_AB R3, RZ, R22 ;  /* 0x00000016ff03723e */ /* 0x000fc800000000ff */
[----:B------:R-:W-:-:S05]  /*6920*/  PRMT R3, R3, 0x5410, RZ ;  /* 0x0000541003037816 */ /* 0x000fca00000000ff */
[----:B------:R0:W-:Y:S01]  /*6930*/  STG.E desc[UR36][R8.64], R3 ;  /* 0x0000000308007986 */ /* 0x0001e2000c101924 */
[----:B------:R-:W-:Y:S05]  /*6940*/  BRA `(.L_x_2060) ;  /* 0x0000000800a47947 */ /* 0x000fea0003800000 */
.L_x_2065:
[----:B------:R-:W-:-:S06]  /*6950*/  FMUL.FTZ R4, R22, 1 ;  /* 0x3f80000016047820 */ /* 0x000fcc0000410000 */
[----:B------:R-:W0:Y:S02]  /*6960*/  F2F.F64.F32 R4, R4 ;  /* 0x0000000400047310 */ /* 0x000e240000201800 */
[----:B0-----:R0:W-:Y:S01]  /*6970*/  STG.E.64 desc[UR36][R8.64], R4 ;  /* 0x0000000408007986 */ /* 0x0011e2000c101b24 */
[----:B------:R-:W-:Y:S05]  /*6980*/  BRA `(.L_x_2060) ;  /* 0x0000000800947947 */ /* 0x000fea0003800000 */
.L_x_2055:
        /* <DEDUP_REMOVED lines=12> */
.L_x_2069:
[----:B------:R-:W-:Y:S01]  /*6a50*/  FMUL.FTZ R4, R22, 1 ;  /* 0x3f80000016047820 */ /* 0x000fe20000410000 */
[----:B------:R-:W-:-:S05]  /*6a60*/  CS2R R6, SRZ ;  /* 0x0000000000067805 */ /* 0x000fca000001ff00 */
[----:B------:R-:W0:Y:S02]  /*6a70*/  F2F.F64.F32 R4, R4 ;  /* 0x0000000400047310 */ /* 0x000e240000201800 */
[----:B0-----:R0:W-:Y:S01]  /*6a80*/  STG.E.128 desc[UR36][R8.64], R4 ;  /* 0x0000000408007986 */ /* 0x0011e2000c101d24 */
[----:B------:R-:W-:Y:S05]  /*6a90*/  BRA `(.L_x_2060) ;  /* 0x0000000800507947 */ /* 0x000fea0003800000 */
.L_x_2068:
        /* <DEDUP_REMOVED lines=20> */
.L_x_2073:
[----:B------:R-:W-:Y:S05]  /*6be0*/  BSYNC B0 ;  /* 0x0000000000007941 */ /* 0x000fea0003800000 */
.L_x_2072:
[----:B------:R-:W-:-:S05]  /*6bf0*/  LOP3.LUT R5, R0, R5, RZ, 0xfc, !PT ;  /* 0x0000000500057212 */ /* 0x000fca00078efcff */
[----:B------:R0:W-:Y:S01]  /*6c00*/  STG.E.U8 desc[UR36][R8.64], R5 ;  /* 0x0000000508007986 */ /* 0x0001e2000c101124 */
[----:B------:R-:W-:Y:S05]  /*6c10*/  BRA `(.L_x_2060) ;  /* 0x0000000400f07947 */ /* 0x000fea0003800000 */
.L_x_2071:
        /* <DEDUP_REMOVED lines=12> */
.L_x_2075:
[----:B------:R-:W-:Y:S01]  /*6ce0*/  IMAD.MOV.U32 R0, RZ, RZ, 0x7f ;  /* 0x0000007fff007424 */ /* 0x000fe200078e00ff */
[----:B------:R-:W-:-:S04]  /*6cf0*/  ISETP.GT.U32.AND P0, PT, R4, 0x7f800000, PT ;  /* 0x7f8000000400780c */ /* 0x000fc80003f04070 */
[----:B------:R-:W-:-:S09]  /*6d00*/  SEL R0, R0, 0x7c, P0 ;  /* 0x0000007c00007807 */ /* 0x000fd20000000000 */
.L_x_2076:
[----:B------:R-:W-:Y:S05]  /*6d10*/  BSYNC B0 ;  /* 0x0000000000007941 */ /* 0x000fea0003800000 */
.L_x_2074:
[----:B------:R-:W-:-:S04]  /*6d20*/  LOP3.LUT R22, R22, 0x80000000, RZ, 0xc0, !PT ;  /* 0x8000000016167812 */ /* 0x000fc800078ec0ff */
[----:B------:R-:W-:-:S04]  /*6d30*/  SHF.R.U32.HI R3, RZ, 0x18, R22 ;  /* 0x00000018ff037819 */ /* 0x000fc80000011616 */
[----:B------:R-:W-:-:S05]  /*6d40*/  LOP3.LUT R3, R0, R3, RZ, 0xfc, !PT ;  /* 0x0000000300037212 */ /* 0x000fca00078efcff */
[----:B------:R0:W-:Y:S01]  /*6d50*/  STG.E.U8 desc[UR36][R8.64], R3 ;  /* 0x0000000308007986 */ /* 0x0001e2000c101124 */
[----:B------:R-:W-:Y:S05]  /*6d60*/  BRA `(.L_x_2060) ;  /* 0x00000004009c7947 */ /* 0x000fea0003800000 */
.L_x_2070:
[----:B------:R-:W-:-:S05]  /*6d70*/  F2FP.BF16.F32.PACK_AB R22, RZ, R22 ;  /* 0x00000016ff16723e */ /* 0x000fca00000010ff */
[----:B------:R0:W-:Y:S01]  /*6d80*/  STG.E.U16 desc[UR36][R8.64], R22 ;  /* 0x0000001608007986 */ /* 0x0001e2000c101524 */
[----:B------:R-:W-:Y:S05]  /*6d90*/  BRA `(.L_x_2060) ;  /* 0x0000000400907947 */ /* 0x000fea0003800000 */
.L_x_2067:
        /* <DEDUP_REMOVED lines=11> */
.L_x_2079:
        /* <DEDUP_REMOVED lines=16> */
.L_x_2082:
[----:B------:R-:W-:-:S04]  /*6f50*/  LOP3.LUT R22, R22, 0x80000000, RZ, 0xc0, !PT ;  /* 0x8000000016167812 */ /* 0x000fc800078ec0ff */
[----:B------:R-:W-:-:S04]  /*6f60*/  SHF.R.U32.HI R3, RZ, 0x18, R22 ;  /* 0x00000018ff037819 */ /* 0x000fc80000011616 */
[----:B------:R-:W-:-:S04]  /*6f70*/  LOP3.LUT R0, R0, R3, RZ, 0xfc, !PT ;  /* 0x0000000300007212 */ /* 0x000fc800078efcff */
[----:B------:R-:W-:-:S07]  /*6f80*/  PRMT R4, R0, 0x7610, R4 ;  /* 0x0000761000047816 */ /* 0x000fce0000000004 */
.L_x_2081:
[----:B------:R-:W-:Y:S05]  /*6f90*/  BSYNC B0 ;  /* 0x0000000000007941 */ /* 0x000fea0003800000 */
.L_x_2080:
[----:B------:R0:W-:Y:S01]  /*6fa0*/  STG.E.U8 desc[UR36][R8.64], R4 ;  /* 0x0000000408007986 */ /* 0x0001e2000c101124 */
[----:B------:R-:W-:Y:S05]  /*6fb0*/  BRA `(.L_x_2060) ;  /* 0x0000000400087947 */ /* 0x000fea0003800000 */
.L_x_2078:
        /* <DEDUP_REMOVED lines=16> */
.L_x_2085:
[----:B------:R-:W-:-:S04]  /*70c0*/  LOP3.LUT R22, R22, 0x80000000, RZ, 0xc0, !PT ;  /* 0x8000000016167812 */ /* 0x000fc800078ec0ff */
[----:B------:R-:W-:-:S04]  /*70d0*/  SHF.R.U32.HI R3, RZ, 0x18, R22 ;  /* 0x00000018ff037819 */ /* 0x000fc80000011616 */
[----:B------:R-:W-:-:S04]  /*70e0*/  LOP3.LUT R0, R0, R3, RZ, 0xfc, !PT ;  /* 0x0000000300007212 */ /* 0x000fc800078efcff */
[----:B------:R-:W-:-:S07]  /*70f0*/  PRMT R4, R0, 0x7610, R4 ;  /* 0x0000761000047816 */ /* 0x000fce0000000004 */
.L_x_2084:
[----:B------:R-:W-:Y:S05]  /*7100*/  BSYNC B0 ;  /* 0x0000000000007941 */ /* 0x000fea0003800000 */
.L_x_2083:
[----:B------:R0:W-:Y:S01]  /*7110*/  STG.E.U8 desc[UR36][R8.64], R4 ;  /* 0x0000000408007986 */ /* 0x0001e2000c101124 */
[----:B------:R-:W-:Y:S05]  /*7120*/  BRA `(.L_x_2060) ;  /* 0x0000000000ac7947 */ /* 0x000fea0003800000 */
.L_x_2077:
        /* <DEDUP_REMOVED lines=21> */
.L_x_2059:
        /* <DEDUP_REMOVED lines=16> */
.L_x_2088:
[----:B------:R-:W-:Y:S05]  /*7380*/  BRA `(.L_x_2060) ;  /* 0x0000000000147947 */ /* 0x000fea0003800000 */
.L_x_2087:
[----:B------:R-:W0:Y:S02]  /*7390*/  F2I.U64.TRUNC R22, R22 ;  /* 0x0000001600167311 */ /* 0x000e24000020d800 */
[----:B0-----:R0:W-:Y:S01]  /*73a0*/  STG.E.64 desc[UR36][R8.64], R22 ;  /* 0x0000001608007986 */ /* 0x0011e2000c101b24 */
[----:B------:R-:W-:Y:S05]  /*73b0*/  BRA `(.L_x_2060) ;  /* 0x0000000000087947 */ /* 0x000fea0003800000 */
.L_x_2086:
[----:B------:R-:W0:Y:S02]  /*73c0*/  F2I.FTZ.U32.TRUNC.NTZ R3, R22 ;  /* 0x0000001600037305 */ /* 0x000e24000021f000 */
[----:B0-----:R0:W-:Y:S02]  /*73d0*/  STG.E desc[UR36][R8.64], R3 ;  /* 0x0000000308007986 */ /* 0x0011e4000c101924 */
.L_x_2060:
[----:B------:R-:W-:-:S07]  /*73e0*/  VIADD R25, R25, 0x80 ;  /* 0x0000008019197836 */ /* 0x000fce0000000000 */
.L_x_2020:
[----:B------:R-:W-:Y:S05]  /*73f0*/  BSYNC B6 ;  /* 0x0000000000067941 */ /* 0x000fea0003800000 */
.L_x_2019:
[----:B------:R-:W-:-:S13]  /*7400*/  ISETP.GE.AND P0, PT, R25, R17, PT ;  /* 0x000000111900720c */ /* 0x000fda0003f06270 */
[----:B------:R-:W-:Y:S05]  /*7410*/  @P0 EXIT ;  /* 0x000000000000094d */ /* 0x000fea0003800000 */
[----:B0---4-:R-:W0:Y:S01]  /*7420*/  LDC.64 R4, c[0x0][0x218] ;  /* 0x00008600ff047b82 */ /* 0x011e220000000a00 */
[----:B------:R-:W-:Y:S01]  /*7430*/  PRMT R0, R16, 0x9910, RZ ;  /* 0x0000991010007816 */ /* 0x000fe200000000ff */
[----:B------:R-:W-:Y:S01]  /*7440*/  IMAD R2, R2, 0x200, R25 ;  /* 0x0000020002027824 */ /* 0x000fe200078e0219 */
[----:B------:R-:W-:Y:S02]  /*7450*/  ULDC UR4, c[0x0][0x238] ;  /* 0x00008e0000047ab9 */ /* 0x000fe40000000800 */
[----:B------:R-:W-:Y:S01]  /*7460*/  ISETP.GT.AND P1, PT, R0, 0x9, PT ;  /* 0x000000090000780c */ /* 0x000fe20003f24270 */
[----:B--2---:R-:W-:-:S05]  /*7470*/  IMAD R3, R2, UR4, RZ ;  /* 0x0000000402037c24 */ /* 0x004fca000f8e02ff */
        /* <DEDUP_REMOVED lines=14> */
.L_x_2092:
[----:B------:R-:W0:Y:S02]  /*7560*/  F2I.S64.TRUNC R24, R24 ;  /* 0x0000001800187311 */ /* 0x000e24000020d900 */
[----:B0-----:R-:W-:-:S05]  /*7570*/  IMAD.MOV.U32 R5, RZ, RZ, R24 ;  /* 0x000000ffff057224 */ /* 0x001fca00078e0018 */
[----:B------:R-:W-:Y:S01]  /*7580*/  STG.E.U8 desc[UR36][R2.64], R5 ;  /* 0x0000000502007986 */ /* 0x000fe2000c101124 */
[----:B------:R-:W-:Y:S05]  /*7590*/  EXIT ;  /* 0x000000000000794d */ /* 0x000fea0003800000 */
.L_x_2091:
        /* <DEDUP_REMOVED lines=9> */
.L_x_2095:
[----:B------:R-:W0:Y:S02]  /*7630*/  F2I.FTZ.TRUNC.NTZ R5, R24 ;  /* 0x0000001800057305 */ /* 0x000e24000021f100 */
[----:B0-----:R-:W-:Y:S01]  /*7640*/  STG.E desc[UR36][R2.64], R5 ;  /* 0x0000000502007986 */ /* 0x001fe2000c101924 */
[----:B------:R-:W-:Y:S05]  /*7650*/  EXIT ;  /* 0x000000000000794d */ /* 0x000fea0003800000 */
.L_x_2094:
[----:B------:R-:W0:Y:S02]  /*7660*/  F2I.FTZ.TRUNC.NTZ R5, R24 ;  /* 0x0000001800057305 */ /* 0x000e24000021f100 */
[----:B0-----:R-:W-:Y:S01]  /*7670*/  STG.E.U16 desc[UR36][R2.64], R5 ;  /* 0x0000000502007986 */ /* 0x001fe2000c101524 */
[----:B------:R-:W-:Y:S05]  /*7680*/  EXIT ;  /* 0x000000000000794d */ /* 0x000fea0003800000 */
.L_x_2090:
        /* <DEDUP_REMOVED lines=8> */
.L_x_2097:
[----:B------:R-:W-:-:S05]  /*7710*/  F2FP.F16.F32.PACK_AB R24, RZ, R24 ;  /* 0x00000018ff18723e */ /* 0x000fca00000000ff */
[----:B------:R-:W-:Y:S01]  /*7720*/  STG.E.U16 desc[UR36][R2.64], R24 ;  /* 0x0000001802007986 */ /* 0x000fe2000c101524 */
[----:B------:R-:W-:Y:S05]  /*7730*/  EXIT ;  /* 0x000000000000794d */ /* 0x000fea0003800000 */
.L_x_2096:
        /* <DEDUP_REMOVED lines=9> */
.L_x_2099:
[----:B------:R-:W-:-:S04]  /*77d0*/  F2FP.F16.F32.PACK_AB R5, RZ, R24 ;  /* 0x00000018ff05723e */ /* 0x000fc800000000ff */
[----:B------:R-:W-:-:S05]  /*77e0*/  PRMT R5, R5, 0x5410, RZ ;  /* 0x0000541005057816 */ /* 0x000fca00000000ff */
[----:B------:R-:W-:Y:S01]  /*77f0*/  STG.E desc[UR36][R2.64], R5 ;  /* 0x0000000502007986 */ /* 0x000fe2000c101924 */
[----:B------:R-:W-:Y:S05]  /*7800*/  EXIT ;  /* 0x000000000000794d */ /* 0x000fea0003800000 */
.L_x_2098:
[----:B------:R-:W-:-:S06]  /*7810*/  FMUL.FTZ R4, R24, 1 ;  /* 0x3f80000018047820 */ /* 0x000fcc0000410000 */
[----:B------:R-:W0:Y:S02]  /*7820*/  F2F.F64.F32 R4, R4 ;  /* 0x0000000400047310 */ /* 0x000e240000201800 */
[----:B0-----:R-:W-:Y:S01]  /*7830*/  STG.E.64 desc[UR36][R2.64], R4 ;  /* 0x0000000402007986 */ /* 0x001fe2000c101b24 */
[----:B------:R-:W-:Y:S05]  /*7840*/  EXIT ;  /* 0x000000000000794d */ /* 0x000fea0003800000 */
.L_x_2089:
        /* <DEDUP_REMOVED lines=12> */
.L_x_2102:
[----:B------:R-:W-:Y:S01]  /*7910*/  FMUL.FTZ R4, R24, 1 ;  /* 0x3f80000018047820 */ /* 0x000fe20000410000 */
[----:B------:R-:W-:-:S05]  /*7920*/  CS2R R6, SRZ ;  /* 0x0000000000067805 */ /* 0x000fca000001ff00 */
[----:B------:R-:W0:Y:S02]  /*7930*/  F2F.F64.F32 R4, R4 ;  /* 0x0000000400047310 */ /* 0x000e240000201800 */
[----:B0-----:R-:W-:Y:S01]  /*7940*/  STG.E.128 desc[UR36][R2.64], R4 ;  /* 0x0000000402007986 */ /* 0x001fe2000c101d24 */
[----:B------:R-:W-:Y:S05]  /*7950*/  EXIT ;  /* 0x000000000000794d */ /* 0x000fea0003800000 */
.L_x_2101:
        /* <DEDUP_REMOVED lines=20> */
.L_x_2106:
[----:B------:R-:W-:Y:S05]  /*7aa0*/  BSYNC B0 ;  /* 0x0000000000007941 */ /* 0x000fea0003800000 */
.L_x_2105:
[----:B------:R-:W-:-:S05]  /*7ab0*/  LOP3.LUT R7, R0, R7, RZ, 0xfc, !PT ;  /* 0x0000000700077212 */ /* 0x000fca00078efcff */
[----:B------:R-:W-:Y:S01]  /*7ac0*/  STG.E.U8 desc[UR36][R2.64], R7 ;  /* 0x0000000702007986 */ /* 0x000fe2000c101124 */
[----:B------:R-:W-:Y:S05]  /*7ad0*/  EXIT ;  /* 0x000000000000794d */ /* 0x000fea0003800000 */
.L_x_2104:
[----:B------:R-:W-:Y:S01]  /*7ae0*/  LOP3.LUT R4, R24, 0x7fffffff, RZ, 0xc0, !PT ;  /* 0x7fffffff18047812 */ /* 0x000fe200078ec0ff */
[----:B------:R-:W-:Y:S03]  /*7af0*/  BSSY B0, `(.L_x_2107) ;  /* 0x000000e000007945 */ /* 0x000fe60003800000 */
        /* <DEDUP_REMOVED lines=10> */
.L_x_2108:
[----:B------:R-:W-:Y:S01]  /*7ba0*/  IMAD.MOV.U32 R0, RZ, RZ, 0x7f ;  /* 0x0000007fff007424 */ /* 0x000fe200078e00ff */
[----:B------:R-:W-:-:S04]  /*7bb0*/  ISETP.GT.U32.AND P0, PT, R4, 0x7f800000, PT ;  /* 0x7f8000000400780c */ /* 0x000fc80003f04070 */
[----:B------:R-:W-:-:S09]  /*7bc0*/  SEL R0, R0, 0x7c, P0 ;  /* 0x0000007c00007807 */ /* 0x000fd20000000000 */
.L_x_2109:
[----:B------:R-:W-:Y:S05]  /*7bd0*/  BSYNC B0 ;  /* 0x0000000000007941 */ /* 0x000fea0003800000 */
.L_x_2107:
[----:B------:R-:W-:-:S04]  /*7be0*/  LOP3.LUT R24, R24, 0x80000000, RZ, 0xc0, !PT ;  /* 0x8000000018187812 */ /* 0x000fc800078ec0ff */
[----:B------:R-:W-:-:S04]  /*7bf0*/  SHF.R.U32.HI R5, RZ, 0x18, R24 ;  /* 0x00000018ff057819 */ /* 0x000fc80000011618 */
[----:B------:R-:W-:-:S05]  /*7c00*/  LOP3.LUT R5, R0, R5, RZ, 0xfc, !PT ;  /* 0x0000000500057212 */ /* 0x000fca00078efcff */
[----:B------:R-:W-:Y:S01]  /*7c10*/  STG.E.U8 desc[UR36][R2.64], R5 ;  /* 0x0000000502007986 */ /* 0x000fe2000c101124 */
[----:B------:R-:W-:Y:S05]  /*7c20*/  EXIT ;  /* 0x000000000000794d */ /* 0x000fea0003800000 */
.L_x_2103:
[----:B------:R-:W-:-:S05]  /*7c30*/  F2FP.BF16.F32.PACK_AB R24, RZ, R24 ;  /* 0x00000018ff18723e */ /* 0x000fca00000010ff */
[----:B------:R-:W-:Y:S01]  /*7c40*/  STG.E.U16 desc[UR36][R2.64], R24 ;  /* 0x0000001802007986 */ /* 0x000fe2000c101524 */
[----:B------:R-:W-:Y:S05]  /*7c50*/  EXIT ;  /* 0x000000000000794d */ /* 0x000fea0003800000 */
.L_x_2100:
        /* <DEDUP_REMOVED lines=11> */
.L_x_2112:
        /* <DEDUP_REMOVED lines=16> */
.L_x_2115:
[----:B------:R-:W-:-:S04]  /*7e10*/  LOP3.LUT R24, R24, 0x80000000, RZ, 0xc0, !PT ;  /* 0x8000000018187812 */ /* 0x000fc800078ec0ff */
[----:B------:R-:W-:-:S04]  /*7e20*/  SHF.R.U32.HI R5, RZ, 0x18, R24 ;  /* 0x00000018ff057819 */ /* 0x000fc80000011618 */
[----:B------:R-:W-:-:S04]  /*7e30*/  LOP3.LUT R4, R4, R5, RZ, 0xfc, !PT ;  /* 0x0000000504047212 */ /* 0x000fc800078efcff */
[----:B------:R-:W-:-:S07]  /*7e40*/  PRMT R0, R4, 0x7610, R0 ;  /* 0x0000761004007816 */ /* 0x000fce0000000000 */
.L_x_2114:
[----:B------:R-:W-:Y:S05]  /*7e50*/  BSYNC B0 ;  /* 0x0000000000007941 */ /* 0x000fea0003800000 */
.L_x_2113:
[----:B------:R-:W-:Y:S01]  /*7e60*/  STG.E.U8 desc[UR36][R2.64], R0 ;  /* 0x0000000002007986 */ /* 0x000fe2000c101124 */
[----:B------:R-:W-:Y:S05]  /*7e70*/  EXIT ;  /* 0x000000000000794d */ /* 0x000fea0003800000 */
.L_x_2111:
        /* <DEDUP_REMOVED lines=16> */
.L_x_2118:
[----:B------:R-:W-:-:S04]  /*7f80*/  LOP3.LUT R24, R24, 0x80000000, RZ, 0xc0, !PT ;  /* 0x8000000018187812 */ /* 0x000fc800078ec0ff */
[----:B------:R-:W-:-:S04]  /*7f90*/  SHF.R.U32.HI R5, RZ, 0x18, R24 ;  /* 0x00000018ff057819 */ /* 0x000fc80000011618 */
[----:B------:R-:W-:-:S04]  /*7fa0*/  LOP3.LUT R4, R4, R5, RZ, 0xfc, !PT ;  /* 0x0000000504047212 */ /* 0x000fc800078efcff */
[----:B------:R-:W-:-:S07]  /*7fb0*/  PRMT R0, R4, 0x7610, R0 ;  /* 0x0000761004007816 */ /* 0x000fce0000000000 */
.L_x_2117:
[----:B------:R-:W-:Y:S05]  /*7fc0*/  BSYNC B0 ;  /* 0x0000000000007941 */ /* 0x000fea0003800000 */
.L_x_2116:
[----:B------:R-:W-:Y:S01]  /*7fd0*/  STG.E.U8 desc[UR36][R2.64], R0 ;  /* 0x0000000002007986 */ /* 0x000fe2000c101124 */
[----:B------:R-:W-:Y:S05]  /*7fe0*/  EXIT ;  /* 0x000000000000794d */ /* 0x000fea0003800000 */
.L_x_2110:
        /* <DEDUP_REMOVED lines=21> */
.L_x_2093:
        /* <DEDUP_REMOVED lines=15> */
[----:B-123--:R-:W-:Y:S05]  /*8230*/  CALL.ABS.NOINC R2 ;  /* 0x0000000002007343 */ /* 0x00efea0003c00000 */
.L_x_2121:
[----:B------:R-:W-:Y:S05]  /*8240*/  EXIT ;  /* 0x000000000000794d */ /* 0x000fea0003800000 */
.L_x_2120:
[----:B------:R-:W0:Y:S02]  /*8250*/  F2I.U64.TRUNC R24, R24 ;  /* 0x0000001800187311 */ /* 0x000e24000020d800 */
[----:B0-----:R-:W-:Y:S01]  /*8260*/  STG.E.64 desc[UR36][R2.64], R24 ;  /* 0x0000001802007986 */ /* 0x001fe2000c101b24 */
[----:B------:R-:W-:Y:S05]  /*8270*/  EXIT ;  /* 0x000000000000794d */ /* 0x000fea0003800000 */
.L_x_2119:
[----:B------:R-:W0:Y:S02]  /*8280*/  F2I.FTZ.U32.TRUNC.NTZ R5, R24 ;  /* 0x0000001800057305 */ /* 0x000e24000021f000 */
[----:B0-----:R-:W-:Y:S01]  /*8290*/  STG.E desc[UR36][R2.64], R5 ;  /* 0x0000000502007986 */ /* 0x001fe2000c101924 */
[----:B------:R-:W-:Y:S05]  /*82a0*/  EXIT ;  /* 0x000000000000794d */ /* 0x000fea0003800000 */
.L_x_2122:
        /* <DEDUP_REMOVED lines=13> */
.L_x_3475:


//--------------------- .text._ZN2at6native18elementwise_kernelILi128ELi2EZNS0_22gpu_kernel_impl_nocastIZZZNS0_17atanh_kernel_cudaERNS_18TensorIteratorBaseEENKUlvE0_clEvENKUlvE0_clEvEUlfE_EEvS4_RKT_EUliE_EEviT1_ --------------------------
	.section	.text._ZN2at6native18elementwise_kernelILi128ELi2EZNS0_22gpu_kernel_impl_nocastIZZZNS0_17atanh_kernel_cudaERNS_18TensorIteratorBaseEENKUlvE0_clEvENKUlvE0_clEvEUlfE_EEvS4_RKT_EUliE_EEviT1_,"ax",@progbits
	.align	128
        .global         _ZN2at6native18elementwise_kernelILi128ELi2EZNS0_22gpu_kernel_impl_nocastIZZZNS0_17atanh_kernel_cudaERNS_18TensorIteratorBaseEENKUlvE0_clEvENKUlvE0_clEvEUlfE_EEvS4_RKT_EUliE_EEviT1_
        .type           _ZN2at6native18elementwise_kernelILi128ELi2EZNS0_22gpu_kernel_impl_nocastIZZZNS0_17atanh_kernel_cudaERNS_18TensorIteratorBaseEENKUlvE0_clEvENKUlvE0_clEvEUlfE_EEvS4_RKT_EUliE_EEviT1_,@function
        .size           _ZN2at6native18elementwise_kernelILi128ELi2EZNS0_22gpu_kernel_impl_nocastIZZZNS0_17atanh_kernel_cudaERNS_18TensorIteratorBaseEENKUlvE0_clEvENKUlvE0_clEvEUlfE_EEvS4_RKT_EUliE_EEviT1_,(.L_x_3476 - _ZN2at6native18elementwise_kernelILi128ELi2EZNS0_22gpu_kernel_impl_nocastIZZZNS0_17atanh_kernel_cudaERNS_18TensorIteratorBaseEENKUlvE0_clEvENKUlvE0_clEvEUlfE_EEvS4_RKT_EUliE_EEviT1_)
        .other          _ZN2at6native18elementwise_kernelILi128ELi2EZNS0_22gpu_kernel_impl_nocastIZZZNS0_17atanh_kernel_cudaERNS_18TensorIteratorBaseEENKUlvE0_clEvENKUlvE0_clEvEUlfE_EEvS4_RKT_EUliE_EEviT1_,@"STO_CUDA_ENTRY STV_DEFAULT"
_ZN2at6native18elementwise_kernelILi128ELi2EZNS0_22gpu_kernel_impl_nocastIZZZNS0_17atanh_kernel_cudaERNS_18TensorIteratorBaseEENKUlvE0_clEvENKUlvE0_clEvEUlfE_EEvS4_RKT_EUliE_EEviT1_:
.text._ZN2at6native18elementwise_kernelILi128ELi2EZNS0_22gpu_kernel_impl_nocastIZZZNS0_17atanh_kernel_cudaERNS_18TensorIteratorBaseEENKUlvE0_clEvENKUlvE0_clEvEUlfE_EEvS4_RKT_EUliE_EEviT1_:
[----:B------:R-:W-:Y:S01]  /*0000*/  LDC R1, c[0x0][0x28] ;  /* 0x00000a00ff017b82 */ /* 0x000fe20000000800 */
[----:B------:R-:W0:Y:S01]  /*0010*/  S2R R0, SR_CTAID.X ;  /* 0x0000000000007919 */ /* 0x000e220000002500 */
[----:B------:R-:W-:Y:S01]  /*0020*/  ULDC UR6, c[0x0][0x210] ;  /* 0x0000840000067ab9 */ /* 0x000fe20000000800 */
[----:B------:R-:W-:Y:S01]  /*0030*/  ULDC.64 UR4, c[0x0][0x208] ;  /* 0x0000820000047ab9 */ /* 0x000fe20000000a00 */
[----:B------:R-:W-:Y:S01]  /*0040*/  BSSY B0, `(.L_x_2123) ;  /* 0x0000168000007945 */ /* 0x000fe20003800000 */
[----:B------:R-:W0:Y:S02]  /*0050*/  S2R R3, SR_TID.X ;  /* 0x0000000000037919 */ /* 0x000e240000002100 */
[----:B0-----:R-:W-:-:S04]  /*0060*/  LEA R0, R0, R3, 0x8 ;  /* 0x0000000300007211 */ /* 0x001fc800078e40ff */
[----:B------:R-:W-:Y:S02]  /*0070*/  ISETP.GE.AND P0, PT, R0, UR6, PT ;  /* 0x0000000600007c0c */ /* 0x000fe4000bf06270 */
[----:B------:R-:W-:-:S11]  /*0080*/  MOV R9, R0 ;  /* 0x0000000000097202 */ /* 0x000fd60000000f00 */
[----:B------:R-:W-:Y:S05]  /*0090*/  @P0 BRA `(.L_x_2124) ;  /* 0x0000001400880947 */ /* 0x000fea0003800000 */
[----:B------:R-:W0:Y:S01]  /*00a0*/  LDC R8, c[0x0][0x218] ;  /* 0x00008600ff087b82 */ /* 0x000e220000000800 */
[----:B------:R-:W-:Y:S02]  /*00b0*/  CS2R R2, SRZ ;  /* 0x0000000000027805 */ /* 0x000fe4000001ff00 */
[----:B0-----:R-:W-:-:S13]  /*00c0*/  ISETP.NE.AND P0, PT, R8, RZ, PT ;  /* 0x000000ff0800720c */ /* 0x001fda0003f05270 */
[----:B------:R-:W-:Y:S05]  /*00d0*/  @!P0 BRA `(.L_x_2125) ;  /* 0x0000001000b08947 */ /* 0x000fea0003800000 */
[----:B------:R-:W-:Y:S01]  /*00e0*/  HFMA2.MMA R2, -RZ, RZ, 0, 0 ;  /* 0x00000000ff027435 */ /* 0x000fe200000001ff */
[----:B------:R-:W-:Y:S01]  /*00f0*/  MOV R3, R9 ;  /* 0x0000000900037202 */ /* 0x000fe20000000f00 */
[----:B------:R-:W-:Y:S01]  /*0100*/  ULDC.64 UR8, c[0x0][0x220] ;  /* 0x0000880000087ab9 */ /* 0x000fe20000000a00 */
[----:B------:R-:W-:Y:S01]  /*0110*/  ISETP.NE.AND P0, PT, R8, 0x1, PT ;  /* 0x000000010800780c */ /* 0x000fe20003f05270 */
[----:B------:R-:W-:-:S06]  /*0120*/  ULDC UR7, c[0x0][0x21c] ;  /* 0x0000870000077ab9 */ /* 0x000fcc0000000800 */
        /* <DEDUP_REMOVED lines=17> */
[C---:B------:R-:W-:Y:S02]  /*0240*/  IMAD R3, R4.reuse, UR10, RZ ;  /* 0x0000000a04037c24 */ /* 0x040fe4000f8e02ff */
[----:B------:R-:W-:Y:S02]  /*0250*/  IMAD R2, R4, UR11, RZ ;  /* 0x0000000b04027c24 */ /* 0x000fe4000f8e02ff */
        /* <DEDUP_REMOVED lines=263> */
[C---:B------:R-:W-:Y:S01]  /*12d0*/  IADD3 R11, -R9.reuse, RZ, RZ ;  /* 0x000000ff090b7210 */ /* 0x040fe20007ffe1ff */
[----:B------:R-:W1:Y:S08]  /*12e0*/  @P0 LDC R15, c[0x0][0x33c] ;  /* 0x0000cf00ff0f0b82 */ /* 0x000e700000000800 */
[----:B------:R-:W2:Y:S01]  /*12f0*/  @P0 LDC.64 R6, c[0x0][0x408] ;  /* 0x00010200ff060b82 */ /* 0x000ea20000000a00 */
[----:B0-----:R-:W-:-:S05]  /*1300*/  @P0 IMAD.HI.U32 R4, R9, R12, R8 ;  /* 0x0000000c09040227 */ /* 0x001fca00078e0008 */
[----:B------:R-:W-:Y:S01]  /*1310*/  @P0 SHF.R.U32.HI R8, RZ, R13, R4 ;  /* 0x0000000dff080219 */ /* 0x000fe20000011604 */
[----:B------:R-:W-:Y:S01]  /*1320*/  IMAD R4, R11, UR8, R5 ;  /* 0x000000080b047c24 */ /* 0x000fe2000f8e0205 */
[----:B------:R-:W-:Y:S02]  /*1330*/  ULDC.64 UR8, c[0x0][0x400] ;  /* 0x0001000000087ab9 */ /* 0x000fe40000000a00 */
[----:B------:R-:W-:Y:S01]  /*1340*/  @P0 IADD3 R8, -R8, RZ, RZ ;  /* 0x000000ff08080210 */ /* 0x000fe20007ffe1ff */
[C---:B------:R-:W-:Y:S02]  /*1350*/  IMAD R3, R4.reuse, UR8, R3 ;  /* 0x0000000804037c24 */ /* 0x040fe4000f8e0203 */
[----:B------:R-:W-:Y:S02]  /*1360*/  IMAD R2, R4, UR9, R2 ;  /* 0x0000000904027c24 */ /* 0x000fe4000f8e0202 */
[----:B-1----:R-:W-:-:S04]  /*1370*/  @P0 IMAD R8, R8, R15, R9 ;  /* 0x0000000f08080224 */ /* 0x002fc800078e0209 */
[C---:B--2---:R-:W-:Y:S02]  /*1380*/  @P0 IMAD R3, R8.reuse, R6, R3 ;  /* 0x0000000608030224 */ /* 0x044fe400078e0203 */
[----:B------:R-:W-:-:S07]  /*1390*/  @P0 IMAD R2, R8, R7, R2 ;  /* 0x0000000708020224 */ /* 0x000fce00078e0202 */
.L_x_2125:
[----:B------:R-:W-:Y:S02]  /*13a0*/  ULDC.64 UR8, c[0x0][0x418] ;  /* 0x0001060000087ab9 */ /* 0x000fe40000000a00 */
[----:B------:R-:W-:-:S04]  /*13b0*/  IADD3 R6, P0, R2, UR8, RZ ;  /* 0x0000000802067c10 */ /* 0x000fc8000ff1e0ff */
[----:B------:R-:W-:Y:S01]  /*13c0*/  IADD3.X R7, RZ, UR9, RZ, P0, !PT ;  /* 0x00000009ff077c10 */ /* 0x000fe200087fe4ff */
[----:B------:R-:W-:-:S04]  /*13d0*/  ULDC.64 UR8, c[0x0][0x410] ;  /* 0x0001040000087ab9 */ /* 0x000fc80000000a00 */
[----:B------:R-:W2:Y:S01]  /*13e0*/  LDG.E R2, desc[UR4][R6.64] ;  /* 0x0000000406027981 */ /* 0x000ea2000c1e1900 */
[----:B------:R-:W-:Y:S01]  /*13f0*/  BSSY B1, `(.L_x_2126) ;  /* 0x0000029000017945 */ /* 0x000fe20003800000 */
[C---:B--2---:R-:W-:Y:S01]  /*1400*/  FADD.FTZ R4, |R2|.reuse, -RZ ;  /* 0x800000ff02047221 */ /* 0x044fe20000010200 */
        /* <DEDUP_REMOVED lines=10> */
[----:B------:R-:W-:Y:S02]  /*14b0*/  LOP3.LUT R9, R8, 0xff800000, RZ, 0xc0, !PT ;  /* 0xff80000008097812 */ /* 0x000fe400078ec0ff */
[----:B------:R-:W-:Y:S02]  /*14c0*/  MOV R8, 0x3e800000 ;  /* 0x3e80000000087802 */ /* 0x000fe40000000f00 */
        /* <DEDUP_REMOVED lines=27> */
.L_x_2127:
[----:B------:R-:W-:Y:S05]  /*1680*/  BSYNC B1 ;  /* 0x0000000000017941 */ /* 0x000fea0003800000 */
.L_x_2126:
[----:B------:R-:W-:Y:S01]  /*1690*/  FMUL.FTZ R3, R3, R8 ;  /* 0x0000000803037220 */ /* 0x000fe20000410000 */
[----:B------:R-:W-:-:S04]  /*16a0*/  IADD3 R9, R0, 0x80, RZ ;  /* 0x0000008000097810 */ /* 0x000fc80007ffe0ff */
[----:B------:R0:W-:Y:S03]  /*16b0*/  STG.E desc[UR4][R6.64], R3 ;  /* 0x0000000306007986 */ /* 0x0001e6000c101904 */
.L_x_2124:
[----:B------:R-:W-:Y:S05]  /*16c0*/  BSYNC B0 ;  /* 0x0000000000007941 */ /* 0x000fea0003800000 */
.L_x_2123:
[----:B------:R-:W-:-:S13]  /*16d0*/  ISETP.GE.AND P0, PT, R9, UR6, PT ;  /* 0x0000000609007c0c */ /* 0x000fda000bf06270 */
[----:B------:R-:W-:Y:S05]  /*16e0*/  @P0 EXIT ;  /* 0x000000000000094d */ /* 0x000fea0003800000 */
[----:B------:R-:W1:Y:S01]  /*16f0*/  LDC R8, c[0x0][0x218] ;  /* 0x00008600ff087b82 */ /* 0x000e620000000800 */
[----:B------:R-:W-:Y:S01]  /*1700*/  HFMA2.MMA R0, -RZ, RZ, 0, 0 ;  /* 0x00000000ff007435 */ /* 0x000fe200000001ff */
[----:B0-----:R-:W-:Y:S02]  /*1710*/  MOV R3, RZ ;  /* 0x000000ff00037202 */ /* 0x001fe40000000f00 */
[----:B-1----:R-:W-:-:S13]  /*1720*/  ISETP.NE.AND P0, PT, R8, RZ, PT ;  /* 0x000000ff0800720c */ /* 0x002fda0003f05270 */
[----:B------:R-:W-:Y:S05]  /*1730*/  @!P0 BRA `(.L_x_2128) ;  /* 0x0000001000a88947 */ /* 0x000fea0003800000 */
[----:B------:R-:W-:Y:S01]  /*1740*/  MOV R2, RZ ;  /* 0x000000ff00027202 */ /* 0x000fe20000000f00 */
[----:B------:R-:W-:Y:S01]  /*1750*/  ULDC.64 UR6, c[0x0][0x220] ;  /* 0x0000880000067ab9 */ /* 0x000fe20000000a00 */
[----:B------:R-:W-:Y:S02]  /*1760*/  MOV R3, R9 ;  /* 0x0000000900037202 */ /* 0x000fe40000000f00 */
[----:B------:R-:W-:Y:S01]  /*1770*/  ISETP.NE.AND P0, PT, R8, 0x1, PT ;  /* 0x000000010800780c */ /* 0x000fe20003f05270 */
        /* <DEDUP_REMOVED lines=282> */
[----:B------:R-:W-:Y:S01]  /*2920*/  IADD3 R4, -R7, RZ, RZ ;  /* 0x000000ff07047210 */ /* 0x000fe20007ffe1ff */
[----:B------:R-:W1:Y:S04]  /*2930*/  @P0 LDC R11, c[0x0][0x33c] ;  /* 0x0000cf00ff0b0b82 */ /* 0x000e680000000800 */
[----:B------:R-:W-:-:S04]  /*2940*/  IMAD R4, R4, UR8, R5 ;  /* 0x0000000804047c24 */ /* 0x000fc8000f8e0205 */
        /* <DEDUP_REMOVED lines=9> */
.L_x_2128:
[----:B------:R-:W-:Y:S02]  /*29e0*/  ULDC.64 UR6, c[0x0][0x418] ;  /* 0x0001060000067ab9 */ /* 0x000fe40000000a00 */
[----:B------:R-:W-:-:S04]  /*29f0*/  IADD3 R4, P0, R0, UR6, RZ ;  /* 0x0000000600047c10 */ /* 0x000fc8000ff1e0ff */
[----:B------:R-:W-:Y:S01]  /*2a00*/  IADD3.X R5, RZ, UR7, RZ, P0, !PT ;  /* 0x00000007ff057c10 */ /* 0x000fe200087fe4ff */
[----:B------:R-:W-:-:S04]  /*2a10*/  ULDC.64 UR6, c[0x0][0x410] ;  /* 0x0001040000067ab9 */ /* 0x000fc80000000a00 */
[----:B------:R-:W2:Y:S01]  /*2a20*/  LDG.E R0, desc[UR4][R4.64] ;  /* 0x0000000404007981 */ /* 0x000ea2000c1e1900 */
[----:B------:R-:W-:Y:S01]  /*2a30*/  MOV R8, 0x3e800000 ;  /* 0x3e80000000087802 */ /* 0x000fe20000000f00 */
[----:B------:R-:W-:Y:S01]  /*2a40*/  BSSY B0, `(.L_x_2129) ;  /* 0x0000028000007945 */ /* 0x000fe20003800000 */
[----:B------:R-:W-:Y:S01]  /*2a50*/  MOV R9, 0x3d39bf78 ;  /* 0x3d39bf7800097802 */ /* 0x000fe20000000f00 */
[C---:B--2---:R-:W-:Y:S01]  /*2a60*/  FADD.FTZ R2, |R0|.reuse, -RZ ;  /* 0x800000ff00027221 */ /* 0x044fe20000010200 */
        /* <DEDUP_REMOVED lines=26> */
[----:B------:R-:W-:Y:S02]  /*2c10*/  MOV R5, 0x3f000000 ;  /* 0x3f00000000057802 */ /* 0x000fe40000000f00 */
[----:B------:R-:W-:Y:S01]  /*2c20*/  IADD3 R4, P1, R3, UR6, RZ ;  /* 0x0000000603047c10 */ /* 0x000fe2000ff3e0ff */
[----:B------:R-:W-:Y:S01]  /*2c30*/  FFMA.FTZ R6, R7, 0.69314718246459960938, R6 ;  /* 0x3f31721807067823 */ /* 0x000fe20000010006 */
[----:B------:R-:W-:Y:S02]  /*2c40*/  LOP3.LUT R3, R5, 0x80000000, R0, 0xb8, !PT ;  /* 0x8000000005037812 */ /* 0x000fe400078eb800 */
[----:B------:R-:W-:Y:S01]  /*2c50*/  IADD3.X R5, RZ, UR7, RZ, P1, !PT ;  /* 0x00000007ff057c10 */ /* 0x000fe20008ffe4ff */
[----:B------:R-:W-:Y:S08]  /*2c60*/  @!P0 BRA `(.L_x_2130) ;  /* 0x0000000000148947 */ /* 0x000ff00003800000 */
[C---:B------:R-:W-:Y:S02]  /*2c70*/  ISETP.GE.AND P0, PT, R2.reuse, -0x407fffff, PT ;  /* 0xbf8000010200780c */ /* 0x040fe40003f06270 */
[----:B------:R-:W-:-:S11]  /*2c80*/  FSETP.NEU.FTZ.AND P1, PT, R2, RZ, PT ;  /* 0x000000ff0200720b */ /* 0x000fd60003f3d000 */
[----:B------:R-:W-:-:S05]  /*2c90*/  @P0 MOV R7, 0x7f800000 ;  /* 0x7f80000000070802 */ /* 0x000fca0000000f00 */
[----:B------:R-:W-:-:S05]  /*2ca0*/  @P0 FFMA.FTZ R6, R2, R7, +INF ;  /* 0x7f80000002060423 */ /* 0x000fca0000010007 */
[----:B------:R-:W-:-:S07]  /*2cb0*/  FSEL R6, R6, -RZ, P1 ;  /* 0x800000ff06067208 */ /* 0x000fce0000800000 */
.L_x_2130:
[----:B------:R-:W-:Y:S05]  /*2cc0*/  BSYNC B0 ;  /* 0x0000000000007941 */ /* 0x000fea0003800000 */
.L_x_2129:
[----:B------:R-:W-:-:S05]  /*2cd0*/  FMUL.FTZ R3, R3, R6 ;  /* 0x0000000603037220 */ /* 0x000fca0000410000 */
[----:B------:R-:W-:Y:S01]  /*2ce0*/  STG.E desc[UR4][R4.64], R3 ;  /* 0x0000000304007986 */ /* 0x000fe2000c101904 */
[----:B------:R-:W-:Y:S05]  /*2cf0*/  EXIT ;  /* 0x000000000000794d */ /* 0x000fea0003800000 */
.L_x_2131:
        /* <DEDUP_REMOVED lines=16> */
.L_x_3476:


//--------------------- .text._ZN2at6native27unrolled_elementwise_kernelIZZZNS0_17atanh_kernel_cudaERNS_18TensorIteratorBaseEENKUlvE0_clEvENKUlvE0_clEvEUlfE_St5arrayIPcLm2EELi4E23TrivialOffsetCalculatorILi1EjESB_NS0_6memory15LoadWithoutCastENSC_16StoreWithoutCastEEEviT_T0_T2_T3_T4_T5_ --------------------------
	.section	.text._ZN2at6native27unrolled_elementwise_kernelIZZZNS0_17atanh_kernel_cudaERNS_18TensorIteratorBaseEENKUlvE0_clEvENKUlvE0_clEvEUlfE_St5arrayIPcLm2EELi4E23TrivialOffsetCalculatorILi1EjESB_NS0_6memory15LoadWithoutCastENSC_16StoreWithoutCastEEEviT_T0_T2_T3_T4_T5_,"ax",@progbits
	.align	128
        .global         _ZN2at6native27unrolled_elementwise_kernelIZZZNS0_17atanh_kernel_cudaERNS_18TensorIteratorBaseEENKUlvE0_clEvENKUlvE0_clEvEUlfE_St5arrayIPcLm2EELi4E23TrivialOffsetCalculatorILi1EjESB_NS0_6memory15LoadWithoutCastENSC_16StoreWithoutCastEEEviT_T0_T2_T3_T4_T5_
        .type           _ZN2at6native27unrolled_elementwise_kernelIZZZNS0_17atanh_kernel_cudaERNS_18TensorIteratorBaseEENKUlvE0_clEvENKUlvE0_clEvEUlfE_St5arrayIPcLm2EELi4E23TrivialOffsetCalculatorILi1EjESB_NS0_6memory15LoadWithoutCastENSC_16StoreWithoutCastEEEviT_T0_T2_T3_T4_T5_,@function
        .size           _ZN2at6native27unrolled_elementwise_kernelIZZZNS0_17atanh_kernel_cudaERNS_18TensorIteratorBaseEENKUlvE0_clEvENKUlvE0_clEvEUlfE_St5arrayIPcLm2EELi4E23TrivialOffsetCalculatorILi1EjESB_NS0_6memory15LoadWithoutCastENSC_16StoreWithoutCastEEEviT_T0_T2_T3_T4_T5_,(.L_x_3477 - _ZN2at6native27unrolled_elementwise_kernelIZZZNS0_17atanh_kernel_cudaERNS_18TensorIteratorBaseEENKUlvE0_clEvENKUlvE0_clEvEUlfE_St5arrayIPcLm2EELi4E23TrivialOffsetCalculatorILi1EjESB_NS0_6memory15LoadWithoutCastENSC_16StoreWithoutCastEEEviT_T0_T2_T3_T4_T5_)
        .other          _ZN2at6native27unrolled_elementwise_kernelIZZZNS0_17atanh_kernel_cudaERNS_18TensorIteratorBaseEENKUlvE0_clEvENKUlvE0_clEvEUlfE_St5arrayIPcLm2EELi4E23TrivialOffsetCalculatorILi1EjESB_NS0_6memory15LoadWithoutCastENSC_16StoreWithoutCastEEEviT_T0_T2_T3_T4_T5_,@"STO_CUDA_ENTRY STV_DEFAULT"
_ZN2at6native27unrolled_elementwise_kernelIZZZNS0_17atanh_kernel_cudaERNS_18TensorIteratorBaseEENKUlvE0_clEvENKUlvE0_clEvEUlfE_St5arrayIPcLm2EELi4E23TrivialOffsetCalculatorILi1EjESB_NS0_6memory15LoadWithoutCastENSC_16StoreWithoutCastEEEviT_T0_T2_T3_T4_T5_:
.text._ZN2at6native27unrolled_elementwise_kernelIZZZNS0_17atanh_kernel_cudaERNS_18TensorIteratorBaseEENKUlvE0_clEvENKUlvE0_clEvEUlfE_St5arrayIPcLm2EELi4E23TrivialOffsetCalculatorILi1EjESB_NS0_6memory15LoadWithoutCastENSC_16StoreWithoutCastEEEviT_T0_T2_T3_T4_T5_:
        /* <DEDUP_REMOVED lines=24> */
[----:B0-----:R-:W-:Y:S01]  /*0180*/  @!P3 IMAD.WIDE.U32 R14, R19, 0x4, R8 ;  /* 0x00000004130eb825 */ /* 0x001fe200078e0008 */
[----:B------:R-:W-:-:S06]  /*0190*/  CS2R R8, SRZ ;  /* 0x0000000000087805 */ /* 0x000fcc000001ff00 */
[----:B------:R0:W5:Y:S04]  /*01a0*/  @!P2 LDG.E R9, desc[UR4][R4.64] ;  /* 0x000000040409a981 */ /* 0x000168000c1e1900 */
[----:B------:R0:W5:Y:S01]  /*01b0*/  @!P0 LDG.E R8, desc[UR4][R10.64] ;  /* 0x000000040a088981 */ /* 0x000162000c1e1900 */
[----:B-1----:R-:W-:Y:S01]  /*01c0*/  @!P1 IMAD.WIDE.U32 R12, R13, 0x4, R6 ;  /* 0x000000040d0c9825 */ /* 0x002fe200078e0006 */
[----:B------:R-:W-:-:S06]  /*01d0*/  CS2R R6, SRZ ;  /* 0x0000000000067805 */ /* 0x000fcc000001ff00 */
[----:B------:R0:W5:Y:S04]  /*01e0*/  @!P3 LDG.E R7, desc[UR4][R14.64] ;  /* 0x000000040e07b981 */ /* 0x000168000c1e1900 */
[----:B------:R0:W5:Y:S01]  /*01f0*/  @!P1 LDG.E R6, desc[UR4][R12.64] ;  /* 0x000000040c069981 */ /* 0x000162000c1e1900 */
[----:B------:R-:W-:Y:S04]  /*0200*/  BSSY B0, `(.L_x_2132) ;  /* 0x000002b000007945 */ /* 0x000fe80003800000 */
[----:B------:R-:W-:Y:S05]  /*0210*/  @P2 BRA `(.L_x_2133) ;  /* 0x0000000000a42947 */ /* 0x000fea0003800000 */
[C---:B0----5:R-:W-:Y:S01]  /*0220*/  FADD.FTZ R4, |R9|.reuse, -RZ ;  /* 0x800000ff09047221 */ /* 0x061fe20000010200 */
[----:B------:R-:W-:Y:S01]  /*0230*/  FSETP.GT.FTZ.AND P0, PT, |R9|, 8.50705917302346158658e+37, PT ;  /* 0x7e8000000900780b */ /* 0x000fe20003f14200 */
[----:B------:R-:W-:Y:S01]  /*0240*/  HFMA2.MMA R13, -RZ, RZ, 1.625, 0 ;  /* 0x3e800000ff0d7435 */ /* 0x000fe200000001ff */
[----:B------:R-:W-:Y:S01]  /*0250*/  BSSY B1, `(.L_x_2134) ;  /* 0x0000024000017945 */ /* 0x000fe20003800000 */
[----:B------:R-:W-:-:S06]  /*0260*/  FADD.FTZ R5, -R4, 1 ;  /* 0x3f80000004057421 */ /* 0x000fcc0000010100 */
[----:B------:R-:W0:Y:S02]  /*0270*/  MUFU.RCP R5, R5 ;  /* 0x0000000500057308 */ /* 0x000e240000001000 */
[----:B0-----:R-:W-:-:S04]  /*0280*/  FADD.FTZ R4, R5, R5 ;  /* 0x0000000505047221 */ /* 0x001fc80000010000 */
[----:B------:R-:W-:-:S05]  /*0290*/  FMUL.FTZ R4, R4, |R9| ;  /* 0x4000000904047220 */ /* 0x000fca0000410000 */
        /* <DEDUP_REMOVED lines=12> */
[----:B------:R-:W-:Y:S01]  /*0360*/  FFMA.FTZ R10, R5, -R12, 0.10546888411045074463 ;  /* 0x3dd80012050a7423 */ /* 0x000fe2000001080c */
[----:B------:R-:W-:-:S03]  /*0370*/  HFMA2.MMA R12, -RZ, RZ, 1.75, 0 ;  /* 0x3f000000ff0c7435 */ /* 0x000fc600000001ff */
[----:B------:R-:W-:-:S04]  /*0380*/  FFMA.FTZ R10, R5, R10, -0.13229703903198242188 ;  /* 0xbe0778e0050a7423 */ /* 0x000fc8000001000a */
[----:B------:R-:W-:-:S03]  /*0390*/  FFMA.FTZ R10, R5, R10, 0.14491446316242218018 ;  /* 0x3e146475050a7423 */ /* 0x000fc6000001000a */
[----:B------:R-:W-:Y:S01]  /*03a0*/  LOP3.LUT R9, R12, 0x80000000, R9, 0xb8, !PT ;  /* 0x800000000c097812 */ /* 0x000fe200078eb809 */
        /* <DEDUP_REMOVED lines=14> */
.L_x_2135:
[----:B------:R-:W-:Y:S05]  /*0490*/  BSYNC B1 ;  /* 0x0000000000017941 */ /* 0x000fea0003800000 */
.L_x_2134:
[----:B------:R-:W-:-:S07]  /*04a0*/  FMUL.FTZ R4, R9, R10 ;  /* 0x0000000a09047220 */ /* 0x000fce0000410000 */
.L_x_2133:
[----:B------:R-:W-:Y:S05]  /*04b0*/  BSYNC B0 ;  /* 0x0000000000007941 */ /* 0x000fea0003800000 */
.L_x_2132:
[----:B0-----:R-:W-:Y:S01]  /*04c0*/  IADD3 R5, R3, 0x80, RZ ;  /* 0x0000008003057810 */ /* 0x001fe20007ffe0ff */
[----:B------:R-:W-:Y:S03]  /*04d0*/  BSSY B0, `(.L_x_2136) ;  /* 0x000002c000007945 */ /* 0x000fe60003800000 */
[----:B------:R-:W-:-:S13]  /*04e0*/  ISETP.GE.AND P0, PT, R5, R2, PT ;  /* 0x000000020500720c */ /* 0x000fda0003f06270 */
[----:B------:R-:W-:Y:S05]  /*04f0*/  @P0 BRA `(.L_x_2137) ;  /* 0x0000000000a40947 */ /* 0x000fea0003800000 */
[C---:B-----5:R-:W-:Y:S01]  /*0500*/  FADD.FTZ R9, |R8|.reuse, -RZ ;  /* 0x800000ff08097221 */ /* 0x060fe20000010200 */
[----:B------:R-:W-:Y:S01]  /*0510*/  FSETP.GT.FTZ.AND P0, PT, |R8|, 8.50705917302346158658e+37, PT ;  /* 0x7e8000000800780b */ /* 0x000fe20003f14200 */
[----:B------:R-:W-:Y:S01]  /*0520*/  BSSY B1, `(.L_x_2138) ;  /* 0x0000025000017945 */ /* 0x000fe20003800000 */
[----:B------:R-:W-:Y:S01]  /*0530*/  MOV R14, 0x3e800000 ;  /* 0x3e800000000e7802 */ /* 0x000fe20000000f00 */
        /* <DEDUP_REMOVED lines=35> */
.L_x_2139:
[----:B------:R-:W-:Y:S05]  /*0770*/  BSYNC B1 ;  /* 0x0000000000017941 */ /* 0x000fea0003800000 */
.L_x_2138:
[----:B------:R-:W-:-:S07]  /*0780*/  FMUL.FTZ R8, R13, R8 ;  /* 0x000000080d087220 */ /* 0x000fce0000410000 */
.L_x_2137:
[----:B------:R-:W-:Y:S05]  /*0790*/  BSYNC B0 ;  /* 0x0000000000007941 */ /* 0x000fea0003800000 */
.L_x_2136:
[----:B-----5:R-:W-:Y:S01]  /*07a0*/  IADD3 R9, R3, 0x100, RZ ;  /* 0x0000010003097810 */ /* 0x020fe20007ffe0ff */
[----:B------:R-:W-:Y:S03]  /*07b0*/  BSSY B0, `(.L_x_2140) ;  /* 0x000002c000007945 */ /* 0x000fe60003800000 */
[----:B------:R-:W-:-:S13]  /*07c0*/  ISETP.GE.AND P0, PT, R9, R2, PT ;  /* 0x000000020900720c */ /* 0x000fda0003f06270 */
[----:B------:R-:W-:Y:S05]  /*07d0*/  @P0 BRA `(.L_x_2141) ;  /* 0x0000000000a40947 */ /* 0x000fea0003800000 */
[C---:B------:R-:W-:Y:S01]  /*07e0*/  FADD.FTZ R9, |R7|.reuse, -RZ ;  /* 0x800000ff07097221 */ /* 0x040fe20000010200 */
        /* <DEDUP_REMOVED lines=29> */
[----:B------:R-:W-:-:S10]  /*09c0*/  HFMA2.MMA R10, -RZ, RZ, 1.75, 0 ;  /* 0x3f000000ff0a7435 */ /* 0x000fd400000001ff */
[----:B------:R-:W-:Y:S01]  /*09d0*/  LOP3.LUT R10, R10, 0x80000000, R7, 0xb8, !PT ;  /* 0x800000000a0a7812 */ /* 0x000fe200078eb807 */
[----:B------:R-:W-:Y:S01]  /*09e0*/  FFMA.FTZ R7, R12, 0.69314718246459960938, R11 ;  /* 0x3f3172180c077823 */ /* 0x000fe2000001000b */
[----:B------:R-:W-:Y:S06]  /*09f0*/  @!P0 BRA `(.L_x_2143) ;  /* 0x0000000000148947 */ /* 0x000fec0003800000 */
[C---:B------:R-:W-:Y:S02]  /*0a00*/  ISETP.GE.AND P0, PT, R9.reuse, -0x407fffff, PT ;  /* 0xbf8000010900780c */ /* 0x040fe40003f06270 */
[----:B------:R-:W-:-:S11]  /*0a10*/  FSETP.NEU.FTZ.AND P1, PT, R9, RZ, PT ;  /* 0x000000ff0900720b */ /* 0x000fd60003f3d000 */
[----:B------:R-:W-:-:S05]  /*0a20*/  @P0 MOV R12, 0x7f800000 ;  /* 0x7f800000000c0802 */ /* 0x000fca0000000f00 */
[----:B------:R-:W-:-:S05]  /*0a30*/  @P0 FFMA.FTZ R7, R9, R12, +INF ;  /* 0x7f80000009070423 */ /* 0x000fca000001000c */
[----:B------:R-:W-:-:S07]  /*0a40*/  FSEL R7, R7, -RZ, P1 ;  /* 0x800000ff07077208 */ /* 0x000fce0000800000 */
.L_x_2143:
[----:B------:R-:W-:Y:S05]  /*0a50*/  BSYNC B1 ;  /* 0x0000000000017941 */ /* 0x000fea0003800000 */
.L_x_2142:
[----:B------:R-:W-:-:S07]  /*0a60*/  FMUL.FTZ R7, R10, R7 ;  /* 0x000000070a077220 */ /* 0x000fce0000410000 */
.L_x_2141:
[----:B------:R-:W-:Y:S05]  /*0a70*/  BSYNC B0 ;  /* 0x0000000000007941 */ /* 0x000fea0003800000 */
.L_x_2140:
[----:B------:R-:W-:Y:S01]  /*0a80*/  IADD3 R9, R3, 0x180, RZ ;  /* 0x0000018003097810 */ /* 0x000fe20007ffe0ff */
[----:B------:R-:W-:Y:S03]  /*0a90*/  BSSY B0, `(.L_x_2144) ;  /* 0x000002c000007945 */ /* 0x000fe60003800000 */
[----:B------:R-:W-:-:S13]  /*0aa0*/  ISETP.GE.AND P0, PT, R9, R2, PT ;  /* 0x000000020900720c */ /* 0x000fda0003f06270 */
[----:B------:R-:W-:Y:S05]  /*0ab0*/  @P0 BRA `(.L_x_2145) ;  /* 0x0000000000a40947 */ /* 0x000fea0003800000 */
[C---:B------:R-:W-:Y:S01]  /*0ac0*/  FADD.FTZ R9, |R6|.reuse, -RZ ;  /* 0x800000ff06097221 */ /* 0x040fe20000010200 */
        /* <DEDUP_REMOVED lines=38> */
.L_x_2147:
[----:B------:R-:W-:Y:S05]  /*0d30*/  BSYNC B1 ;  /* 0x0000000000017941 */ /* 0x000fea0003800000 */
.L_x_2146:
[----:B------:R-:W-:-:S07]  /*0d40*/  FMUL.FTZ R13, R6, R11 ;  /* 0x0000000b060d7220 */ /* 0x000fce0000410000 */
.L_x_2145:
[----:B------:R-:W-:Y:S05]  /*0d50*/  BSYNC B0 ;  /* 0x0000000000007941 */ /* 0x000fea0003800000 */
.L_x_2144:
        /* <DEDUP_REMOVED lines=8> */
[----:B------:R0:W-:Y:S01]  /*0de0*/  STG.E desc[UR4][R10.64], R4 ;  /* 0x000000040a007986 */ /* 0x0001e2000c101904 */
[----:B------:R-:W-:-:S13]  /*0df0*/  ISETP.GE.AND P0, PT, R3, R2, PT ;  /* 0x000000020300720c */ /* 0x000fda0003f06270 */
[----:B------:R-:W-:Y:S05]  /*0e00*/  @P0 BREAK B1 ;  /* 0x0000000000010942 */ /* 0x000fea0003800000 */
[----:B0-----:R-:W-:Y:S05]  /*0e10*/  @P0 BRA `(.L_x_2151) ;  /* 0x0000000000300947 */ /* 0x001fea0003800000 */
[----:B------:R-:W0:Y:S01]  /*0e20*/  LDC.64 R4, c[0x0][0x218] ;  /* 0x00008600ff047b82 */ /* 0x000e220000000a00 */
[----:B------:R-:W-:Y:S02]  /*0e30*/  LEA R9, R0, R3, 0x9 ;  /* 0x0000000300097211 */ /* 0x000fe400078e48ff */
[----:B------:R-:W-:-:S03]  /*0e40*/  IADD3 R3, R3, 0x80, RZ ;  /* 0x0000008003037810 */ /* 0x000fc60007ffe0ff */
[----:B0-----:R-:W-:-:S05]  /*0e50*/  IMAD.WIDE.U32 R4, R9, 0x4, R4 ;  /* 0x0000000409047825 */ /* 0x001fca00078e0004 */
[----:B------:R0:W-:Y:S02]  /*0e60*/  STG.E desc[UR4][R4.64], R8 ;  /* 0x0000000804007986 */ /* 0x0001e4000c101904 */
.L_x_2150:
[----:B------:R-:W-:Y:S05]  /*0e70*/  BSYNC B1 ;  /* 0x0000000000017941 */ /* 0x000fea0003800000 */
.L_x_2149:
[----:B------:R-:W-:-:S13]  /*0e80*/  ISETP.GE.AND P0, PT, R3, R2, PT ;  /* 0x000000020300720c */ /* 0x000fda0003f06270 */
[----:B0-----:R-:W0:Y:S01]  /*0e90*/  @!P0 LDC.64 R4, c[0x0][0x218] ;  /* 0x00008600ff048b82 */ /* 0x001e220000000a00 */
[----:B------:R-:W-:Y:S02]  /*0ea0*/  @!P0 LEA R9, R0, R3, 0x9 ;  /* 0x0000000300098211 */ /* 0x000fe400078e48ff */
[----:B------:R-:W-:-:S03]  /*0eb0*/  @!P0 IADD3 R3, R3, 0x80, RZ ;  /* 0x0000008003038810 */ /* 0x000fc60007ffe0ff */
[----:B0-----:R-:W-:-:S05]  /*0ec0*/  @!P0 IMAD.WIDE.U32 R4, R9, 0x4, R4 ;  /* 0x0000000409048825 */ /* 0x001fca00078e0004 */
[----:B------:R0:W-:Y:S02]  /*0ed0*/  @!P0 STG.E desc[UR4][R4.64], R7 ;  /* 0x0000000704008986 */ /* 0x0001e4000c101904 */
.L_x_2151:
[----:B------:R-:W-:Y:S05]  /*0ee0*/  BSYNC B0 ;  /* 0x0000000000007941 */ /* 0x000fea0003800000 */
.L_x_2148:
[----:B------:R-:W-:Y:S05]  /*0ef0*/  WARPSYNC.ALL ;  /* 0x0000000000007948 */ /* 0x000fea0003800000 */
[----:B------:R-:W-:-:S13]  /*0f00*/  ISETP.GE.AND P0, PT, R3, R2, PT ;  /* 0x000000020300720c */ /* 0x000fda0003f06270 */
[----:B------:R-:W-:Y:S05]  /*0f10*/  @P0 EXIT ;  /* 0x000000000000094d */ /* 0x000fea0003800000 */
[----:B0-----:R-:W0:Y:S01]  /*0f20*/  LDC.64 R4, c[0x0][0x218] ;  /* 0x00008600ff047b82 */ /* 0x001e220000000a00 */
[----:B------:R-:W-:-:S05]  /*0f30*/  LEA R3, R0, R3, 0x9 ;  /* 0x0000000300037211 */ /* 0x000fca00078e48ff */
[----:B0-----:R-:W-:-:S05]  /*0f40*/  IMAD.WIDE.U32 R2, R3, 0x4, R4 ;  /* 0x0000000403027825 */ /* 0x001fca00078e0004 */
[----:B------:R-:W-:Y:S01]  /*0f50*/  STG.E desc[UR4][R2.64], R13 ;  /* 0x0000000d02007986 */ /* 0x000fe2000c101904 */
[----:B------:R-:W-:Y:S05]  /*0f60*/  EXIT ;  /* 0x000000000000794d */ /* 0x000fea0003800000 */
.L_x_2152:
        /* <DEDUP_REMOVED lines=9> */
.L_x_3477:


//--------------------- .text._ZN2at6native29vectorized_elementwise_kernelILi2EZZZNS0_17atanh_kernel_cudaERNS_18TensorIteratorBaseEENKUlvE0_clEvENKUlvE0_clEvEUlfE_St5arrayIPcLm2EEEEviT0_T1_ --------------------------
	.section	.text._ZN2at6native29vectorized_elementwise_kernelILi2EZZZNS0_17atanh_kernel_cudaERNS_18TensorIteratorBaseEENKUlvE0_clEvENKUlvE0_clEvEUlfE_St5arrayIPcLm2EEEEviT0_T1_,"ax",@progbits
	.align	128
        .global         _ZN2at6native29vectorized_elementwise_kernelILi2EZZZNS0_17atanh_kernel_cudaERNS_18TensorIteratorBaseEENKUlvE0_clEvENKUlvE0_clEvEUlfE_St5arrayIPcLm2EEEEviT0_T1_
        .type           _ZN2at6native29vectorized_elementwise_kernelILi2EZZZNS0_17atanh_kernel_cudaERNS_18TensorIteratorBaseEENKUlvE0_clEvENKUlvE0_clEvEUlfE_St5arrayIPcLm2EEEEviT0_T1_,@function
        .size           _ZN2at6native29vectorized_elementwise_kernelILi2EZZZNS0_17atanh_kernel_cudaERNS_18TensorIteratorBaseEENKUlvE0_clEvENKUlvE0_clEvEUlfE_St5arrayIPcLm2EEEEviT0_T1_,(.L_x_3478 - _ZN2at6native29vectorized_elementwise_kernelILi2EZZZNS0_17atanh_kernel_cudaERNS_18TensorIteratorBaseEENKUlvE0_clEvENKUlvE0_clEvEUlfE_St5arrayIPcLm2EEEEviT0_T1_)
        .other          _ZN2at6native29vectorized_elementwise_kernelILi2EZZZNS0_17atanh_kernel_cudaERNS_18TensorIteratorBaseEENKUlvE0_clEvENKUlvE0_clEvEUlfE_St5arrayIPcLm2EEEEviT0_T1_,@"STO_CUDA_ENTRY STV_DEFAULT"
_ZN2at6native29vectorized_elementwise_kernelILi2EZZZNS0_17atanh_kernel_cudaERNS_18TensorIteratorBaseEENKUlvE0_clEvENKUlvE0_clEvEUlfE_St5arrayIPcLm2EEEEviT0_T1_:
.text._ZN2at6native29vectorized_elementwise_kernelILi2EZZZNS0_17atanh_kernel_cudaERNS_18TensorIteratorBaseEENKUlvE0_clEvENKUlvE0_clEvEUlfE_St5arrayIPcLm2EEEEviT0_T1_:
        /* <DEDUP_REMOVED lines=13> */
[----:B------:R-:W3:Y:S04]  /*00d0*/  LDG.E.64 R6, desc[UR4][R10.64+0x400] ;  /* 0x000400040a067981 */ /* 0x000ee8000c1e1b00 */
[----:B------:R-:W4:Y:S04]  /*00e0*/  LDG.E.64 R4, desc[UR4][R10.64+0x800] ;  /* 0x000800040a047981 */ /* 0x000f28000c1e1b00 */
[----:B------:R3:W5:Y:S01]  /*00f0*/  LDG.E.64 R2, desc[UR4][R10.64+0xc00] ;  /* 0x000c00040a027981 */ /* 0x000762000c1e1b00 */
[----:B------:R-:W-:Y:S01]  /*0100*/  BSSY B0, `(.L_x_2154) ;  /* 0x0000060000007945 */ /* 0x000fe20003800000 */
[C---:B--2---:R-:W-:Y:S01]  /*0110*/  FADD.FTZ R0, |R8|.reuse, -RZ ;  /* 0x800000ff08007221 */ /* 0x044fe20000010200 */
[----:B------:R-:W-:Y:S01]  /*0120*/  FADD.FTZ R12, |R9|, -RZ ;  /* 0x800000ff090c7221 */ /* 0x000fe20000010200 */
[----:B------:R-:W-:-:S02]  /*0130*/  FSETP.GT.FTZ.AND P0, PT, |R8|, 8.50705917302346158658e+37, PT ;  /* 0x7e8000000800780b */ /* 0x000fc40003f14200 */
[----:B------:R-:W-:Y:S01]  /*0140*/  FADD.FTZ R0, -R0, 1 ;  /* 0x3f80000000007421 */ /* 0x000fe20000010100 */
[----:B------:R-:W-:Y:S01]  /*0150*/  FADD.FTZ R14, -R12, 1 ;  /* 0x3f8000000c0e7421 */ /* 0x000fe20000010100 */
[----:B------:R-:W-:Y:S01]  /*0160*/  FSETP.GT.FTZ.AND P1, PT, |R9|, 8.50705917302346158658e+37, PT ;  /* 0x7e8000000900780b */ /* 0x000fe20003f34200 */
[----:B---3--:R-:W-:Y:S01]  /*0170*/  FADD.FTZ R11, |R6|, -RZ ;  /* 0x800000ff060b7221 */ /* 0x008fe20000010200 */
[----:B------:R-:W-:Y:S01]  /*0180*/  FADD.FTZ R20, |R7|, -RZ ;  /* 0x800000ff07147221 */ /* 0x000fe20000010200 */
[----:B----4-:R-:W-:Y:S01]  /*0190*/  FADD.FTZ R22, |R4|, -RZ ;  /* 0x800000ff04167221 */ /* 0x010fe20000010200 */
[----:B------:R-:W0:Y:S03]  /*01a0*/  MUFU.RCP R0, R0 ;  /* 0x0000000000007308 */ /* 0x000e260000001000 */
[----:B------:R-:W-:-:S05]  /*01b0*/  FADD.FTZ R22, -R22, 1 ;  /* 0x3f80000016167421 */ /* 0x000fca0000010100 */
[----:B------:R-:W1:Y:S08]  /*01c0*/  MUFU.RCP R14, R14 ;  /* 0x0000000e000e7308 */ /* 0x000e700000001000 */
[----:B------:R-:W-:Y:S01]  /*01d0*/  MUFU.RCP R22, R22 ;  /* 0x0000001600167308 */ /* 0x000fe20000001000 */
[----:B0-----:R-:W-:-:S04]  /*01e0*/  FADD.FTZ R13, R0, R0 ;  /* 0x00000000000d7221 */ /* 0x001fc80000010000 */
[----:B------:R-:W-:Y:S01]  /*01f0*/  FMUL.FTZ R13, |R8|, R13 ;  /* 0x0000000d080d7220 */ /* 0x000fe20000410200 */
[----:B-1----:R-:W-:-:S04]  /*0200*/  FADD.FTZ R12, R14, R14 ;  /* 0x0000000e0e0c7221 */ /* 0x002fc80000010000 */
[----:B------:R-:W-:Y:S02]  /*0210*/  FSEL R13, R13, -2, !P0 ;  /* 0xc00000000d0d7808 */ /* 0x000fe40004000000 */
[----:B------:R-:W-:Y:S01]  /*0220*/  FSETP.GT.FTZ.AND P0, PT, |R6|, 8.50705917302346158658e+37, PT ;  /* 0x7e8000000600780b */ /* 0x000fe20003f14200 */
[----:B------:R-:W-:Y:S02]  /*0230*/  FMUL.FTZ R12, |R9|, R12 ;  /* 0x0000000c090c7220 */ /* 0x000fe40000410200 */
[----:B------:R-:W-:-:S03]  /*0240*/  FADD.FTZ.RZ R0, R13, 1 ;  /* 0x3f8000000d007421 */ /* 0x000fc6000001c000 */
[----:B------:R-:W-:Y:S02]  /*0250*/  FSEL R12, R12, -2, !P1 ;  /* 0xc00000000c0c7808 */ /* 0x000fe40004800000 */
[----:B------:R-:W-:-:S03]  /*0260*/  IADD3 R0, R0, -0x3f400000, RZ ;  /* 0xc0c0000000007810 */ /* 0x000fc60007ffe0ff */
[----:B------:R-:W-:Y:S01]  /*0270*/  FADD.FTZ.RZ R10, R12, 1 ;  /* 0x3f8000000c0a7421 */ /* 0x000fe2000001c000 */
[----:B------:R-:W-:Y:S01]  /*0280*/  LOP3.LUT R14, R0, 0xff800000, RZ, 0xc0, !PT ;  /* 0xff800000000e7812 */ /* 0x000fe200078ec0ff */
[----:B------:R-:W-:-:S03]  /*0290*/  HFMA2.MMA R0, -RZ, RZ, 1.625, 0 ;  /* 0x3e800000ff007435 */ /* 0x000fc600000001ff */
[----:B------:R-:W-:Y:S02]  /*02a0*/  IADD3 R10, R10, -0x3f400000, RZ ;  /* 0xc0c000000a0a7810 */ /* 0x000fe40007ffe0ff */
[----:B------:R-:W-:Y:S02]  /*02b0*/  IADD3 R16, R13, -R14, RZ ;  /* 0x8000000e0d107210 */ /* 0x000fe40007ffe0ff */
[----:B------:R-:W-:Y:S01]  /*02c0*/  LOP3.LUT R15, R10, 0xff800000, RZ, 0xc0, !PT ;  /* 0xff8000000a0f7812 */ /* 0x000fe200078ec0ff */
[----:B------:R-:W-:Y:S01]  /*02d0*/  FADD.FTZ R10, -R11, 1 ;  /* 0x3f8000000b0a7421 */ /* 0x000fe20000010100 */
[----:B------:R-:W-:Y:S02]  /*02e0*/  IADD3 R11, -R14, 0x40800000, RZ ;  /* 0x408000000e0b7810 */ /* 0x000fe40007ffe1ff */
[----:B------:R-:W-:Y:S02]  /*02f0*/  IADD3 R19, -R15, 0x40800000, RZ ;  /* 0x408000000f137810 */ /* 0x000fe40007ffe1ff */
[----:B------:R-:W-:Y:S01]  /*0300*/  IADD3 R18, R12, -R15, RZ ;  /* 0x8000000f0c127210 */ /* 0x000fe20007ffe0ff */
[-C--:B------:R-:W-:Y:S01]  /*0310*/  FFMA.FTZ R11, R11, R0.reuse, -1 ;  /* 0xbf8000000b0b7423 */ /* 0x080fe20000010000 */
[----:B------:R-:W0:Y:S01]  /*0320*/  MUFU.RCP R10, R10 ;  /* 0x0000000a000a7308 */ /* 0x000e220000001000 */
[----:B------:R-:W-:Y:S01]  /*0330*/  FFMA.FTZ R21, R19, R0, -1 ;  /* 0xbf80000013157423 */ /* 0x000fe20000010000 */
[----:B------:R-:W-:Y:S01]  /*0340*/  MOV R19, 0x3d39bf78 ;  /* 0x3d39bf7800137802 */ /* 0x000fe20000000f00 */
[----:B------:R-:W-:Y:S01]  /*0350*/  FADD.FTZ R16, R16, R11 ;  /* 0x0000000b10107221 */ /* 0x000fe20000010000 */
[----:B------:R-:W-:Y:S01]  /*0360*/  FADD.FTZ R11, -R20, 1 ;  /* 0x3f800000140b7421 */ /* 0x000fe20000010100 */
[----:B------:R-:W-:Y:S01]  /*0370*/  FADD.FTZ R18, R18, R21 ;  /* 0x0000001512127221 */ /* 0x000fe20000010000 */
[----:B------:R-:W-:Y:S01]  /*0380*/  I2FP.F32.S32 R14, R14 ;  /* 0x0000000e000e7245 */ /* 0x000fe20000201400 */
[----:B------:R-:W-:Y:S01]  /*0390*/  FFMA.FTZ R21, R16, -R19, 0.10546888411045074463 ;  /* 0x3dd8001210157423 */ /* 0x000fe20000010813 */
[----:B------:R-:W-:Y:S01]  /*03a0*/  I2FP.F32.S32 R15, R15 ;  /* 0x0000000f000f7245 */ /* 0x000fe20000201400 */
[----:B------:R-:W-:Y:S01]  /*03b0*/  FFMA.FTZ R23, R18, -R19, 0.10546888411045074463 ;  /* 0x3dd8001212177423 */ /* 0x000fe20000010813 */
[----:B------:R-:W1:Y:S01]  /*03c0*/  MUFU.RCP R11, R11 ;  /* 0x0000000b000b7308 */ /* 0x000e620000001000 */
[----:B------:R-:W-:Y:S01]  /*03d0*/  FFMA.FTZ R21, R16, R21, -0.13229703903198242188 ;  /* 0xbe0778e010157423 */ /* 0x000fe20000010015 */
[----:B------:R-:W-:Y:S01]  /*03e0*/  FMUL.FTZ R14, R14, 1.1920928955078125e-07 ;  /* 0x340000000e0e7820 */ /* 0x000fe20000410000 */
[----:B------:R-:W-:Y:S01]  /*03f0*/  FFMA.FTZ R23, R18, R23, -0.13229703903198242188 ;  /* 0xbe0778e012177423 */ /* 0x000fe20000010017 */
[----:B------:R-:W-:Y:S01]  /*0400*/  FMUL.FTZ R15, R15, 1.1920928955078125e-07 ;  /* 0x340000000f0f7820 */ /* 0x000fe20000410000 */
[----:B------:R-:W-:-:S02]  /*0410*/  FFMA.FTZ R21, R16, R21, 0.14491446316242218018 ;  /* 0x3e14647510157423 */ /* 0x000fc40000010015 */
[----:B------:R-:W-:Y:S01]  /*0420*/  FFMA.FTZ R23, R18, R23, 0.14491446316242218018 ;  /* 0x3e14647512177423 */ /* 0x000fe20000010017 */
[----:B0-----:R-:W-:Y:S01]  /*0430*/  FADD.FTZ R27, R10, R10 ;  /* 0x0000000a0a1b7221 */ /* 0x001fe20000010000 */
[----:B------:R-:W-:Y:S02]  /*0440*/  FFMA.FTZ R21, R16, R21, -0.16641564667224884033 ;  /* 0xbe2a68dd10157423 */ /* 0x000fe40000010015 */
[----:B------:R-:W-:Y:S01]  /*0450*/  FFMA.FTZ R23, R18, R23, -0.16641564667224884033 ;  /* 0xbe2a68dd12177423 */ /* 0x000fe20000010017 */
[----:B------:R-:W-:Y:S01]  /*0460*/  FMUL.FTZ R10, |R6|, R27 ;  /* 0x0000001b060a7220 */ /* 0x000fe20000410200 */
[----:B------:R-:W-:Y:S02]  /*0470*/  FFMA.FTZ R21, R16, R21, 0.19988867640495300293 ;  /* 0x3e4caf9e10157423 */ /* 0x000fe40000010015 */
[----:B------:R-:W-:Y:S02]  /*0480*/  FFMA.FTZ R23, R18, R23, 0.19988867640495300293 ;  /* 0x3e4caf9e12177423 */ /* 0x000fe40000010017 */
[----:B------:R-:W-:Y:S01]  /*0490*/  FFMA.FTZ R21, R16, R21, -0.25000196695327758789 ;  /* 0xbe80004210157423 */ /* 0x000fe20000010015 */
[----:B-1----:R-:W-:Y:S01]  /*04a0*/  FADD.FTZ R20, R11, R11 ;  /* 0x0000000b0b147221 */ /* 0x002fe20000010000 */
[----:B------:R-:W-:Y:S01]  /*04b0*/  FFMA.FTZ R23, R18, R23, -0.25000196695327758789 ;  /* 0xbe80004212177423 */ /* 0x000fe20000010017 */
[----:B------:R-:W-:Y:S01]  /*04c0*/  FSEL R10, R10, -2, !P0 ;  /* 0xc00000000a0a7808 */ /* 0x000fe20004000000 */
[----:B------:R-:W-:Y:S01]  /*04d0*/  FFMA.FTZ R21, R16, R21, 0.33333510160446166992 ;  /* 0x3eaaaae610157423 */ /* 0x000fe20000010015 */
[C---:B------:R-:W-:Y:S01]  /*04e0*/  FMUL.FTZ R11, |R7|.reuse, R20 ;  /* 0x00000014070b7220 */ /* 0x040fe20000410200 */
[----:B------:R-:W-:Y:S01]  /*04f0*/  FFMA.FTZ R23, R18, R23, 0.33333510160446166992 ;  /* 0x3eaaaae612177423 */ /* 0x000fe20000010017 */
[----:B------:R-:W-:Y:S01]  /*0500*/  FSETP.GT.FTZ.AND P0, PT, |R7|, 8.50705917302346158658e+37, PT ;  /* 0x7e8000000700780b */ /* 0x000fe20003f14200 */
[----:B------:R-:W-:Y:S01]  /*0510*/  FFMA.FTZ R21, R16, R21, -0.5 ;  /* 0xbf00000010157423 */ /* 0x000fe20000010015 */
[----:B------:R-:W-:Y:S01]  /*0520*/  FADD.FTZ.RZ R20, R10, 1 ;  /* 0x3f8000000a147421 */ /* 0x000fe2000001c000 */
[----:B------:R-:W-:Y:S01]  /*0530*/  FFMA.FTZ R23, R18, R23, -0.5 ;  /* 0xbf00000012177423 */ /* 0x000fe20000010017 */
[----:B------:R-:W-:Y:S01]  /*0540*/  FSEL R11, R11, -2, !P0 ;  /* 0xc00000000b0b7808 */ /* 0x000fe20004000000 */
[----:B------:R-:W-:Y:S01]  /*0550*/  FMUL.FTZ R21, R16, R21 ;  /* 0x0000001510157220 */ /* 0x000fe20000410000 */
[----:B------:R-:W-:Y:S01]  /*0560*/  ISETP.GE.U32.AND P0, PT, R13, 0x7f800000, PT ;  /* 0x7f8000000d00780c */ /* 0x000fe20003f06070 */
[----:B------:R-:W-:Y:S01]  /*0570*/  FMUL.FTZ R27, R18, R23 ;  /* 0x00000017121b7220 */ /* 0x000fe20000410000 */
[----:B------:R-:W-:Y:S01]  /*0580*/  IADD3 R20, R20, -0x3f400000, RZ ;  /* 0xc0c0000014147810 */ /* 0x000fe20007ffe0ff */
[----:B------:R-:W-:Y:S01]  /*0590*/  FFMA.FTZ R23, R16, R21, R16 ;  /* 0x0000001510177223 */ /* 0x000fe20000010010 */
[----:B------:R-:W-:Y:S01]  /*05a0*/  FADD.FTZ.RZ R16, R11, 1 ;  /* 0x3f8000000b107421 */ /* 0x000fe2000001c000 */
[----:B------:R-:W-:Y:S01]  /*05b0*/  FFMA.FTZ R18, R18, R27, R18 ;  /* 0x0000001b12127223 */ /* 0x000fe20000010012 */
[----:B------:R-:W-:-:S03]  /*05c0*/  LOP3.LUT R21, R20, 0xff800000, RZ, 0xc0, !PT ;  /* 0xff80000014157812 */ /* 0x000fc600078ec0ff */
[----:B------:R-:W-:Y:S01]  /*05d0*/  IADD3 R20, R16, -0x3f400000, RZ ;  /* 0xc0c0000010147810 */ /* 0x000fe20007ffe0ff */
[----:B------:R-:W-:Y:S01]  /*05e0*/  FFMA.FTZ R16, R14, 0.69314718246459960938, R23 ;  /* 0x3f3172180e107823 */ /* 0x000fe20000010017 */
[----:B------:R-:W-:Y:S01]  /*05f0*/  IADD3 R27, -R21, 0x40800000, RZ ;  /* 0x40800000151b7810 */ /* 0x000fe20007ffe1ff */
[----:B------:R-:W-:Y:S01]  /*0600*/  FFMA.FTZ R15, R15, 0.69314718246459960938, R18 ;  /* 0x3f3172180f0f7823 */ /* 0x000fe20000010012 */
[----:B------:R-:W-:Y:S02]  /*0610*/  LOP3.LUT R14, R20, 0xff800000, RZ, 0xc0, !PT ;  /* 0xff800000140e7812 */ /* 0x000fe400078ec0ff */
[----:B------:R-:W-:Y:S01]  /*0620*/  IADD3 R20, R10, -R21, RZ ;  /* 0x800000150a147210 */ /* 0x000fe20007ffe0ff */
[----:B------:R-:W-:Y:S01]  /*0630*/  FFMA.FTZ R27, R27, R0, -1 ;  /* 0xbf8000001b1b7423 */ /* 0x000fe20000010000 */
[----:B------:R-:W-:Y:S02]  /*0640*/  IADD3 R29, -R14, 0x40800000, RZ ;  /* 0x408000000e1d7810 */ /* 0x000fe40007ffe1ff */
[----:B------:R-:W-:Y:S01]  /*0650*/  IADD3 R23, R11, -R14, RZ ;  /* 0x8000000e0b177210 */ /* 0x000fe20007ffe0ff */
[----:B------:R-:W-:-:S02]  /*0660*/  FADD.FTZ R20, R20, R27 ;  /* 0x0000001b14147221 */ /* 0x000fc40000010000 */
[----:B------:R-:W-:-:S04]  /*0670*/  FFMA.FTZ R24, R29, R0, -1 ;  /* 0xbf8000001d187423 */ /* 0x000fc80000010000 */
[----:B------:R-:W-:Y:S01]  /*0680*/  FADD.FTZ R18, R23, R24 ;  /* 0x0000001817127221 */ /* 0x000fe20000010000 */
[----:B------:R-:W-:Y:S01]  /*0690*/  FFMA.FTZ R23, R20, -R19, 0.10546888411045074463 ;  /* 0x3dd8001214177423 */ /* 0x000fe20000010813 */
[----:B------:R-:W-:Y:S06]  /*06a0*/  @!P0 BRA `(.L_x_2155) ;  /* 0x0000000000148947 */ /* 0x000fec0003800000 */
[----:B------:R-:W-:-:S13]  /*06b0*/  ISETP.GE.AND P0, PT, R13, -0x407fffff, PT ;  /* 0xbf8000010d00780c */ /* 0x000fda0003f06270 */
[----:B------:R-:W-:-:S05]  /*06c0*/  @P0 MOV R24, 0x7f800000 ;  /* 0x7f80000000180802 */ /* 0x000fca0000000f00 */
[C---:B------:R-:W-:Y:S01]  /*06d0*/  @P0 FFMA.FTZ R16, R13.reuse, R24, +INF ;  /* 0x7f8000000d100423 */ /* 0x040fe20000010018 */
[----:B------:R-:W-:-:S04]  /*06e0*/  FSETP.NEU.FTZ.AND P0, PT, R13, RZ, PT ;  /* 0x000000ff0d00720b */ /* 0x000fc80003f1d000 */
[----:B------:R-:W-:-:S09]  /*06f0*/  FSEL R16, R16, -RZ, P0 ;  /* 0x800000ff10107208 */ /* 0x000fd20000000000 */
.L_x_2155:
[----:B------:R-:W-:Y:S05]  /*0700*/  BSYNC B0 ;  /* 0x0000000000007941 */ /* 0x000fea0003800000 */
.L_x_2154:
[----:B------:R-:W-:Y:S01]  /*0710*/  FFMA.FTZ R13, R18, -R19, 0.10546888411045074463 ;  /* 0x3dd80012120d7423 */ /* 0x000fe20000010813 */
[----:B------:R-:W-:Y:S01]  /*0720*/  FFMA.FTZ R23, R20, R23, -0.13229703903198242188 ;  /* 0xbe0778e014177423 */ /* 0x000fe20000010017 */
[----:B------:R-:W-:Y:S01]  /*0730*/  FADD.FTZ R24, |R5|, -RZ ;  /* 0x800000ff05187221 */ /* 0x000fe20000010200 */
[----:B------:R-:W-:Y:S01]  /*0740*/  ISETP.GE.U32.AND P1, PT, R12, 0x7f800000, PT ;  /* 0x7f8000000c00780c */ /* 0x000fe20003f26070 */
[----:B------:R-:W-:Y:S01]  /*0750*/  FFMA.FTZ R13, R18, R13, -0.13229703903198242188 ;  /* 0xbe0778e0120d7423 */ /* 0x000fe2000001000d */
[----:B------:R-:W-:Y:S01]  /*0760*/  FFMA.FTZ R23, R20, R23, 0.14491446316242218018 ;  /* 0x3e14647514177423 */ /* 0x000fe20000010017 */
[----:B------:R-:W-:Y:S01]  /*0770*/  FADD.FTZ R24, -R24, 1 ;  /* 0x3f80000018187421 */ /* 0x000fe20000010100 */
[----:B------:R-:W-:Y:S01]  /*0780*/  FADD.FTZ R29, R22, R22 ;  /* 0x00000016161d7221 */ /* 0x000fe20000010000 */
[----:B------:R-:W-:Y:S01]  /*0790*/  FFMA.FTZ R27, R18, R13, 0.14491446316242218018 ;  /* 0x3e146475121b7423 */ /* 0x000fe2000001000d */
[----:B------:R-:W-:Y:S01]  /*07a0*/  FFMA.FTZ R23, R20, R23, -0.16641564667224884033 ;  /* 0xbe2a68dd14177423 */ /* 0x000fe20000010017 */
[----:B------:R0:W1:Y:S01]  /*07b0*/  MUFU.RCP R13, R24 ;  /* 0x00000018000d7308 */ /* 0x0000620000001000 */
[----:B------:R-:W-:Y:S01]  /*07c0*/  FMUL.FTZ R22, |R4|, R29 ;  /* 0x0000001d04167220 */ /* 0x000fe20000410200 */
[----:B------:R-:W-:Y:S01]  /*07d0*/  FFMA.FTZ R27, R18, R27, -0.16641564667224884033 ;  /* 0xbe2a68dd121b7423 */ /* 0x000fe2000001001b */
[----:B------:R-:W-:Y:S01]  /*07e0*/  FFMA.FTZ R23, R20, R23, 0.19988867640495300293 ;  /* 0x3e4caf9e14177423 */ /* 0x000fe20000010017 */
[----:B------:R-:W-:Y:S01]  /*07f0*/  FSETP.GT.FTZ.AND P0, PT, |R4|, 8.50705917302346158658e+37, PT ;  /* 0x7e8000000400780b */ /* 0x000fe20003f14200 */
[----:B------:R-:W-:Y:S01]  /*0800*/  BSSY B0, `(.L_x_2156) ;  /* 0x000000c000007945 */ /* 0x000fe20003800000 */
[----:B------:R-:W-:Y:S01]  /*0810*/  FFMA.FTZ R27, R18, R27, 0.19988867640495300293 ;  /* 0x3e4caf9e121b7423 */ /* 0x000fe2000001001b */
[----:B------:R-:W-:Y:S01]  /*0820*/  FFMA.FTZ R23, R20, R23, -0.25000196695327758789 ;  /* 0xbe80004214177423 */ /* 0x000fe20000010017 */
[----:B------:R-:W-:-:S02]  /*0830*/  FSEL R22, R22, -2, !P0 ;  /* 0xc000000016167808 */ /* 0x000fc40004000000 */
[----:B------:R-:W-:Y:S01]  /*0840*/  FFMA.FTZ R27, R18, R27, -0.25000196695327758789 ;  /* 0xbe800042121b7423 */ /* 0x000fe2000001001b */
[----:B------:R-:W-:Y:S01]  /*0850*/  FFMA.FTZ R23, R20, R23, 0.33333510160446166992 ;  /* 0x3eaaaae614177423 */ /* 0x000fe20000010017 */
[----:B0-----:R-:W-:Y:S06]  /*0860*/  @!P1 BRA `(.L_x_2157) ;  /* 0x0000000000149947 */ /* 0x001fec0003800000 */
[----:B------:R-:W-:-:S13]  /*0870*/  ISETP.GE.AND P0, PT, R12, -0x407fffff, PT ;  /* 0xbf8000010c00780c */ /* 0x000fda0003f06270 */
[----:B------:R-:W-:-:S05]  /*0880*/  @P0 MOV R29, 0x7f800000 ;  /* 0x7f800000001d0802 */ /* 0x000fca0000000f00 */
[C---:B------:R-:W-:Y:S01]  /*0890*/  @P0 FFMA.FTZ R15, R12.reuse, R29, +INF ;  /* 0x7f8000000c0f0423 */ /* 0x040fe2000001001d */
[----:B------:R-:W-:-:S04]  /*08a0*/  FSETP.NEU.FTZ.AND P0, PT, R12, RZ, PT ;  /* 0x000000ff0c00720b */ /* 0x000fc80003f1d000 */
[----:B------:R-:W-:-:S09]  /*08b0*/  FSEL R15, R15, -RZ, P0 ;  /* 0x800000ff0f0f7208 */ /* 0x000fd20000000000 */
.L_x_2157:
[----:B------:R-:W-:Y:S05]  /*08c0*/  BSYNC B0 ;  /* 0x0000000000007941 */ /* 0x000fea0003800000 */
.L_x_2156:
[----:B------:R-:W-:Y:S01]  /*08d0*/  FFMA.FTZ R23, R20, R23, -0.5 ;  /* 0xbf00000014177423 */ /* 0x000fe20000010017 */
[----:B------:R-:W-:Y:S01]  /*08e0*/  FFMA.FTZ R27, R18, R27, 0.33333510160446166992 ;  /* 0x3eaaaae6121b7423 */ /* 0x000fe2000001001b */
[----:B------:R-:W-:Y:S01]  /*08f0*/  FADD.FTZ.RZ R12, R22, 1 ;  /* 0x3f800000160c7421 */ /* 0x000fe2000001c000 */
[----:B------:R-:W-:Y:S01]  /*0900*/  FSETP.GT.FTZ.AND P0, PT, |R5|, 8.50705917302346158658e+37, PT ;  /* 0x7e8000000500780b */ /* 0x000fe20003f14200 */
[----:B------:R-:W-:Y:S01]  /*0910*/  FMUL.FTZ R23, R20, R23 ;  /* 0x0000001714177220 */ /* 0x000fe20000410000 */
[----:B------:R-:W-:Y:S01]  /*0920*/  FFMA.FTZ R27, R18, R27, -0.5 ;  /* 0xbf000000121b7423 */ /* 0x000fe2000001001b */
[----:B------:R-:W-:Y:S01]  /*0930*/  I2FP.F32.S32 R21, R21 ;  /* 0x0000001500157245 */ /* 0x000fe20000201400 */
[----:B------:R-:W-:Y:S01]  /*0940*/  BSSY B0, `(.L_x_2158) ;  /* 0x000001d000007945 */ /* 0x000fe20003800000 */
[----:B------:R-:W-:Y:S01]  /*0950*/  IADD3 R12, R12, -0x3f400000, RZ ;  /* 0xc0c000000c0c7810 */ /* 0x000fe20007ffe0ff */
[----:B------:R-:W-:Y:S01]  /*0960*/  FFMA.FTZ R20, R20, R23, R20 ;  /* 0x0000001714147223 */ /* 0x000fe20000010014 */
[----:B------:R-:W-:Y:S01]  /*0970*/  FMUL.FTZ R23, R18, R27 ;  /* 0x0000001b12177220 */ /* 0x000fe20000410000 */
[----:B------:R-:W-:Y:S01]  /*0980*/  I2FP.F32.S32 R14, R14 ;  /* 0x0000000e000e7245 */ /* 0x000fe20000201400 */
[----:B------:R-:W-:Y:S01]  /*0990*/  FMUL.FTZ R21, R21, 1.1920928955078125e-07 ;  /* 0x3400000015157820 */ /* 0x000fe20000410000 */
[----:B------:R-:W-:Y:S01]  /*09a0*/  LOP3.LUT R27, R12, 0xff800000, RZ, 0xc0, !PT ;  /* 0xff8000000c1b7812 */ /* 0x000fe200078ec0ff */
[----:B-1----:R-:W-:Y:S01]  /*09b0*/  FADD.FTZ R12, R13, R13 ;  /* 0x0000000d0d0c7221 */ /* 0x002fe20000010000 */
[----:B------:R-:W-:-:S02]  /*09c0*/  FFMA.FTZ R13, R18, R23, R18 ;  /* 0x00000017120d7223 */ /* 0x000fc40000010012 */
[----:B------:R-:W-:Y:S01]  /*09d0*/  IADD3 R23, -R27, 0x40800000, RZ ;  /* 0x408000001b177810 */ /* 0x000fe20007ffe1ff */
[----:B------:R-:W-:Y:S01]  /*09e0*/  FMUL.FTZ R12, |R5|, R12 ;  /* 0x0000000c050c7220 */ /* 0x000fe20000410200 */
[----:B------:R-:W-:-:S03]  /*09f0*/  IADD3 R26, R22, -R27, RZ ;  /* 0x8000001b161a7210 */ /* 0x000fc60007ffe0ff */
[----:B------:R-:W-:Y:S01]  /*0a00*/  FFMA.FTZ R23, R23, R0, -1 ;  /* 0xbf80000017177423 */ /* 0x000fe20000010000 */
[----:B------:R-:W-:Y:S01]  /*0a10*/  FSEL R24, R12, -2, !P0 ;  /* 0xc00000000c187808 */ /* 0x000fe20004000000 */
[----:B------:R-:W-:Y:S01]  /*0a20*/  FMUL.FTZ R12, R14, 1.1920928955078125e-07 ;  /* 0x340000000e0c7820 */ /* 0x000fe20000410000 */
[----:B------:R-:W-:Y:S01]  /*0a30*/  ISETP.GE.U32.AND P0, PT, R10, 0x7f800000, PT ;  /* 0x7f8000000a00780c */ /* 0x000fe20003f06070 */
[----:B------:R-:W-:Y:S01]  /*0a40*/  FADD.FTZ R26, R26, R23 ;  /* 0x000000171a1a7221 */ /* 0x000fe20000010000 */
[----:B------:R-:W-:Y:S01]  /*0a50*/  FFMA.FTZ R14, R21, 0.69314718246459960938, R20 ;  /* 0x3f317218150e7823 */ /* 0x000fe20000010014 */
[----:B------:R-:W-:Y:S01]  /*0a60*/  FADD.FTZ.RZ R18, R24, 1 ;  /* 0x3f80000018127421 */ /* 0x000fe2000001c000 */
[----:B------:R-:W-:Y:S01]  /*0a70*/  FFMA.FTZ R13, R12, 0.69314718246459960938, R13 ;  /* 0x3f3172180c0d7823 */ /* 0x000fe2000001000d */
[----:B------:R-:W-:-:S03]  /*0a80*/  FFMA.FTZ R23, R26, -R19, 0.10546888411045074463 ;  /* 0x3dd800121a177423 */ /* 0x000fc60000010813 */
[----:B------:R-:W-:-:S04]  /*0a90*/  IADD3 R18, R18, -0x3f400000, RZ ;  /* 0xc0c0000012127810 */ /* 0x000fc80007ffe0ff */
[----:B------:R-:W-:Y:S01]  /*0aa0*/  LOP3.LUT R21, R18, 0xff800000, RZ, 0xc0, !PT ;  /* 0xff80000012157812 */ /* 0x000fe200078ec0ff */
[----:B------:R-:W-:Y:S06]  /*0ab0*/  @!P0 BRA `(.L_x_2159) ;  /* 0x0000000000148947 */ /* 0x000fec0003800000 */
[----:B------:R-:W-:-:S13]  /*0ac0*/  ISETP.GE.AND P0, PT, R10, -0x407fffff, PT ;  /* 0xbf8000010a00780c */ /* 0x000fda0003f06270 */
[----:B------:R-:W-:-:S05]  /*0ad0*/  @P0 MOV R29, 0x7f800000 ;  /* 0x7f800000001d0802 */ /* 0x000fca0000000f00 */
[C---:B------:R-:W-:Y:S01]  /*0ae0*/  @P0 FFMA.FTZ R14, R10.reuse, R29, +INF ;  /* 0x7f8000000a0e0423 */ /* 0x040fe2000001001d */
[----:B------:R-:W-:-:S04]  /*0af0*/  FSETP.NEU.FTZ.AND P0, PT, R10, RZ, PT ;  /* 0x000000ff0a00720b */ /* 0x000fc80003f1d000 */
[----:B------:R-:W-:-:S09]  /*0b00*/  FSEL R14, R14, -RZ, P0 ;  /* 0x800000ff0e0e7208 */ /* 0x000fd20000000000 */
.L_x_2159:
[----:B------:R-:W-:Y:S05]  /*0b10*/  BSYNC B0 ;  /* 0x0000000000007941 */ /* 0x000fea0003800000 */
.L_x_2158:
[----:B------:R-:W-:Y:S01]  /*0b20*/  ISETP.GE.U32.AND P0, PT, R11, 0x7f800000, PT ;  /* 0x7f8000000b00780c */ /* 0x000fe20003f06070 */
[----:B------:R-:W-:Y:S01]  /*0b30*/  FFMA.FTZ R23, R26, R23, -0.13229703903198242188 ;  /* 0xbe0778e01a177423 */ /* 0x000fe20000010017 */
[----:B------:R-:W-:Y:S01]  /*0b40*/  IADD3 R29, -R21, 0x40800000, RZ ;  /* 0x40800000151d7810 */ /* 0x000fe20007ffe1ff */
[----:B------:R-:W-:Y:S01]  /*0b50*/  BSSY B0, `(.L_x_2160) ;  /* 0x000000c000007945 */ /* 0x000fe20003800000 */
[----:B------:R-:W-:Y:S01]  /*0b60*/  IADD3 R10, R24, -R21, RZ ;  /* 0x80000015180a7210 */ /* 0x000fe20007ffe0ff */
[C---:B------:R-:W-:Y:S02]  /*0b70*/  FFMA.FTZ R23, R26.reuse, R23, 0.14491446316242218018 ;  /* 0x3e1464751a177423 */ /* 0x040fe40000010017 */
[----:B------:R-:W-:Y:S02]  /*0b80*/  FFMA.FTZ R29, R29, R0, -1 ;  /* 0xbf8000001d1d7423 */ /* 0x000fe40000010000 */
[----:B------:R-:W-:Y:S02]  /*0b90*/  FFMA.FTZ R23, R26, R23, -0.16641564667224884033 ;  /* 0xbe2a68dd1a177423 */ /* 0x000fe40000010017 */
[----:B------:R-:W-:-:S02]  /*0ba0*/  FADD.FTZ R10, R10, R29 ;  /* 0x0000001d0a0a7221 */ /* 0x000fc40000010000 */
[----:B------:R-:W-:Y:S05]  /*0bb0*/  @!P0 BRA `(.L_x_2161) ;  /* 0x0000000000148947 */ /* 0x000fea0003800000 */
[----:B------:R-:W-:-:S13]  /*0bc0*/  ISETP.GE.AND P0, PT, R11, -0x407fffff, PT ;  /* 0xbf8000010b00780c */ /* 0x000fda0003f06270 */
[----:B------:R-:W-:-:S05]  /*0bd0*/  @P0 MOV R12, 0x7f800000 ;  /* 0x7f800000000c0802 */ /* 0x000fca0000000f00 */
[C---:B------:R-:W-:Y:S01]  /*0be0*/  @P0 FFMA.FTZ R13, R11.reuse, R12, +INF ;  /* 0x7f8000000b0d0423 */ /* 0x040fe2000001000c */
[----:B------:R-:W-:-:S04]  /*0bf0*/  FSETP.NEU.FTZ.AND P0, PT, R11, RZ, PT ;  /* 0x000000ff0b00720b */ /* 0x000fc80003f1d000 */
[----:B------:R-:W-:-:S09]  /*0c00*/  FSEL R13, R13, -RZ, P0 ;  /* 0x800000ff0d0d7208 */ /* 0x000fd20000000000 */
.L_x_2161:
[----:B------:R-:W-:Y:S05]  /*0c10*/  BSYNC B0 ;  /* 0x0000000000007941 */ /* 0x000fea0003800000 */
.L_x_2160:
[----:B-----5:R-:W-:Y:S01]  /*0c20*/  FADD.FTZ R12, |R2|, -RZ ;  /* 0x800000ff020c7221 */ /* 0x020fe20000010200 */
[----:B------:R-:W-:Y:S01]  /*0c30*/  FFMA.FTZ R11, R10, -R19, 0.10546888411045074463 ;  /* 0x3dd800120a0b7423 */ /* 0x000fe20000010813 */
[----:B------:R-:W-:Y:S01]  /*0c40*/  FADD.FTZ R18, |R3|, -RZ ;  /* 0x800000ff03127221 */ /* 0x000fe20000010200 */
[----:B------:R-:W-:Y:S01]  /*0c50*/  FFMA.FTZ R23, R26, R23, 0.19988867640495300293 ;  /* 0x3e4caf9e1a177423 */ /* 0x000fe20000010017 */
[----:B------:R-:W-:Y:S01]  /*0c60*/  FADD.FTZ R12, -R12, 1 ;  /* 0x3f8000000c0c7421 */ /* 0x000fe20000010100 */
[----:B------:R-:W-:Y:S01]  /*0c70*/  FFMA.FTZ R29, R10, R11, -0.13229703903198242188 ;  /* 0xbe0778e00a1d7423 */ /* 0x000fe2000001000b */
[----:B------:R-:W-:Y:S01]  /*0c80*/  FADD.FTZ R18, -R18, 1 ;  /* 0x3f80000012127421 */ /* 0x000fe20000010100 */
[----:B------:R-:W-:Y:S01]  /*0c90*/  FFMA.FTZ R23, R26, R23, -0.25000196695327758789 ;  /* 0xbe8000421a177423 */ /* 0x000fe20000010017 */
[----:B------:R-:W0:Y:S01]  /*0ca0*/  MUFU.RCP R11, R12 ;  /* 0x0000000c000b7308 */ /* 0x000e220000001000 */
[----:B------:R-:W-:Y:S01]  /*0cb0*/  FFMA.FTZ R29, R10, R29, 0.14491446316242218018 ;  /* 0x3e1464750a1d7423 */ /* 0x000fe2000001001d */
[----:B------:R-:W-:Y:S01]  /*0cc0*/  FSETP.GT.FTZ.AND P0, PT, |R2|, 8.50705917302346158658e+37, PT ;  /* 0x7e8000000200780b */ /* 0x000fe20003f14200 */
[----:B------:R-:W-:Y:S01]  /*0cd0*/  FFMA.FTZ R23, R26, R23, 0.33333510160446166992 ;  /* 0x3eaaaae61a177423 */ /* 0x000fe20000010017 */
[----:B------:R-:W-:Y:S01]  /*0ce0*/  I2FP.F32.S32 R21, R21 ;  /* 0x0000001500157245 */ /* 0x000fe20000201400 */
[----:B------:R-:W-:Y:S01]  /*0cf0*/  FFMA.FTZ R29, R10, R29, -0.16641564667224884033 ;  /* 0xbe2a68dd0a1d7423 */ /* 0x000fe2000001001d */
[----:B------:R-:W-:Y:S01]  /*0d00*/  I2FP.F32.S32 R27, R27 ;  /* 0x0000001b001b7245 */ /* 0x000fe20000201400 */
[----:B------:R-:W-:Y:S01]  /*0d10*/  FFMA.FTZ R23, R26, R23, -0.5 ;  /* 0xbf0000001a177423 */ /* 0x000fe20000010017 */
[----:B------:R-:W1:Y:S01]  /*0d20*/  MUFU.RCP R18, R18 ;  /* 0x0000001200127308 */ /* 0x000e620000001000 */
[----:B------:R-:W-:Y:S01]  /*0d30*/  FFMA.FTZ R29, R10, R29, 0.19988867640495300293 ;  /* 0x3e4caf9e0a1d7423 */ /* 0x000fe2000001001d */
[----:B------:R-:W-:Y:S01]  /*0d40*/  FMUL.FTZ R21, R21, 1.1920928955078125e-07 ;  /* 0x3400000015157820 */ /* 0x000fe20000410000 */
[----:B------:R-:W-:Y:S01]  /*0d50*/  FMUL.FTZ R23, R26, R23 ;  /* 0x000000171a177220 */ /* 0x000fe20000410000 */
[----:B------:R-:W-:Y:S01]  /*0d60*/  FMUL.FTZ R27, R27, 1.1920928955078125e-07 ;  /* 0x340000001b1b7820 */ /* 0x000fe20000410000 */
[----:B------:R-:W-:Y:S01]  /*0d70*/  FFMA.FTZ R29, R10, R29, -0.25000196695327758789 ;  /* 0xbe8000420a1d7423 */ /* 0x000fe2000001001d */
[----:B------:R-:W-:Y:S01]  /*0d80*/  BSSY B0, `(.L_x_2162) ;  /* 0x0000025000007945 */ /* 0x000fe20003800000 */
[----:B------:R-:W-:Y:S01]  /*0d90*/  FFMA.FTZ R26, R26, R23, R26 ;  /* 0x000000171a1a7223 */ /* 0x000fe2000001001a */
[----:B------:R-:W-:Y:S01]  /*0da0*/  ISETP.GE.U32.AND P1, PT, R24, 0x7f800000, PT ;  /* 0x7f8000001800780c */ /* 0x000fe20003f26070 */
[----:B0-----:R-:W-:Y:S01]  /*0db0*/  FADD.FTZ R11, R11, R11 ;  /* 0x0000000b0b0b7221 */ /* 0x001fe20000010000 */
[----:B------:R-:W-:-:S03]  /*0dc0*/  FFMA.FTZ R29, R10, R29, 0.33333510160446166992 ;  /* 0x3eaaaae60a1d7423 */ /* 0x000fc6000001001d */
[----:B------:R-:W-:Y:S01]  /*0dd0*/  FMUL.FTZ R11, |R2|, R11 ;  /* 0x0000000b020b7220 */ /* 0x000fe20000410200 */
[----:B------:R-:W-:-:S04]  /*0de0*/  FFMA.FTZ R29, R10, R29, -0.5 ;  /* 0xbf0000000a1d7423 */ /* 0x000fc8000001001d */
[----:B------:R-:W-:Y:S01]  /*0df0*/  FSEL R12, R11, -2, !P0 ;  /* 0xc00000000b0c7808 */ /* 0x000fe20004000000 */
[----:B------:R-:W-:Y:S01]  /*0e00*/  FMUL.FTZ R29, R10, R29 ;  /* 0x0000001d0a1d7220 */ /* 0x000fe20000410000 */
[----:B------:R-:W-:-:S03]  /*0e10*/  FSETP.GT.FTZ.AND P0, PT, |R3|, 8.50705917302346158658e+37, PT ;  /* 0x7e8000000300780b */ /* 0x000fc60003f14200 */
[----:B------:R-:W-:Y:S01]  /*0e20*/  FADD.FTZ.RZ R11, R12, 1 ;  /* 0x3f8000000c0b7421 */ /* 0x000fe2000001c000 */
[----:B------:R-:W-:-:S04]  /*0e30*/  FFMA.FTZ R10, R10, R29, R10 ;  /* 0x0000001d0a0a7223 */ /* 0x000fc8000001000a */
[----:B------:R-:W-:Y:S01]  /*0e40*/  IADD3 R23, R11, -0x3f400000, RZ ;  /* 0xc0c000000b177810 */ /* 0x000fe20007ffe0ff */
[----:B------:R-:W-:Y:S01]  /*0e50*/  FFMA.FTZ R11, R21, 0.69314718246459960938, R10 ;  /* 0x3f317218150b7823 */ /* 0x000fe2000001000a */
[----:B-1----:R-:W-:Y:S02]  /*0e60*/  FADD.FTZ R10, R18, R18 ;  /* 0x00000012120a7221 */ /* 0x002fe40000010000 */
[----:B------:R-:W-:Y:S02]  /*0e70*/  LOP3.LUT R23, R23, 0xff800000, RZ, 0xc0, !PT ;  /* 0xff80000017177812 */ /* 0x000fe400078ec0ff */
[----:B------:R-:W-:Y:S02]  /*0e80*/  FMUL.FTZ R10, |R3|, R10 ;  /* 0x0000000a030a7220 */ /* 0x000fe40000410200 */
[----:B------:R-:W-:Y:S02]  /*0e90*/  IADD3 R21, -R23, 0x40800000, RZ ;  /* 0x4080000017157810 */ /* 0x000fe40007ffe1ff */
[----:B------:R-:W-:-:S02]  /*0ea0*/  IADD3 R20, R12, -R23, RZ ;  /* 0x800000170c147210 */ /* 0x000fc40007ffe0ff */
[----:B------:R-:W-:Y:S01]  /*0eb0*/  FSEL R10, R10, -2, !P0 ;  /* 0xc00000000a0a7808 */ /* 0x000fe20004000000 */
[----:B------:R-:W-:Y:S01]  /*0ec0*/  FFMA.FTZ R21, R21, R0, -1 ;  /* 0xbf80000015157423 */ /* 0x000fe20000010000 */
[----:B------:R-:W-:-:S03]  /*0ed0*/  ISETP.GE.U32.AND P0, PT, R22, 0x7f800000, PT ;  /* 0x7f8000001600780c */ /* 0x000fc60003f06070 */
[----:B------:R-:W-:Y:S01]  /*0ee0*/  FADD.FTZ.RZ R18, R10, 1 ;  /* 0x3f8000000a127421 */ /* 0x000fe2000001c000 */
[----:B------:R-:W-:-:S04]  /*0ef0*/  FADD.FTZ R20, R20, R21 ;  /* 0x0000001514147221 */ /* 0x000fc80000010000 */
[----:B------:R-:W-:-:S04]  /*0f00*/  IADD3 R18, R18, -0x3f400000, RZ ;  /* 0xc0c0000012127810 */ /* 0x000fc80007ffe0ff */
[----:B------:R-:W-:-:S04]  /*0f10*/  LOP3.LUT R21, R18, 0xff800000, RZ, 0xc0, !PT ;  /* 0xff80000012157812 */ /* 0x000fc800078ec0ff */
[----:B------:R-:W-:Y:S02]  /*0f20*/  IADD3 R29, -R21, 0x40800000, RZ ;  /* 0x40800000151d7810 */ /* 0x000fe40007ffe1ff */
[----:B------:R-:W-:-:S03]  /*0f30*/  IADD3 R18, R10, -R21, RZ ;  /* 0x800000150a127210 */ /* 0x000fc60007ffe0ff */
[----:B------:R-:W-:Y:S01]  /*0f40*/  FFMA.FTZ R29, R29, R0, -1 ;  /* 0xbf8000001d1d7423 */ /* 0x000fe20000010000 */
[----:B------:R-:W-:-:S03]  /*0f50*/  FFMA.FTZ R0, R27, 0.69314718246459960938, R26 ;  /* 0x3f3172181b007823 */ /* 0x000fc6000001001a */
[----:B------:R-:W-:Y:S01]  /*0f60*/  FADD.FTZ R18, R18, R29 ;  /* 0x0000001d12127221 */ /* 0x000fe20000010000 */
[----:B------:R-:W-:Y:S06]  /*0f70*/  @!P0 BRA `(.L_x_2163) ;  /* 0x0000000000148947 */ /* 0x000fec0003800000 */
[----:B------:R-:W-:-:S13]  /*0f80*/  ISETP.GE.AND P0, PT, R22, -0x407fffff, PT ;  /* 0xbf8000011600780c */ /* 0x000fda0003f06270 */
[----:B------:R-:W-:-:S05]  /*0f90*/  @P0 MOV R27, 0x7f800000 ;  /* 0x7f800000001b0802 */ /* 0x000fca0000000f00 */
[C---:B------:R-:W-:Y:S01]  /*0fa0*/  @P0 FFMA.FTZ R0, R22.reuse, R27, +INF ;  /* 0x7f80000016000423 */ /* 0x040fe2000001001b */
[----:B------:R-:W-:-:S04]  /*0fb0*/  FSETP.NEU.FTZ.AND P0, PT, R22, RZ, PT ;  /* 0x000000ff1600720b */ /* 0x000fc80003f1d000 */
[----:B------:R-:W-:-:S09]  /*0fc0*/  FSEL R0, R0, -RZ, P0 ;  /* 0x800000ff00007208 */ /* 0x000fd20000000000 */
.L_x_2163:
[----:B------:R-:W-:Y:S05]  /*0fd0*/  BSYNC B0 ;  /* 0x0000000000007941 */ /* 0x000fea0003800000 */
.L_x_2162:
[----:B------:R-:W-:Y:S01]  /*0fe0*/  BSSY B0, `(.L_x_2164) ;  /* 0x0000009000007945 */ /* 0x000fe20003800000 */
[-C--:B------:R-:W-:Y:S01]  /*0ff0*/  FFMA.FTZ R27, R20, -R19.reuse, 0.10546888411045074463 ;  /* 0x3dd80012141b7423 */ /* 0x080fe20000010813 */
[----:B------:R-:W-:Y:S02]  /*1000*/  FFMA.FTZ R19, R18, -R19, 0.10546888411045074463 ;  /* 0x3dd8001212137423 */ /* 0x000fe40000010813 */
[----:B------:R-:W-:Y:S05]  /*1010*/  @!P1 BRA `(.L_x_2165) ;  /* 0x0000000000149947 */ /* 0x000fea0003800000 */
[----:B------:R-:W-:-:S13]  /*1020*/  ISETP.GE.AND P0, PT, R24, -0x407fffff, PT ;  /* 0xbf8000011800780c */ /* 0x000fda0003f06270 */
[----:B------:R-:W-:-:S05]  /*1030*/  @P0 MOV R29, 0x7f800000 ;  /* 0x7f800000001d0802 */ /* 0x000fca0000000f00 */
[C---:B------:R-:W-:Y:S01]  /*1040*/  @P0 FFMA.FTZ R11, R24.reuse, R29, +INF ;  /* 0x7f800000180b0423 */ /* 0x040fe2000001001d */
[----:B------:R-:W-:-:S04]  /*1050*/  FSETP.NEU.FTZ.AND P0, PT, R24, RZ, PT ;  /* 0x000000ff1800720b */ /* 0x000fc80003f1d000 */
[----:B------:R-:W-:-:S09]  /*1060*/  FSEL R11, R11, -RZ, P0 ;  /* 0x800000ff0b0b7208 */ /* 0x000fd20000000000 */
.L_x_2165:
[----:B------:R-:W-:Y:S05]  /*1070*/  BSYNC B0 ;  /* 0x0000000000007941 */ /* 0x000fea0003800000 */
.L_x_2164:
[----:B------:R-:W-:Y:S01]  /*1080*/  HFMA2.MMA R22, -RZ, RZ, 1.75, 0 ;  /* 0x3f000000ff167435 */ /* 0x000fe200000001ff */
[----:B------:R-:W-:Y:S01]  /*1090*/  FFMA.FTZ R19, R18, R19, -0.13229703903198242188 ;  /* 0xbe0778e012137423 */ /* 0x000fe20000010013 */
[----:B------:R-:W-:Y:S01]  /*10a0*/  FFMA.FTZ R27, R20, R27, -0.13229703903198242188 ;  /* 0xbe0778e0141b7423 */ /* 0x000fe2000001001b */
[----:B------:R-:W-:Y:S01]  /*10b0*/  ISETP.GE.U32.AND P0, PT, R12, 0x7f800000, PT ;  /* 0x7f8000000c00780c */ /* 0x000fe20003f06070 */
[----:B------:R-:W-:Y:S01]  /*10c0*/  BSSY B0, `(.L_x_2166) ;  /* 0x0000028000007945 */ /* 0x000fe20003800000 */
[----:B------:R-:W-:Y:S01]  /*10d0*/  FFMA.FTZ R29, R18, R19, 0.14491446316242218018 ;  /* 0x3e146475121d7423 */ /* 0x000fe20000010013 */
[----:B------:R-:W-:Y:S01]  /*10e0*/  FFMA.FTZ R27, R20, R27, 0.14491446316242218018 ;  /* 0x3e146475141b7423 */ /* 0x000fe2000001001b */
[----:B------:R-:W-:Y:S02]  /*10f0*/  I2FP.F32.S32 R21, R21 ;  /* 0x0000001500157245 */ /* 0x000fe40000201400 */
[----:B------:R-:W-:Y:S01]  /*1100*/  FFMA.FTZ R29, R18, R29, -0.16641564667224884033 ;  /* 0xbe2a68dd121d7423 */ /* 0x000fe2000001001d */
[----:B------:R-:W-:Y:S01]  /*1110*/  LOP3.LUT R19, R22, 0x80000000, R8, 0xb8, !PT ;  /* 0x8000000016137812 */ /* 0x000fe200078eb808 */
[----:B------:R-:W-:Y:S01]  /*1120*/  FFMA.FTZ R27, R20, R27, -0.16641564667224884033 ;  /* 0xbe2a68dd141b7423 */ /* 0x000fe2000001001b */
[----:B------:R-:W-:Y:S01]  /*1130*/  LOP3.LUT R8, R22, 0x80000000, R9, 0xb8, !PT ;  /* 0x8000000016087812 */ /* 0x000fe200078eb809 */
[----:B------:R-:W-:Y:S01]  /*1140*/  FFMA.FTZ R29, R18, R29, 0.19988867640495300293 ;  /* 0x3e4caf9e121d7423 */ /* 0x000fe2000001001d */
[----:B------:R-:W-:Y:S01]  /*1150*/  LOP3.LUT R24, R22, 0x80000000, R5, 0xb8, !PT ;  /* 0x8000000016187812 */ /* 0x000fe200078eb805 */
[----:B------:R-:W-:Y:S01]  /*1160*/  FFMA.FTZ R27, R20, R27, 0.19988867640495300293 ;  /* 0x3e4caf9e141b7423 */ /* 0x000fe2000001001b */
[----:B------:R-:W-:Y:S01]  /*1170*/  LOP3.LUT R9, R22, 0x80000000, R6, 0xb8, !PT ;  /* 0x8000000016097812 */ /* 0x000fe200078eb806 */
[----:B------:R-:W-:Y:S01]  /*1180*/  FFMA.FTZ R29, R18, R29, -0.25000196695327758789 ;  /* 0xbe800042121d7423 */ /* 0x000fe2000001001d */
[----:B------:R-:W-:Y:S01]  /*1190*/  LOP3.LUT R5, R22, 0x80000000, R4, 0xb8, !PT ;  /* 0x8000000016057812 */ /* 0x000fe200078eb804 */
[----:B------:R-:W-:Y:S01]  /*11a0*/  FFMA.FTZ R27, R20, R27, -0.25000196695327758789 ;  /* 0xbe800042141b7423 */ /* 0x000fe2000001001b */
[----:B------:R-:W-:Y:S01]  /*11b0*/  LOP3.LUT R6, R22, 0x80000000, R7, 0xb8, !PT ;  /* 0x8000000016067812 */ /* 0x000fe200078eb807 */
[----:B------:R-:W-:Y:S01]  /*11c0*/  FFMA.FTZ R29, R18, R29, 0.33333510160446166992 ;  /* 0x3eaaaae6121d7423 */ /* 0x000fe2000001001d */
[----:B------:R-:W-:Y:S01]  /*11d0*/  LOP3.LUT R4, R22, 0x80000000, R2, 0xb8, !PT ;  /* 0x8000000016047812 */ /* 0x000fe200078eb802 */
[----:B------:R-:W-:Y:S01]  /*11e0*/  FFMA.FTZ R27, R20, R27, 0.33333510160446166992 ;  /* 0x3eaaaae6141b7423 */ /* 0x000fe2000001001b */
[----:B------:R-:W-:Y:S01]  /*11f0*/  LOP3.LUT R22, R22, 0x80000000, R3, 0xb8, !PT ;  /* 0x8000000016167812 */ /* 0x000fe200078eb803 */
[----:B------:R-:W-:Y:S01]  /*1200*/  FFMA.FTZ R29, R18, R29, -0.5 ;  /* 0xbf000000121d7423 */ /* 0x000fe2000001001d */
[----:B------:R-:W0:Y:S01]  /*1210*/  LDC.64 R2, c[0x0][0x218] ;  /* 0x00008600ff027b82 */ /* 0x000e220000000a00 */
[----:B------:R-:W-:Y:S01]  /*1220*/  FFMA.FTZ R27, R20, R27, -0.5 ;  /* 0xbf000000141b7423 */ /* 0x000fe2000001001b */
[----:B------:R-:W-:Y:S01]  /*1230*/  I2FP.F32.S32 R23, R23 ;  /* 0x0000001700177245 */ /* 0x000fe20000201400 */
[----:B------:R-:W-:Y:S01]  /*1240*/  FMUL.FTZ R29, R18, R29 ;  /* 0x0000001d121d7220 */ /* 0x000fe20000410000 */
[----:B------:R-:W-:Y:S01]  /*1250*/  FMUL.FTZ R21, R21, 1.1920928955078125e-07 ;  /* 0x3400000015157820 */ /* 0x000fe20000410000 */
[----:B------:R-:W-:Y:S01]  /*1260*/  FMUL.FTZ R27, R20, R27 ;  /* 0x0000001b141b7220 */ /* 0x000fe20000410000 */
[----:B------:R-:W-:Y:S01]  /*1270*/  ISETP.GE.U32.AND P2, PT, R10, 0x7f800000, PT ;  /* 0x7f8000000a00780c */ /* 0x000fe20003f46070 */
[----:B------:R-:W-:Y:S01]  /*1280*/  FFMA.FTZ R18, R18, R29, R18 ;  /* 0x0000001d12127223 */ /* 0x000fe20000010012 */
[----:B------:R-:W-:Y:S01]  /*1290*/  FMUL.FTZ R23, R23, 1.1920928955078125e-07 ;  /* 0x3400000017177820 */ /* 0x000fe20000410000 */
[----:B------:R-:W-:-:S02]  /*12a0*/  FFMA.FTZ R20, R20, R27, R20 ;  /* 0x0000001b14147223 */ /* 0x000fc40000010014 */
[----:B------:R-:W-:Y:S02]  /*12b0*/  FFMA.FTZ R7, R21, 0.69314718246459960938, R18 ;  /* 0x3f31721815077823 */ /* 0x000fe40000010012 */
[----:B------:R-:W-:Y:S01]  /*12c0*/  FFMA.FTZ R21, R23, 0.69314718246459960938, R20 ;  /* 0x3f31721817157823 */ /* 0x000fe20000010014 */
[----:B0-----:R-:W-:Y:S01]  /*12d0*/  IMAD.WIDE.U32 R2, R25, 0x4, R2 ;  /* 0x0000000419027825 */ /* 0x001fe200078e0002 */
[----:B------:R-:W-:Y:S06]  /*12e0*/  @!P0 BRA `(.L_x_2167) ;  /* 0x0000000000148947 */ /* 0x000fec0003800000 */
[C---:B------:R-:W-:Y:S02]  /*12f0*/  ISETP.GE.AND P0, PT, R12.reuse, -0x407fffff, PT ;  /* 0xbf8000010c00780c */ /* 0x040fe40003f06270 */
[----:B------:R-:W-:-:S11]  /*1300*/  FSETP.NEU.FTZ.AND P1, PT, R12, RZ, PT ;  /* 0x000000ff0c00720b */ /* 0x000fd60003f3d000 */
[----:B------:R-:W-:-:S05]  /*1310*/  @P0 MOV R23, 0x7f800000 ;  /* 0x7f80000000170802 */ /* 0x000fca0000000f00 */
[----:B------:R-:W-:-:S05]  /*1320*/  @P0 FFMA.FTZ R21, R12, R23, +INF ;  /* 0x7f8000000c150423 */ /* 0x000fca0000010017 */
[----:B------:R-:W-:-:S07]  /*1330*/  FSEL R21, R21, -RZ, P1 ;  /* 0x800000ff15157208 */ /* 0x000fce0000800000 */
.L_x_2167:
[----:B------:R-:W-:Y:S05]  /*1340*/  BSYNC B0 ;  /* 0x0000000000007941 */ /* 0x000fea0003800000 */
.L_x_2166:
[----:B------:R-:W-:Y:S04]  /*1350*/  BSSY B0, `(.L_x_2168) ;  /* 0x0000007000007945 */ /* 0x000fe80003800000 */
[----:B------:R-:W-:Y:S05]  /*1360*/  @!P2 BRA `(.L_x_2169) ;  /* 0x000000000014a947 */ /* 0x000fea0003800000 */
[C---:B------:R-:W-:Y:S02]  /*1370*/  ISETP.GE.AND P0, PT, R10.reuse, -0x407fffff, PT ;  /* 0xbf8000010a00780c */ /* 0x040fe40003f06270 */
[----:B------:R-:W-:-:S11]  /*1380*/  FSETP.NEU.FTZ.AND P1, PT, R10, RZ, PT ;  /* 0x000000ff0a00720b */ /* 0x000fd60003f3d000 */
[----:B------:R-:W-:-:S05]  /*1390*/  @P0 MOV R23, 0x7f800000 ;  /* 0x7f80000000170802 */ /* 0x000fca0000000f00 */
[----:B------:R-:W-:-:S05]  /*13a0*/  @P0 FFMA.FTZ R7, R10, R23, +INF ;  /* 0x7f8000000a070423 */ /* 0x000fca0000010017 */
[----:B------:R-:W-:-:S07]  /*13b0*/  FSEL R7, R7, -RZ, P1 ;  /* 0x800000ff07077208 */ /* 0x000fce0000800000 */
.L_x_2169:
[----:B------:R-:W-:Y:S05]  /*13c0*/  BSYNC B0 ;  /* 0x0000000000007941 */ /* 0x000fea0003800000 */
.L_x_2168:
[----:B------:R-:W-:-:S04]  /*13d0*/  IMAD.WIDE R2, R17, 0x8, R2 ;  /* 0x0000000811027825 */ /* 0x000fc800078e0202 */
[----:B------:R-:W-:Y:S01]  /*13e0*/  FMUL.FTZ R10, R5, R0 ;  /* 0x00000000050a7220 */ /* 0x000fe20000410000 */
[----:B------:R-:W-:Y:S01]  /*13f0*/  FMUL.FTZ R16, R19, R16 ;  /* 0x0000001013107220 */ /* 0x000fe20000410000 */
[----:B------:R-:W-:Y:S01]  /*1400*/  FMUL.FTZ R17, R8, R15 ;  /* 0x0000000f08117220 */ /* 0x000fe20000410000 */
[----:B------:R-:W-:Y:S01]  /*1410*/  FMUL.FTZ R12, R9, R14 ;  /* 0x0000000e090c7220 */ /* 0x000fe20000410000 */
[----:B------:R-:W-:Y:S01]  /*1420*/  FMUL.FTZ R13, R6, R13 ;  /* 0x0000000d060d7220 */ /* 0x000fe20000410000 */
[----:B------:R-:W-:Y:S01]  /*1430*/  FMUL.FTZ R11, R24, R11 ;  /* 0x0000000b180b7220 */ /* 0x000fe20000410000 */
[----:B------:R-:W-:Y:S01]  /*1440*/  FMUL.FTZ R4, R4, R21 ;  /* 0x0000001504047220 */ /* 0x000fe20000410000 */
[----:B------:R-:W-:Y:S01]  /*1450*/  FMUL.FTZ R5, R22, R7 ;  /* 0x0000000716057220 */ /* 0x000fe20000410000 */
[----:B------:R-:W-:Y:S04]  /*1460*/  STG.E.64 desc[UR4][R2.64], R16 ;  /* 0x0000001002007986 */ /* 0x000fe8000c101b04 */
[----:B------:R-:W-:Y:S04]  /*1470*/  STG.E.64 desc[UR4][R2.64+0x400], R12 ;  /* 0x0004000c02007986 */ /* 0x000fe8000c101b04 */
[----:B------:R-:W-:Y:S04]  /*1480*/  STG.E.64 desc[UR4][R2.64+0x800], R10 ;  /* 0x0008000a02007986 */ /* 0x000fe8000c101b04 */
[----:B------:R-:W-:Y:S01]  /*1490*/  STG.E.64 desc[UR4][R2.64+0xc00], R4 ;  /* 0x000c000402007986 */ /* 0x000fe2000c101b04 */
[----:B------:R-:W-:Y:S05]  /*14a0*/  EXIT ;  /* 0x000000000000794d */ /* 0x000fea0003800000 */
.L_x_2153:
[----:B------:R-:W0:Y:S01]  /*14b0*/  S2R R17, SR_TID.X ;  /* 0x0000000000117919 */ /* 0x000e220000002100 */
[----:B------:R-:W-:Y:S01]  /*14c0*/  HFMA2.MMA R0, -RZ, RZ, 0, 0 ;  /* 0x00000000ff007435 */ /* 0x000fe200000001ff */
        /* <DEDUP_REMOVED lines=15> */
[----:B------:R1:W5:Y:S07]  /*15c0*/  @!P6 LDG.E R0, desc[UR4][R2.64] ;  /* 0x000000040200e981 */ /* 0x00036e000c1e1900 */
        /* <DEDUP_REMOVED lines=16> */
[----:B------:R-:W1:Y:S01]  /*16d0*/  @!P6 LDC.64 R8, c[0x0][0x220] ;  /* 0x00008800ff08eb82 */ /* 0x000e620000000a00 */
[----:B0-----:R-:W-:Y:S01]  /*16e0*/  @!P0 IMAD.WIDE.U32 R12, R18, 0x4, R12 ;  /* 0x00000004120c8825 */ /* 0x001fe200078e000c */
[----:B------:R-:W-:Y:S01]  /*16f0*/  MOV R18, RZ ;  /* 0x000000ff00127202 */ /* 0x000fe20000000f00 */
[----:B------:R-:W-:Y:S02]  /*1700*/  HFMA2.MMA R20, -RZ, RZ, 0, 0 ;  /* 0x00000000ff147435 */ /* 0x000fe400000001ff */
[----:B--2---:R-:W-:Y:S01]  /*1710*/  @!P5 IMAD.WIDE.U32 R14, R29, 0x4, R14 ;  /* 0x000000041d0ed825 */ /* 0x004fe200078e000e */
[----:B------:R-:W-:Y:S02]  /*1720*/  @!P6 IADD3 R29, R25, R22, RZ ;  /* 0x00000016191de210 */ /* 0x000fe40007ffe0ff */
[----:B------:R0:W5:Y:S01]  /*1730*/  @!P0 LDG.E R18, desc[UR4][R12.64] ;  /* 0x000000040c128981 */ /* 0x000162000c1e1900 */
[----:B---3--:R-:W-:Y:S01]  /*1740*/  @!P1 IMAD.WIDE.U32 R6, R21, 0x4, R6 ;  /* 0x0000000415069825 */ /* 0x008fe200078e0006 */
[----:B------:R-:W-:Y:S01]  /*1750*/  HFMA2.MMA R21, -RZ, RZ, 0, 0 ;  /* 0x00000000ff157435 */ /* 0x000fe200000001ff */
[----:B------:R-:W-:-:S02]  /*1760*/  MOV R22, RZ ;  /* 0x000000ff00167202 */ /* 0x000fc40000000f00 */
[----:B----4-:R-:W-:Y:S01]  /*1770*/  @!P2 IMAD.WIDE.U32 R4, R19, 0x4, R4 ;  /* 0x000000041304a825 */ /* 0x010fe200078e0004 */
[----:B------:R-:W-:Y:S01]  /*1780*/  MOV R19, RZ ;  /* 0x000000ff00137202 */ /* 0x000fe20000000f00 */
[----:B------:R2:W5:Y:S02]  /*1790*/  @!P5 LDG.E R20, desc[UR4][R14.64] ;  /* 0x000000040e14d981 */ /* 0x000564000c1e1900 */
[----:B------:R-:W-:Y:S01]  /*17a0*/  @!P4 IMAD.WIDE.U32 R10, R27, 0x4, R10 ;  /* 0x000000041b0ac825 */ /* 0x000fe200078e000a */
[----:B0-----:R-:W-:Y:S02]  /*17b0*/  CS2R R12, SRZ ;  /* 0x00000000000c7805 */ /* 0x001fe4000001ff00 */
[----:B------:R2:W5:Y:S01]  /*17c0*/  @!P2 LDG.E R19, desc[UR4][R4.64] ;  /* 0x000000040413a981 */ /* 0x000562000c1e1900 */
[----:B-1----:R-:W-:-:S03]  /*17d0*/  @!P3 IMAD.WIDE.U32 R2, R23, 0x4, R2 ;  /* 0x000000041702b825 */ /* 0x002fc600078e0002 */
[----:B------:R2:W5:Y:S01]  /*17e0*/  @!P4 LDG.E R22, desc[UR4][R10.64] ;  /* 0x000000040a16c981 */ /* 0x000562000c1e1900 */
[----:B------:R-:W-:-:S03]  /*17f0*/  @!P6 IMAD.WIDE.U32 R8, R29, 0x4, R8 ;  /* 0x000000041d08e825 */ /* 0x000fc600078e0008 */
[----:B------:R2:W5:Y:S04]  /*1800*/  @!P3 LDG.E R21, desc[UR4][R2.64] ;  /* 0x000000040215b981 */ /* 0x000568000c1e1900 */
[----:B------:R2:W5:Y:S04]  /*1810*/  @!P1 LDG.E R13, desc[UR4][R6.64] ;  /* 0x00000004060d9981 */ /* 0x000568000c1e1900 */
[----:B------:R2:W5:Y:S01]  /*1820*/  @!P6 LDG.E R12, desc[UR4][R8.64] ;  /* 0x00000004080ce981 */ /* 0x000562000c1e1900 */
[----:B------:R-:W-:Y:S04]  /*1830*/  BSSY B0, `(.L_x_2170) ;  /* 0x000002b000007945 */ /* 0x000fe80003800000 */
[----:B------:R-:W-:Y:S05]  /*1840*/  @P0 BRA `(.L_x_2171) ;  /* 0x0000000000a40947 */ /* 0x000fea0003800000 */
[C---:B--2--5:R-:W-:Y:S01]  /*1850*/  FADD.FTZ R2, |R18|.reuse, -RZ ;  /* 0x800000ff12027221 */ /* 0x064fe20000010200 */
        /* <DEDUP_REMOVED lines=38> */
.L_x_2173:
[----:B------:R-:W-:Y:S05]  /*1ac0*/  BSYNC B1 ;  /* 0x0000000000017941 */ /* 0x000fea0003800000 */
.L_x_2172:
[----:B------:R-:W-:-:S07]  /*1ad0*/  FMUL.FTZ R2, R3, R4 ;  /* 0x0000000403027220 */ /* 0x000fce0000410000 */
.L_x_2171:
[----:B------:R-:W-:Y:S05]  /*1ae0*/  BSYNC B0 ;  /* 0x0000000000007941 */ /* 0x000fea0003800000 */
.L_x_2170:
[----:B--2---:R-:W-:Y:S01]  /*1af0*/  IADD3 R3, R17, 0x80, RZ ;  /* 0x0000008011037810 */ /* 0x004fe20007ffe0ff */
[----:B------:R-:W-:Y:S03]  /*1b00*/  BSSY B0, `(.L_x_2174) ;  /* 0x000002c000007945 */ /* 0x000fe60003800000 */
[----:B------:R-:W-:-:S13]  /*1b10*/  ISETP.GE.AND P0, PT, R3, R16, PT ;  /* 0x000000100300720c */ /* 0x000fda0003f06270 */
[----:B------:R-:W-:Y:S05]  /*1b20*/  @P0 BRA `(.L_x_2175) ;  /* 0x0000000000a40947 */ /* 0x000fea0003800000 */
[C---:B-----5:R-:W-:Y:S01]  /*1b30*/  FADD.FTZ R4, |R0|.reuse, -RZ ;  /* 0x800000ff00047221 */ /* 0x060fe20000010200 */
[----:B------:R-:W-:Y:S01]  /*1b40*/  FSETP.GT.FTZ.AND P0, PT, |R0|, 8.50705917302346158658e+37, PT ;  /* 0x7e8000000000780b */ /* 0x000fe20003f14200 */
[----:B------:R-:W-:Y:S01]  /*1b50*/  HFMA2.MMA R9, -RZ, RZ, 1.625, 0 ;  /* 0x3e800000ff097435 */ /* 0x000fe200000001ff */
[----:B------:R-:W-:Y:S01]  /*1b60*/  BSSY B1, `(.L_x_2176) ;  /* 0x0000024000017945 */ /* 0x000fe20003800000 */
[----:B------:R-:W-:-:S06]  /*1b70*/  FADD.FTZ R6, -R4, 1 ;  /* 0x3f80000004067421 */ /* 0x000fcc0000010100 */
[----:B------:R-:W0:Y:S02]  /*1b80*/  MUFU.RCP R6, R6 ;  /* 0x0000000600067308 */ /* 0x000e240000001000 */
[----:B0-----:R-:W-:Y:S01]  /*1b90*/  FADD.FTZ R5, R6, R6 ;  /* 0x0000000606057221 */ /* 0x001fe20000010000 */
[----:B------:R-:W-:-:S03]  /*1ba0*/  MOV R6, 0x3d39bf78 ;  /* 0x3d39bf7800067802 */ /* 0x000fc60000000f00 */
        /* <DEDUP_REMOVED lines=31> */
.L_x_2177:
[----:B------:R-:W-:Y:S05]  /*1da0*/  BSYNC B1 ;  /* 0x0000000000017941 */ /* 0x000fea0003800000 */
.L_x_2176:
[----:B------:R-:W-:-:S07]  /*1db0*/  FMUL.FTZ R0, R7, R0 ;  /* 0x0000000007007220 */ /* 0x000fce0000410000 */
.L_x_2175:
[----:B------:R-:W-:Y:S05]  /*1dc0*/  BSYNC B0 ;  /* 0x0000000000007941 */ /* 0x000fea0003800000 */
.L_x_2174:
[----:B------:R-:W-:Y:S01]  /*1dd0*/  IADD3 R5, R17, 0x100, RZ ;  /* 0x0000010011057810 */ /* 0x000fe20007ffe0ff */
        /* <DEDUP_REMOVED lines=9> */
[----:B0-----:R-:W-:Y:S01]  /*1e70*/  FADD.FTZ R5, R6, R6 ;  /* 0x0000000606057221 */ /* 0x001fe20000010000 */
[----:B------:R-:W-:-:S03]  /*1e80*/  HFMA2.MMA R6, -RZ, RZ, 1.3056640625, -1.8671875 ;  /* 0x3d39bf78ff067435 */ /* 0x000fc600000001ff */
        /* <DEDUP_REMOVED lines=31> */
.L_x_2181:
[----:B------:R-:W-:Y:S05]  /*2080*/  BSYNC B1 ;  /* 0x0000000000017941 */ /* 0x000fea0003800000 */
.L_x_2180:
[----:B------:R-:W-:-:S07]  /*2090*/  FMUL.FTZ R4, R20, R5 ;  /* 0x0000000514047220 */ /* 0x000fce0000410000 */
.L_x_2179:
[----:B------:R-:W-:Y:S05]  /*20a0*/  BSYNC B0 ;  /* 0x0000000000007941 */ /* 0x000fea0003800000 */
.L_x_2178:
[----:B------:R-:W-:Y:S01]  /*20b0*/  IADD3 R5, R17, 0x180, RZ ;  /* 0x0000018011057810 */ /* 0x000fe20007ffe0ff */
        /* <DEDUP_REMOVED lines=42> */
.L_x_2185:
[----:B------:R-:W-:Y:S05]  /*2360*/  BSYNC B1 ;  /* 0x0000000000017941 */ /* 0x000fea0003800000 */
.L_x_2184:
[----:B------:R-:W-:-:S07]  /*2370*/  FMUL.FTZ R5, R9, R6 ;  /* 0x0000000609057220 */ /* 0x000fce0000410000 */
.L_x_2183:
[----:B------:R-:W-:Y:S05]  /*2380*/  BSYNC B0 ;  /* 0x0000000000007941 */ /* 0x000fea0003800000 */
.L_x_2182:
        /* <DEDUP_REMOVED lines=43> */
.L_x_2189:
[----:B------:R-:W-:Y:S05]  /*2640*/  BSYNC B1 ;  /* 0x0000000000017941 */ /* 0x000fea0003800000 */
.L_x_2188:
[----:B------:R-:W-:-:S07]  /*2650*/  FMUL.FTZ R6, R10, R7 ;  /* 0x000000070a067220 */ /* 0x000fce0000410000 */
.L_x_2187:
[----:B------:R-:W-:Y:S05]  /*2660*/  BSYNC B0 ;  /* 0x0000000000007941 */ /* 0x000fea0003800000 */
.L_x_2186:
        /* <DEDUP_REMOVED lines=43> */
.L_x_2193:
[----:B------:R-:W-:Y:S05]  /*2920*/  BSYNC B1 ;  /* 0x0000000000017941 */ /* 0x000fea0003800000 */
.L_x_2192:
[----:B------:R-:W-:-:S07]  /*2930*/  FMUL.FTZ R7, R19, R8 ;  /* 0x0000000813077220 */ /* 0x000fce0000410000 */
.L_x_2191:
[----:B------:R-:W-:Y:S05]  /*2940*/  BSYNC B0 ;  /* 0x0000000000007941 */ /* 0x000fea0003800000 */
.L_x_2190:
        /* <DEDUP_REMOVED lines=43> */
.L_x_2197:
[----:B------:R-:W-:Y:S05]  /*2c00*/  BSYNC B1 ;  /* 0x0000000000017941 */ /* 0x000fea0003800000 */
.L_x_2196:
[----:B------:R-:W-:-:S07]  /*2c10*/  FMUL.FTZ R8, R14, R9 ;  /* 0x000000090e087220 */ /* 0x000fce0000410000 */
.L_x_2195:
[----:B------:R-:W-:Y:S05]  /*2c20*/  BSYNC B0 ;  /* 0x0000000000007941 */ /* 0x000fea0003800000 */
.L_x_2194:
[----:B------:R-:W-:Y:S01]  /*2c30*/  IADD3 R9, R17, 0x380, RZ ;  /* 0x0000038011097810 */ /* 0x000fe20007ffe0ff */
[----:B------:R-:W-:Y:S03]  /*2c40*/  BSSY B0, `(.L_x_2198) ;  /* 0x000002c000007945 */ /* 0x000fe60003800000 */
[----:B------:R-:W-:-:S13]  /*2c50*/  ISETP.GE.AND P0, PT, R9, R16, PT ;  /* 0x000000100900720c */ /* 0x000fda0003f06270 */
[----:B------:R-:W-:Y:S05]  /*2c60*/  @P0 BRA `(.L_x_2199) ;  /* 0x0000000000a40947 */ /* 0x000fea0003800000 */
[C---:B-----5:R-:W-:Y:S01]  /*2c70*/  FADD.FTZ R9, |R12|.reuse, -RZ ;  /* 0x800000ff0c097221 */ /* 0x060fe20000010200 */
[----:B------:R-:W-:Y:S01]  /*2c80*/  FSETP.GT.FTZ.AND P0, PT, |R12|, 8.50705917302346158658e+37, PT ;  /* 0x7e8000000c00780b */ /* 0x000fe20003f14200 */
[----:B------:R-:W-:Y:S01]  /*2c90*/  HFMA2.MMA R15, -RZ, RZ, 1.625, 0 ;  /* 0x3e800000ff0f7435 */ /* 0x000fe200000001ff */
[----:B------:R-:W-:Y:S01]  /*2ca0*/  MOV R18, 0x3d39bf78 ;  /* 0x3d39bf7800127802 */ /* 0x000fe20000000f00 */
[----:B------:R-:W-:Y:S01]  /*2cb0*/  FADD.FTZ R11, -R9, 1 ;  /* 0x3f800000090b7421 */ /* 0x000fe20000010100 */
[----:B------:R-:W-:Y:S05]  /*2cc0*/  BSSY B1, `(.L_x_2200) ;  /* 0x0000022000017945 */ /* 0x000fea0003800000 */
[----:B------:R-:W0:Y:S02]  /*2cd0*/  MUFU.RCP R11, R11 ;  /* 0x0000000b000b7308 */ /* 0x000e240000001000 */
[----:B0-----:R-:W-:Y:S01]  /*2ce0*/  FADD.FTZ R9, R11, R11 ;  /* 0x0000000b0b097221 */ /* 0x001fe20000010000 */
[----:B------:R-:W-:-:S03]  /*2cf0*/  HFMA2.MMA R11, -RZ, RZ, 1.75, 0 ;  /* 0x3f000000ff0b7435 */ /* 0x000fc600000001ff */
[----:B------:R-:W-:-:S05]  /*2d00*/  FMUL.FTZ R9, R9, |R12| ;  /* 0x4000000c09097220 */ /* 0x000fca0000410000 */
        /* <DEDUP_REMOVED lines=29> */
.L_x_2201:
[----:B------:R-:W-:Y:S05]  /*2ee0*/  BSYNC B1 ;  /* 0x0000000000017941 */ /* 0x000fea0003800000 */
.L_x_2200:
[----:B------:R-:W-:-:S07]  /*2ef0*/  FMUL.FTZ R9, R11, R10 ;  /* 0x0000000a0b097220 */ /* 0x000fce0000410000 */
.L_x_2199:
[----:B------:R-:W-:Y:S05]  /*2f00*/  BSYNC B0 ;  /* 0x0000000000007941 */ /* 0x000fea0003800000 */
.L_x_2198:
[----:B------:R-:W-:Y:S01]  /*2f10*/  ISETP.GE.AND P0, PT, R17, R16, PT ;  /* 0x000000101100720c */ /* 0x000fe20003f06270 */
[----:B------:R-:W-:Y:S04]  /*2f20*/  BSSY B0, `(.L_x_2202) ;  /* 0x0000033000007945 */ /* 0x000fe80003800000 */
[----:B------:R-:W-:Y:S08]  /*2f30*/  BSSY B1, `(.L_x_2203) ;  /* 0x000002b000017945 */ /* 0x000ff00003800000 */
[----:B------:R-:W-:Y:S05]  /*2f40*/  @P0 BRA `(.L_x_2204) ;  /* 0x0000000000300947 */ /* 0x000fea0003800000 */
[----:B------:R-:W0:Y:S01]  /*2f50*/  LDC.64 R10, c[0x0][0x218] ;  /* 0x00008600ff0a7b82 */ /* 0x000e220000000a00 */
[----:B------:R-:W-:-:S05]  /*2f60*/  IADD3 R17, R25, R17, RZ ;  /* 0x0000001119117210 */ /* 0x000fca0007ffe0ff */
[----:B0-----:R-:W-:Y:S01]  /*2f70*/  IMAD.WIDE.U32 R10, R17, 0x4, R10 ;  /* 0x00000004110a7825 */ /* 0x001fe200078e000a */
[----:B------:R-:W-:-:S04]  /*2f80*/  MOV R17, R3 ;  /* 0x0000000300117202 */ /* 0x000fc80000000f00 */
[----:B------:R0:W-:Y:S01]  /*2f90*/  STG.E desc[UR4][R10.64], R2 ;  /* 0x000000020a007986 */ /* 0x0001e2000c101904 */
[----:B------:R-:W-:-:S13]  /*2fa0*/  ISETP.GE.AND P0, PT, R17, R16, PT ;  /* 0x000000101100720c */ /* 0x000fda0003f06270 */
[----:B0-----:R-:W-:Y:S05]  /*2fb0*/  @P0 BRA `(.L_x_2205) ;  /* 0x0000000000300947 */ /* 0x001fea0003800000 */
[----:B------:R-:W0:Y:S01]  /*2fc0*/  LDC.64 R2, c[0x0][0x218] ;  /* 0x00008600ff027b82 */ /* 0x000e220000000a00 */
[----:B------:R-:W-:Y:S02]  /*2fd0*/  IADD3 R11, R25, R17, RZ ;  /* 0x00000011190b7210 */ /* 0x000fe40007ffe0ff */
[----:B------:R-:W-:-:S03]  /*2fe0*/  IADD3 R17, R17, 0x80, RZ ;  /* 0x0000008011117810 */ /* 0x000fc60007ffe0ff */
[----:B0-----:R-:W-:-:S05]  /*2ff0*/  IMAD.WIDE.U32 R2, R11, 0x4, R2 ;  /* 0x000000040b027825 */ /* 0x001fca00078e0002 */
[----:B-----5:R0:W-:Y:S02]  /*3000*/  STG.E desc[UR4][R2.64], R0 ;  /* 0x0000000002007986 */ /* 0x0201e4000c101904 */
.L_x_2204:
[----:B------:R-:W-:-:S13]  /*3010*/  ISETP.GE.AND P0, PT, R17, R16, PT ;  /* 0x000000101100720c */ /* 0x000fda0003f06270 */
[----:B------:R-:W-:Y:S05]  /*3020*/  @P0 BRA `(.L_x_2206) ;  /* 0x0000000000300947 */ /* 0x000fea0003800000 */
[----:B0-----:R-:W0:Y:S01]  /*3030*/  LDC.64 R2, c[0x0][0x218] ;  /* 0x00008600ff027b82 */ /* 0x001e220000000a00 */
[----:B------:R-:W-:Y:S02]  /*3040*/  IADD3 R11, R25, R17, RZ ;  /* 0x00000011190b7210 */ /* 0x000fe40007ffe0ff */
[----:B------:R-:W-:-:S03]  /*3050*/  IADD3 R17, R17, 0x80, RZ ;  /* 0x0000008011117810 */ /* 0x000fc60007ffe0ff */
[----:B0-----:R-:W-:-:S05]  /*3060*/  IMAD.WIDE.U32 R2, R11, 0x4, R2 ;  /* 0x000000040b027825 */ /* 0x001fca00078e0002 */
[----:B------:R0:W-:Y:S02]  /*3070*/  STG.E desc[UR4][R2.64], R4 ;  /* 0x0000000402007986 */ /* 0x0001e4000c101904 */
.L_x_2205:
[----:B------:R-:W-:-:S13]  /*3080*/  ISETP.GE.AND P0, PT, R17, R16, PT ;  /* 0x000000101100720c */ /* 0x000fda0003f06270 */
[----:B------:R-:W-:Y:S05]  /*3090*/  @P0 BRA `(.L_x_2207) ;  /* 0x0000000000300947 */ /* 0x000fea0003800000 */
[----:B0-----:R-:W0:Y:S01]  /*30a0*/  LDC.64 R2, c[0x0][0x218] ;  /* 0x00008600ff027b82 */ /* 0x001e220000000a00 */
[----:B------:R-:W-:Y:S02]  /*30b0*/  IADD3 R11, R25, R17, RZ ;  /* 0x00000011190b7210 */ /* 0x000fe40007ffe0ff */
[----:B------:R-:W-:-:S03]  /*30c0*/  IADD3 R17, R17, 0x80, RZ ;  /* 0x0000008011117810 */ /* 0x000fc60007ffe0ff */
[----:B0-----:R-:W-:-:S05]  /*30d0*/  IMAD.WIDE.U32 R2, R11, 0x4, R2 ;  /* 0x000000040b027825 */ /* 0x001fca00078e0002 */
[----:B------:R1:W-:Y:S02]  /*30e0*/  STG.E desc[UR4][R2.64], R5 ;  /* 0x0000000502007986 */ /* 0x0003e4000c101904 */
.L_x_2206:
[----:B------:R-:W-:-:S13]  /*30f0*/  ISETP.GE.AND P0, PT, R17, R16, PT ;  /* 0x000000101100720c */ /* 0x000fda0003f06270 */
[----:B------:R-:W-:Y:S05]  /*3100*/  @P0 BRA `(.L_x_2208) ;  /* 0x0000000000340947 */ /* 0x000fea0003800000 */
[----:B01----:R-:W0:Y:S01]  /*3110*/  LDC.64 R2, c[0x0][0x218] ;  /* 0x00008600ff027b82 */ /* 0x003e220000000a00 */
[----:B------:R-:W-:Y:S02]  /*3120*/  IADD3 R5, R25, R17, RZ ;  /* 0x0000001119057210 */ /* 0x000fe40007ffe0ff */
[----:B------:R-:W-:-:S03]  /*3130*/  IADD3 R17, R17, 0x80, RZ ;  /* 0x0000008011117810 */ /* 0x000fc60007ffe0ff */
[----:B0-----:R-:W-:-:S05]  /*3140*/  IMAD.WIDE.U32 R2, R5, 0x4, R2 ;  /* 0x0000000405027825 */ /* 0x001fca00078e0002 */
[----:B------:R1:W-:Y:S02]  /*3150*/  STG.E desc[UR4][R2.64], R6 ;  /* 0x0000000602007986 */ /* 0x0003e4000c101904 */
.L_x_2207:
[----:B------:R-:W-:-:S13]  /*3160*/  ISETP.GE.AND P0, PT, R17, R16, PT ;  /* 0x000000101100720c */ /* 0x000fda0003f06270 */
[----:B------:R-:W-:Y:S05]  /*3170*/  @P0 BREAK B1 ;  /* 0x0000000000010942 */ /* 0x000fea0003800000 */
[----:B------:R-:W-:Y:S05]  /*3180*/  @P0 BRA `(.L_x_2209) ;  /* 0x0000000000300947 */ /* 0x000fea0003800000 */
[----:B01----:R-:W0:Y:S01]  /*3190*/  LDC.64 R2, c[0x0][0x218] ;  /* 0x00008600ff027b82 */ /* 0x003e220000000a00 */
[----:B------:R-:W-:Y:S02]  /*31a0*/  IADD3 R5, R25, R17, RZ ;  /* 0x0000001119057210 */ /* 0x000fe40007ffe0ff */
[----:B------:R-:W-:-:S03]  /*31b0*/  IADD3 R17, R17, 0x80, RZ ;  /* 0x0000008011117810 */ /* 0x000fc60007ffe0ff */
[----:B0-----:R-:W-:-:S05]  /*31c0*/  IMAD.WIDE.U32 R2, R5, 0x4, R2 ;  /* 0x0000000405027825 */ /* 0x001fca00078e0002 */
[----:B------:R2:W-:Y:S02]  /*31d0*/  STG.E desc[UR4][R2.64], R7 ;  /* 0x0000000702007986 */ /* 0x0005e4000c101904 */
.L_x_2208:
[----:B------:R-:W-:Y:S05]  /*31e0*/  BSYNC B1 ;  /* 0x0000000000017941 */ /* 0x000fea0003800000 */
.L_x_2203:
[----:B------:R-:W-:-:S13]  /*31f0*/  ISETP.GE.AND P0, PT, R17, R16, PT ;  /* 0x000000101100720c */ /* 0x000fda0003f06270 */
[----:B012---:R-:W0:Y:S01]  /*3200*/  @!P0 LDC.64 R2, c[0x0][0x218] ;  /* 0x00008600ff028b82 */ /* 0x007e220000000a00 */
[----:B------:R-:W-:Y:S02]  /*3210*/  @!P0 IADD3 R5, R25, R17, RZ ;  /* 0x0000001119058210 */ /* 0x000fe40007ffe0ff */
[----:B------:R-:W-:-:S03]  /*3220*/  @!P0 IADD3 R17, R17, 0x80, RZ ;  /* 0x0000008011118810 */ /* 0x000fc60007ffe0ff */
[----:B0-----:R-:W-:-:S05]  /*3230*/  @!P0 IMAD.WIDE.U32 R2, R5, 0x4, R2 ;  /* 0x0000000405028825 */ /* 0x001fca00078e0002 */
[----:B------:R2:W-:Y:S02]  /*3240*/  @!P0 STG.E desc[UR4][R2.64], R8 ;  /* 0x0000000802008986 */ /* 0x0005e4000c101904 */
.L_x_2209:
[----:B------:R-:W-:Y:S05]  /*3250*/  BSYNC B0 ;  /* 0x0000000000007941 */ /* 0x000fea0003800000 */
.L_x_2202:
[----:B------:R-:W-:Y:S05]  /*3260*/  WARPSYNC.ALL ;  /* 0x0000000000007948 */ /* 0x000fea0003800000 */
[----:B------:R-:W-:-:S13]  /*3270*/  ISETP.GE.AND P0, PT, R17, R16, PT ;  /* 0x000000101100720c */ /* 0x000fda0003f06270 */
[----:B------:R-:W-:Y:S05]  /*3280*/  @P0 EXIT ;  /* 0x000000000000094d */ /* 0x000fea0003800000 */
[----:B012---:R-:W0:Y:S01]  /*3290*/  LDC.64 R2, c[0x0][0x218] ;  /* 0x00008600ff027b82 */ /* 0x007e220000000a00 */
[----:B------:R-:W-:-:S05]  /*32a0*/  IADD3 R17, R25, R17, RZ ;  /* 0x0000001119117210 */ /* 0x000fca0007ffe0ff */
[----:B0-----:R-:W-:-:S05]  /*32b0*/  IMAD.WIDE.U32 R2, R17, 0x4, R2 ;  /* 0x0000000411027825 */ /* 0x001fca00078e0002 */
[----:B------:R-:W-:Y:S01]  /*32c0*/  STG.E desc[UR4][R2.64], R9 ;  /* 0x0000000902007986 */ /* 0x000fe2000c101904 */
[----:B------:R-:W-:Y:S05]  /*32d0*/  EXIT ;  /* 0x000000000000794d */ /* 0x000fea0003800000 */
.L_x_2210:
        /* <DEDUP_REMOVED lines=10> */
.L_x_3478:


//--------------------- .text._ZN2at6native29vectorized_elementwise_kernelILi4EZZZNS0_17atanh_kernel_cudaERNS_18TensorIteratorBaseEENKUlvE0_clEvENKUlvE0_clEvEUlfE_St5arrayIPcLm2EEEEviT0_T1_ --------------------------
	.section	.text._ZN2at6native29vectorized_elementwise_kernelILi4EZZZNS0_17atanh_kernel_cudaERNS_18TensorIteratorBaseEENKUlvE0_clEvENKUlvE0_clEvEUlfE_St5arrayIPcLm2EEEEviT0_T1_,"ax",@progbits
	.align	128
        .global         _ZN2at6native29vectorized_elementwise_kernelILi4EZZZNS0_17atanh_kernel_cudaERNS_18TensorIteratorBaseEENKUlvE0_clEvENKUlvE0_clEvEUlfE_St5arrayIPcLm2EEEEviT0_T1_
        .type           _ZN2at6native29vectorized_elementwise_kernelILi4EZZZNS0_17atanh_kernel_cudaERNS_18TensorIteratorBaseEENKUlvE0_clEvENKUlvE0_clEvEUlfE_St5arrayIPcLm2EEEEviT0_T1_,@function
        .size           _ZN2at6native29vectorized_elementwise_kernelILi4EZZZNS0_17atanh_kernel_cudaERNS_18TensorIteratorBaseEENKUlvE0_clEvENKUlvE0_clEvEUlfE_St5arrayIPcLm2EEEEviT0_T1_,(.L_x_3479 - _ZN2at6native29vectorized_elementwise_kernelILi4EZZZNS0_17atanh_kernel_cudaERNS_18TensorIteratorBaseEENKUlvE0_clEvENKUlvE0_clEvEUlfE_St5arrayIPcLm2EEEEviT0_T1_)
        .other          _ZN2at6native29vectorized_elementwise_kernelILi4EZZZNS0_17atanh_kernel_cudaERNS_18TensorIteratorBaseEENKUlvE0_clEvENKUlvE0_clEvEUlfE_St5arrayIPcLm2EEEEviT0_T1_,@"STO_CUDA_ENTRY STV_DEFAULT"
_ZN2at6native29vectorized_elementwise_kernelILi4EZZZNS0_17atanh_kernel_cudaERNS_18TensorIteratorBaseEENKUlvE0_clEvENKUlvE0_clEvEUlfE_St5arrayIPcLm2EEEEviT0_T1_:
.text._ZN2at6native29vectorized_elementwise_kernelILi4EZZZNS0_17atanh_kernel_cudaERNS_18TensorIteratorBaseEENKUlvE0_clEvENKUlvE0_clEvEUlfE_St5arrayIPcLm2EEEEviT0_T1_:
        /* <DEDUP_REMOVED lines=12> */
[----:B------:R-:W2:Y:S04]  /*00c0*/  LDG.E.128 R12, desc[UR4][R2.64] ;  /* 0x00000004020c7981 */ /* 0x000ea8000c1e1d00 */
[----:B------:R0:W3:Y:S01]  /*00d0*/  LDG.E.128 R8, desc[UR4][R2.64+0x800] ;  /* 0x0008000402087981 */ /* 0x0000e2000c1e1d00 */
[----:B------:R-:W-:Y:S01]  /*00e0*/  BSSY B0, `(.L_x_2212) ;  /* 0x0000085000007945 */ /* 0x000fe20003800000 */
[C---:B--2---:R-:W-:Y:S01]  /*00f0*/  FADD.FTZ R0, |R12|.reuse, -RZ ;  /* 0x800000ff0c007221 */ /* 0x044fe20000010200 */
[----:B------:R-:W-:Y:S01]  /*0100*/  FSETP.GT.FTZ.AND P0, PT, |R12|, 8.50705917302346158658e+37, PT ;  /* 0x7e8000000c00780b */ /* 0x000fe20003f14200 */
[----:B------:R-:W-:Y:S01]  /*0110*/  FADD.FTZ R4, |R13|, -RZ ;  /* 0x800000ff0d047221 */ /* 0x000fe20000010200 */
[----:B0-----:R-:W-:Y:S01]  /*0120*/  FADD.FTZ R2, |R14|, -RZ ;  /* 0x800000ff0e027221 */ /* 0x001fe20000010200 */
[----:B------:R-:W-:-:S02]  /*0130*/  FADD.FTZ R0, -R0, 1 ;  /* 0x3f80000000007421 */ /* 0x000fc40000010100 */
[----:B------:R-:W-:Y:S01]  /*0140*/  FADD.FTZ R6, -R4, 1 ;  /* 0x3f80000004067421 */ /* 0x000fe20000010100 */
[----:B------:R-:W-:-:S03]  /*0150*/  FADD.FTZ R7, -R2, 1 ;  /* 0x3f80000002077421 */ /* 0x000fc60000010100 */
[----:B------:R-:W0:Y:S08]  /*0160*/  MUFU.RCP R0, R0 ;  /* 0x0000000000007308 */ /* 0x000e300000001000 */
[----:B------:R-:W-:Y:S08]  /*0170*/  MUFU.RCP R6, R6 ;  /* 0x0000000600067308 */ /* 0x000ff00000001000 */
[----:B------:R-:W1:Y:S01]  /*0180*/  MUFU.RCP R7, R7 ;  /* 0x0000000700077308 */ /* 0x000e620000001000 */
[----:B0-----:R-:W-:Y:S01]  /*0190*/  FADD.FTZ R5, R0, R0 ;  /* 0x0000000000057221 */ /* 0x001fe20000010000 */
[----:B------:R-:W-:-:S03]  /*01a0*/  HFMA2.MMA R0, -RZ, RZ, 1.625, 0 ;  /* 0x3e800000ff007435 */ /* 0x000fc600000001ff */
[----:B------:R-:W-:-:S05]  /*01b0*/  FMUL.FTZ R5, |R12|, R5 ;  /* 0x000000050c057220 */ /* 0x000fca0000410200 */
[----:B------:R-:W-:Y:S02]  /*01c0*/  FSEL R16, R5, -2, !P0 ;  /* 0xc000000005107808 */ /* 0x000fe40004000000 */
[----:B------:R-:W-:-:S03]  /*01d0*/  FSETP.GT.FTZ.AND P0, PT, |R13|, 8.50705917302346158658e+37, PT ;  /* 0x7e8000000d00780b */ /* 0x000fc60003f14200 */
[----:B------:R-:W-:Y:S01]  /*01e0*/  FADD.FTZ.RZ R4, R16, 1 ;  /* 0x3f80000010047421 */ /* 0x000fe2000001c000 */
[----:B-1----:R-:W-:-:S04]  /*01f0*/  FADD.FTZ R7, R7, R7 ;  /* 0x0000000707077221 */ /* 0x002fc80000010000 */
[----:B------:R-:W-:Y:S01]  /*0200*/  IADD3 R4, R4, -0x3f400000, RZ ;  /* 0xc0c0000004047810 */ /* 0x000fe20007ffe0ff */
[----:B------:R-:W-:-:S03]  /*0210*/  FMUL.FTZ R7, |R14|, R7 ;  /* 0x000000070e077220 */ /* 0x000fc60000410200 */
[----:B------:R-:W-:Y:S01]  /*0220*/  LOP3.LUT R19, R4, 0xff800000, RZ, 0xc0, !PT ;  /* 0xff80000004137812 */ /* 0x000fe200078ec0ff */
[----:B------:R-:W-:-:S03]  /*0230*/  FADD.FTZ R4, R6, R6 ;  /* 0x0000000606047221 */ /* 0x000fc60000010000 */
[----:B------:R-:W-:Y:S01]  /*0240*/  IADD3 R5, -R19, 0x40800000, RZ ;  /* 0x4080000013057810 */ /* 0x000fe20007ffe1ff */
[----:B------:R-:W-:Y:S01]  /*0250*/  FMUL.FTZ R4, |R13|, R4 ;  /* 0x000000040d047220 */ /* 0x000fe20000410200 */
[-C--:B------:R-:W-:Y:S02]  /*0260*/  IADD3 R3, R16, -R19.reuse, RZ ;  /* 0x8000001310037210 */ /* 0x080fe40007ffe0ff */
[----:B------:R-:W-:Y:S01]  /*0270*/  I2FP.F32.S32 R19, R19 ;  /* 0x0000001300137245 */ /* 0x000fe20000201400 */
[----:B------:R-:W-:Y:S01]  /*0280*/  FFMA.FTZ R2, R5, R0, -1 ;  /* 0xbf80000005027423 */ /* 0x000fe20000010000 */
[----:B------:R-:W-:Y:S01]  /*0290*/  FADD.FTZ R5, |R15|, -RZ ;  /* 0x800000ff0f057221 */ /* 0x000fe20000010200 */
[----:B------:R-:W-:Y:S02]  /*02a0*/  FSEL R6, R4, -2, !P0 ;  /* 0xc000000004067808 */ /* 0x000fe40004000000 */
[----:B------:R-:W-:Y:S01]  /*02b0*/  FADD.FTZ R3, R3, R2 ;  /* 0x0000000203037221 */ /* 0x000fe20000010000 */
[----:B------:R-:W-:Y:S01]  /*02c0*/  MOV R2, 0x3d39bf78 ;  /* 0x3d39bf7800027802 */ /* 0x000fe20000000f00 */
[----:B------:R-:W-:Y:S01]  /*02d0*/  FADD.FTZ R17, -R5, 1 ;  /* 0x3f80000005117421 */ /* 0x000fe20000010100 */
[----:B------:R-:W-:Y:S01]  /*02e0*/  FADD.FTZ.RZ R5, R6, 1 ;  /* 0x3f80000006057421 */ /* 0x000fe2000001c000 */
[----:B------:R-:W-:Y:S01]  /*02f0*/  FSETP.GT.FTZ.AND P0, PT, |R14|, 8.50705917302346158658e+37, PT ;  /* 0x7e8000000e00780b */ /* 0x000fe20003f14200 */
[----:B------:R-:W-:Y:S01]  /*0300*/  FMUL.FTZ R19, R19, 1.1920928955078125e-07 ;  /* 0x3400000013137820 */ /* 0x000fe20000410000 */
[----:B------:R-:W-:Y:S01]  /*0310*/  FFMA.FTZ R18, R3, -R2, 0.10546888411045074463 ;  /* 0x3dd8001203127423 */ /* 0x000fe20000010802 */
[----:B------:R0:W1:Y:S01]  /*0320*/  MUFU.RCP R4, R17 ;  /* 0x0000001100047308 */ /* 0x0000620000001000 */
[----:B------:R-:W-:-:S02]  /*0330*/  IADD3 R5, R5, -0x3f400000, RZ ;  /* 0xc0c0000005057810 */ /* 0x000fc40007ffe0ff */
[----:B------:R-:W-:Y:S01]  /*0340*/  FFMA.FTZ R18, R3, R18, -0.13229703903198242188 ;  /* 0xbe0778e003127423 */ /* 0x000fe20000010012 */
[----:B------:R-:W-:Y:S02]  /*0350*/  FSEL R7, R7, -2, !P0 ;  /* 0xc000000007077808 */ /* 0x000fe40004000000 */
[----:B------:R-:W-:Y:S01]  /*0360*/  LOP3.LUT R5, R5, 0xff800000, RZ, 0xc0, !PT ;  /* 0xff80000005057812 */ /* 0x000fe200078ec0ff */
[----:B------:R-:W-:Y:S01]  /*0370*/  FFMA.FTZ R18, R3, R18, 0.14491446316242218018 ;  /* 0x3e14647503127423 */ /* 0x000fe20000010012 */
[----:B------:R-:W-:Y:S01]  /*0380*/  FSETP.GT.FTZ.AND P0, PT, |R15|, 8.50705917302346158658e+37, PT ;  /* 0x7e8000000f00780b */ /* 0x000fe20003f14200 */
[----:B------:R-:W-:Y:S01]  /*0390*/  FADD.FTZ.RZ R22, R7, 1 ;  /* 0x3f80000007167421 */ /* 0x000fe2000001c000 */
[----:B------:R-:W-:Y:S01]  /*03a0*/  IADD3 R23, -R5, 0x40800000, RZ ;  /* 0x4080000005177810 */ /* 0x000fe20007ffe1ff */
[C---:B------:R-:W-:Y:S01]  /*03b0*/  FFMA.FTZ R18, R3.reuse, R18, -0.16641564667224884033 ;  /* 0xbe2a68dd03127423 */ /* 0x040fe20000010012 */
[-C--:B0-----:R-:W-:Y:S02]  /*03c0*/  IADD3 R17, R6, -R5.reuse, RZ ;  /* 0x8000000506117210 */ /* 0x081fe40007ffe0ff */
[----:B------:R-:W-:Y:S01]  /*03d0*/  I2FP.F32.S32 R5, R5 ;  /* 0x0000000500057245 */ /* 0x000fe20000201400 */
[----:B------:R-:W-:Y:S01]  /*03e0*/  FFMA.FTZ R18, R3, R18, 0.19988867640495300293 ;  /* 0x3e4caf9e03127423 */ /* 0x000fe20000010012 */
[----:B-1----:R-:W-:Y:S01]  /*03f0*/  FADD.FTZ R24, R4, R4 ;  /* 0x0000000404187221 */ /* 0x002fe20000010000 */
[----:B------:R-:W-:-:S02]  /*0400*/  FFMA.FTZ R4, R23, R0, -1 ;  /* 0xbf80000017047423 */ /* 0x000fc40000010000 */
[----:B------:R-:W-:Y:S01]  /*0410*/  FFMA.FTZ R18, R3, R18, -0.25000196695327758789 ;  /* 0xbe80004203127423 */ /* 0x000fe20000010012 */
[----:B------:R-:W-:Y:S01]  /*0420*/  FMUL.FTZ R24, |R15|, R24 ;  /* 0x000000180f187220 */ /* 0x000fe20000410200 */
[----:B------:R-:W-:Y:S02]  /*0430*/  FADD.FTZ R17, R17, R4 ;  /* 0x0000000411117221 */ /* 0x000fe40000010000 */
[C---:B------:R-:W-:Y:S01]  /*0440*/  FFMA.FTZ R18, R3.reuse, R18, 0.33333510160446166992 ;  /* 0x3eaaaae603127423 */ /* 0x040fe20000010012 */
[----:B------:R-:W-:Y:S02]  /*0450*/  IADD3 R4, R22, -0x3f400000, RZ ;  /* 0xc0c0000016047810 */ /* 0x000fe40007ffe0ff */
[----:B------:R-:W-:Y:S01]  /*0460*/  FSEL R22, R24, -2, !P0 ;  /* 0xc000000018167808 */ /* 0x000fe20004000000 */
[----:B------:R-:W-:Y:S01]  /*0470*/  FFMA.FTZ R18, R3, R18, -0.5 ;  /* 0xbf00000003127423 */ /* 0x000fe20000010012 */
[----:B------:R-:W-:Y:S01]  /*0480*/  LOP3.LUT R4, R4, 0xff800000, RZ, 0xc0, !PT ;  /* 0xff80000004047812 */ /* 0x000fe200078ec0ff */
[----:B------:R-:W-:Y:S01]  /*0490*/  FFMA.FTZ R24, R17, -R2, 0.10546888411045074463 ;  /* 0x3dd8001211187423 */ /* 0x000fe20000010802 */
[----:B---3--:R-:W-:Y:S01]  /*04a0*/  FSETP.GT.FTZ.AND P0, PT, |R8|, 8.50705917302346158658e+37, PT ;  /* 0x7e8000000800780b */ /* 0x008fe20003f14200 */
[----:B------:R-:W-:Y:S01]  /*04b0*/  FMUL.FTZ R18, R3, R18 ;  /* 0x0000001203127220 */ /* 0x000fe20000410000 */
[----:B------:R-:W-:Y:S01]  /*04c0*/  IADD3 R23, R7, -R4, RZ ;  /* 0x8000000407177210 */ /* 0x000fe20007ffe0ff */
[----:B------:R-:W-:Y:S01]  /*04d0*/  FFMA.FTZ R24, R17, R24, -0.13229703903198242188 ;  /* 0xbe0778e011187423 */ /* 0x000fe20000010018 */
[----:B------:R-:W-:Y:S01]  /*04e0*/  FADD.FTZ.RZ R25, R22, 1 ;  /* 0x3f80000016197421 */ /* 0x000fe2000001c000 */
[----:B------:R-:W-:Y:S01]  /*04f0*/  FFMA.FTZ R18, R3, R18, R3 ;  /* 0x0000001203127223 */ /* 0x000fe20000010003 */
[----:B------:R-:W-:Y:S01]  /*0500*/  IADD3 R3, -R4, 0x40800000, RZ ;  /* 0x4080000004037810 */ /* 0x000fe20007ffe1ff */
[----:B------:R-:W-:-:S02]  /*0510*/  FFMA.FTZ R24, R17, R24, 0.14491446316242218018 ;  /* 0x3e14647511187423 */ /* 0x000fc40000010018 */
[----:B------:R-:W-:Y:S01]  /*0520*/  FFMA.FTZ R19, R19, 0.69314718246459960938, R18 ;  /* 0x3f31721813137823 */ /* 0x000fe20000010012 */
[----:B------:R-:W-:Y:S01]  /*0530*/  FADD.FTZ R18, |R9|, -RZ ;  /* 0x800000ff09127221 */ /* 0x000fe20000010200 */
[----:B------:R-:W-:Y:S01]  /*0540*/  FFMA.FTZ R26, R3, R0, -1 ;  /* 0xbf800000031a7423 */ /* 0x000fe20000010000 */
[----:B------:R-:W-:Y:S01]  /*0550*/  FFMA.FTZ R24, R17, R24, -0.16641564667224884033 ;  /* 0xbe2a68dd11187423 */ /* 0x000fe20000010018 */
[----:B------:R-:W-:Y:S01]  /*0560*/  IADD3 R3, R25, -0x3f400000, RZ ;  /* 0xc0c0000019037810 */ /* 0x000fe20007ffe0ff */
[----:B------:R-:W-:Y:S01]  /*0570*/  FADD.FTZ R27, -R18, 1 ;  /* 0x3f800000121b7421 */ /* 0x000fe20000010100 */
[----:B------:R-:W-:Y:S01]  /*0580*/  FADD.FTZ R23, R23, R26 ;  /* 0x0000001a17177221 */ /* 0x000fe20000010000 */
[----:B------:R-:W-:Y:S01]  /*0590*/  FFMA.FTZ R24, R17, R24, 0.19988867640495300293 ;  /* 0x3e4caf9e11187423 */ /* 0x000fe20000010018 */
[----:B------:R-:W-:Y:S02]  /*05a0*/  LOP3.LUT R3, R3, 0xff800000, RZ, 0xc0, !PT ;  /* 0xff80000003037812 */ /* 0x000fe400078ec0ff */
[----:B------:R-:W-:Y:S01]  /*05b0*/  FFMA.FTZ R26, R23, -R2, 0.10546888411045074463 ;  /* 0x3dd80012171a7423 */ /* 0x000fe20000010802 */
[----:B------:R-:W-:Y:S01]  /*05c0*/  FFMA.FTZ R24, R17, R24, -0.25000196695327758789 ;  /* 0xbe80004211187423 */ /* 0x000fe20000010018 */
[----:B------:R-:W-:-:S02]  /*05d0*/  IADD3 R25, -R3, 0x40800000, RZ ;  /* 0x4080000003197810 */ /* 0x000fc40007ffe1ff */
[----:B------:R-:W-:Y:S01]  /*05e0*/  FFMA.FTZ R26, R23, R26, -0.13229703903198242188 ;  /* 0xbe0778e0171a7423 */ /* 0x000fe2000001001a */
[----:B------:R-:W-:Y:S01]  /*05f0*/  FFMA.FTZ R24, R17, R24, 0.33333510160446166992 ;  /* 0x3eaaaae611187423 */ /* 0x000fe20000010018 */
[-C--:B------:R-:W-:Y:S01]  /*0600*/  IADD3 R28, R22, -R3.reuse, RZ ;  /* 0x80000003161c7210 */ /* 0x080fe20007ffe0ff */
[----:B------:R-:W-:Y:S01]  /*0610*/  FFMA.FTZ R25, R25, R0, -1 ;  /* 0xbf80000019197423 */ /* 0x000fe20000010000 */
[----:B------:R-:W-:Y:S01]  /*0620*/  FFMA.FTZ R26, R23, R26, 0.14491446316242218018 ;  /* 0x3e146475171a7423 */ /* 0x000fe2000001001a */
[----:B------:R-:W-:Y:S01]  /*0630*/  FFMA.FTZ R24, R17, R24, -0.5 ;  /* 0xbf00000011187423 */ /* 0x000fe20000010018 */
[----:B------:R-:W-:Y:S01]  /*0640*/  I2FP.F32.S32 R3, R3 ;  /* 0x0000000300037245 */ /* 0x000fe20000201400 */
[----:B------:R-:W-:Y:S01]  /*0650*/  FADD.FTZ R25, R28, R25 ;  /* 0x000000191c197221 */ /* 0x000fe20000010000 */
[----:B------:R-:W-:Y:S01]  /*0660*/  FFMA.FTZ R26, R23, R26, -0.16641564667224884033 ;  /* 0xbe2a68dd171a7423 */ /* 0x000fe2000001001a */
[----:B------:R-:W-:Y:S02]  /*0670*/  FMUL.FTZ R24, R17, R24 ;  /* 0x0000001811187220 */ /* 0x000fe40000410000 */
[----:B------:R-:W-:Y:S01]  /*0680*/  FMUL.FTZ R3, R3, 1.1920928955078125e-07 ;  /* 0x3400000003037820 */ /* 0x000fe20000410000 */
[----:B------:R-:W-:Y:S01]  /*0690*/  FFMA.FTZ R26, R23, R26, 0.19988867640495300293 ;  /* 0x3e4caf9e171a7423 */ /* 0x000fe2000001001a */
[----:B------:R-:W-:Y:S01]  /*06a0*/  FFMA.FTZ R17, R17, R24, R17 ;  /* 0x0000001811117223 */ /* 0x000fe20000010011 */
[----:B------:R-:W-:-:S02]  /*06b0*/  FFMA.FTZ R24, R25, -R2, 0.10546888411045074463 ;  /* 0x3dd8001219187423 */ /* 0x000fc40000010802 */
[----:B------:R-:W-:Y:S02]  /*06c0*/  FFMA.FTZ R26, R23, R26, -0.25000196695327758789 ;  /* 0xbe800042171a7423 */ /* 0x000fe4000001001a */
[----:B------:R-:W-:Y:S02]  /*06d0*/  FFMA.FTZ R24, R25, R24, -0.13229703903198242188 ;  /* 0xbe0778e019187423 */ /* 0x000fe40000010018 */
[----:B------:R-:W-:Y:S02]  /*06e0*/  FFMA.FTZ R26, R23, R26, 0.33333510160446166992 ;  /* 0x3eaaaae6171a7423 */ /* 0x000fe4000001001a */
[----:B------:R-:W-:Y:S02]  /*06f0*/  FFMA.FTZ R24, R25, R24, 0.14491446316242218018 ;  /* 0x3e14647519187423 */ /* 0x000fe40000010018 */
[----:B------:R-:W-:Y:S02]  /*0700*/  FFMA.FTZ R26, R23, R26, -0.5 ;  /* 0xbf000000171a7423 */ /* 0x000fe4000001001a */
[----:B------:R-:W-:-:S02]  /*0710*/  FFMA.FTZ R24, R25, R24, -0.16641564667224884033 ;  /* 0xbe2a68dd19187423 */ /* 0x000fc40000010018 */
[----:B------:R-:W-:Y:S02]  /*0720*/  FMUL.FTZ R26, R23, R26 ;  /* 0x0000001a171a7220 */ /* 0x000fe40000410000 */
[----:B------:R-:W-:Y:S02]  /*0730*/  FFMA.FTZ R24, R25, R24, 0.19988867640495300293 ;  /* 0x3e4caf9e19187423 */ /* 0x000fe40000010018 */
[----:B------:R-:W-:Y:S01]  /*0740*/  FFMA.FTZ R23, R23, R26, R23 ;  /* 0x0000001a17177223 */ /* 0x000fe20000010017 */
[----:B------:R-:W-:Y:S01]  /*0750*/  FADD.FTZ R26, |R8|, -RZ ;  /* 0x800000ff081a7221 */ /* 0x000fe20000010200 */
[----:B------:R-:W-:-:S03]  /*0760*/  FFMA.FTZ R24, R25, R24, -0.25000196695327758789 ;  /* 0xbe80004219187423 */ /* 0x000fc60000010018 */
[----:B------:R-:W-:Y:S01]  /*0770*/  FADD.FTZ R26, -R26, 1 ;  /* 0x3f8000001a1a7421 */ /* 0x000fe20000010100 */
[----:B------:R-:W-:-:S04]  /*0780*/  FFMA.FTZ R24, R25, R24, 0.33333510160446166992 ;  /* 0x3eaaaae619187423 */ /* 0x000fc80000010018 */
[C---:B------:R-:W-:Y:S01]  /*0790*/  FFMA.FTZ R24, R25.reuse, R24, -0.5 ;  /* 0xbf00000019187423 */ /* 0x040fe20000010018 */
[----:B------:R-:W0:Y:S03]  /*07a0*/  MUFU.RCP R26, R26 ;  /* 0x0000001a001a7308 */ /* 0x000e260000001000 */
[----:B------:R-:W-:-:S04]  /*07b0*/  FMUL.FTZ R24, R25, R24 ;  /* 0x0000001819187220 */ /* 0x000fc80000410000 */
[----:B------:R-:W-:-:S04]  /*07c0*/  FFMA.FTZ R24, R25, R24, R25 ;  /* 0x0000001819187223 */ /* 0x000fc80000010019 */
[----:B------:R-:W-:Y:S01]  /*07d0*/  FFMA.FTZ R3, R3, 0.69314718246459960938, R24 ;  /* 0x3f31721803037823 */ /* 0x000fe20000010018 */
[----:B0-----:R-:W-:Y:S01]  /*07e0*/  FADD.FTZ R25, R26, R26 ;  /* 0x0000001a1a197221 */ /* 0x001fe20000010000 */
[----:B------:R-:W-:Y:S01]  /*07f0*/  I2FP.F32.S32 R26, R4 ;  /* 0x00000004001a7245 */ /* 0x000fe20000201400 */
[----:B------:R-:W-:Y:S02]  /*0800*/  FMUL.FTZ R4, R5, 1.1920928955078125e-07 ;  /* 0x3400000005047820 */ /* 0x000fe40000410000 */
[----:B------:R-:W-:Y:S02]  /*0810*/  FMUL.FTZ R18, |R8|, R25 ;  /* 0x0000001908127220 */ /* 0x000fe40000410200 */
[----:B------:R-:W0:Y:S01]  /*0820*/  MUFU.RCP R25, R27 ;  /* 0x0000001b00197308 */ /* 0x000e220000001000 */
[----:B------:R-:W-:Y:S01]  /*0830*/  FFMA.FTZ R5, R4, 0.69314718246459960938, R17 ;  /* 0x3f31721804057823 */ /* 0x000fe20000010011 */
[----:B------:R-:W-:Y:S01]  /*0840*/  FMUL.FTZ R26, R26, 1.1920928955078125e-07 ;  /* 0x340000001a1a7820 */ /* 0x000fe20000410000 */
[----:B------:R-:W-:-:S02]  /*0850*/  FSEL R18, R18, -2, !P0 ;  /* 0xc000000012127808 */ /* 0x000fc40004000000 */
[----:B------:R-:W-:Y:S01]  /*0860*/  ISETP.GE.U32.AND P0, PT, R16, 0x7f800000, PT ;  /* 0x7f8000001000780c */ /* 0x000fe20003f06070 */
[----:B------:R-:W-:Y:S02]  /*0870*/  FFMA.FTZ R4, R26, 0.69314718246459960938, R23 ;  /* 0x3f3172181a047823 */ /* 0x000fe40000010017 */
[----:B------:R-:W-:-:S05]  /*0880*/  FADD.FTZ.RZ R17, R18, 1 ;  /* 0x3f80000012117421 */ /* 0x000fca000001c000 */
[----:B------:R-:W-:-:S04]  /*0890*/  IADD3 R17, R17, -0x3f400000, RZ ;  /* 0xc0c0000011117810 */ /* 0x000fc80007ffe0ff */
[----:B------:R-:W-:Y:S01]  /*08a0*/  LOP3.LUT R17, R17, 0xff800000, RZ, 0xc0, !PT ;  /* 0xff80000011117812 */ /* 0x000fe200078ec0ff */
[----:B0-----:R-:W-:-:S03]  /*08b0*/  FADD.FTZ R24, R25, R25 ;  /* 0x0000001919187221 */ /* 0x001fc60000010000 */
[----:B------:R-:W-:Y:S01]  /*08c0*/  IADD3 R23, -R17, 0x40800000, RZ ;  /* 0x4080000011177810 */ /* 0x000fe20007ffe1ff */
[----:B------:R-:W-:Y:S06]  /*08d0*/  @!P0 BRA `(.L_x_2213) ;  /* 0x0000000000148947 */ /* 0x000fec0003800000 */
[----:B------:R-:W-:-:S13]  /*08e0*/  ISETP.GE.AND P0, PT, R16, -0x407fffff, PT ;  /* 0xbf8000011000780c */ /* 0x000fda0003f06270 */
[----:B------:R-:W-:-:S05]  /*08f0*/  @P0 MOV R25, 0x7f800000 ;  /* 0x7f80000000190802 */ /* 0x000fca0000000f00 */
[C---:B------:R-:W-:Y:S01]  /*0900*/  @P0 FFMA.FTZ R19, R16.reuse, R25, +INF ;  /* 0x7f80000010130423 */ /* 0x040fe20000010019 */
[----:B------:R-:W-:-:S04]  /*0910*/  FSETP.NEU.FTZ.AND P0, PT, R16, RZ, PT ;  /* 0x000000ff1000720b */ /* 0x000fc80003f1d000 */
[----:B------:R-:W-:-:S09]  /*0920*/  FSEL R19, R19, -RZ, P0 ;  /* 0x800000ff13137208 */ /* 0x000fd20000000000 */
.L_x_2213:
[----:B------:R-:W-:Y:S05]  /*0930*/  BSYNC B0 ;  /* 0x0000000000007941 */ /* 0x000fea0003800000 */
.L_x_2212:
[----:B------:R-:W-:Y:S01]  /*0940*/  ISETP.GE.U32.AND P1, PT, R6, 0x7f800000, PT ;  /* 0x7f8000000600780c */ /* 0x000fe20003f26070 */
[----:B------:R-:W-:Y:S01]  /*0950*/  FMUL.FTZ R24, |R9|, R24 ;  /* 0x0000001809187220 */ /* 0x000fe20000410200 */
[----:B------:R-:W-:Y:S01]  /*0960*/  IADD3 R25, R18, -R17, RZ ;  /* 0x8000001112197210 */ /* 0x000fe20007ffe0ff */
[----:B------:R-:W-:Y:S01]  /*0970*/  FFMA.FTZ R16, R23, R0, -1 ;  /* 0xbf80000017107423 */ /* 0x000fe20000010000 */
[----:B------:R-:W-:Y:S01]  /*0980*/  FADD.FTZ R23, |R10|, -RZ ;  /* 0x800000ff0a177221 */ /* 0x000fe20000010200 */
[----:B------:R-:W-:Y:S01]  /*0990*/  FSETP.GT.FTZ.AND P0, PT, |R9|, 8.50705917302346158658e+37, PT ;  /* 0x7e8000000900780b */ /* 0x000fe20003f14200 */
[----:B------:R-:W-:Y:S01]  /*09a0*/  BSSY B0, `(.L_x_2214) ;  /* 0x000000a000007945 */ /* 0x000fe20003800000 */
[----:B------:R-:W-:Y:S01]  /*09b0*/  FADD.FTZ R25, R25, R16 ;  /* 0x0000001019197221 */ /* 0x000fe20000010000 */
[----:B------:R-:W-:Y:S01]  /*09c0*/  FADD.FTZ R26, -R23, 1 ;  /* 0x3f800000171a7421 */ /* 0x000fe20000010100 */
[----:B------:R-:W-:-:S04]  /*09d0*/  FSEL R16, R24, -2, !P0 ;  /* 0xc000000018107808 */ /* 0x000fc80004000000 */
[----:B------:R-:W-:Y:S05]  /*09e0*/  @!P1 BRA `(.L_x_2215) ;  /* 0x0000000000149947 */ /* 0x000fea0003800000 */
[----:B------:R-:W-:-:S13]  /*09f0*/  ISETP.GE.AND P0, PT, R6, -0x407fffff, PT ;  /* 0xbf8000010600780c */ /* 0x000fda0003f06270 */
[----:B------:R-:W-:-:S05]  /*0a00*/  @P0 MOV R23, 0x7f800000 ;  /* 0x7f80000000170802 */ /* 0x000fca0000000f00 */
[C---:B------:R-:W-:Y:S01]  /*0a10*/  @P0 FFMA.FTZ R5, R6.reuse, R23, +INF ;  /* 0x7f80000006050423 */ /* 0x040fe20000010017 */
[----:B------:R-:W-:-:S04]  /*0a20*/  FSETP.NEU.FTZ.AND P0, PT, R6, RZ, PT ;  /* 0x000000ff0600720b */ /* 0x000fc80003f1d000 */
[----:B------:R-:W-:-:S09]  /*0a30*/  FSEL R5, R5, -RZ, P0 ;  /* 0x800000ff05057208 */ /* 0x000fd20000000000 */
.L_x_2215:
[----:B------:R-:W-:Y:S05]  /*0a40*/  BSYNC B0 ;  /* 0x0000000000007941 */ /* 0x000fea0003800000 */
.L_x_2214:
[----:B------:R-:W-:Y:S01]  /*0a50*/  ISETP.GE.U32.AND P0, PT, R7, 0x7f800000, PT ;  /* 0x7f8000000700780c */ /* 0x000fe20003f06070 */
[C---:B------:R-:W-:Y:S01]  /*0a60*/  FFMA.FTZ R24, R25.reuse, -R2, 0.10546888411045074463 ;  /* 0x3dd8001219187423 */ /* 0x040fe20000010802 */
[----:B------:R0:W1:Y:S01]  /*0a70*/  MUFU.RCP R6, R26 ;  /* 0x0000001a00067308 */ /* 0x0000620000001000 */
[----:B------:R-:W-:Y:S01]  /*0a80*/  FADD.FTZ.RZ R23, R16, 1 ;  /* 0x3f80000010177421 */ /* 0x000fe2000001c000 */
[----:B------:R-:W-:Y:S01]  /*0a90*/  BSSY B0, `(.L_x_2216) ;  /* 0x000000d000007945 */ /* 0x000fe20003800000 */
[----:B------:R-:W-:Y:S01]  /*0aa0*/  FFMA.FTZ R24, R25, R24, -0.13229703903198242188 ;  /* 0xbe0778e019187423 */ /* 0x000fe20000010018 */
[----:B------:R-:W-:Y:S02]  /*0ab0*/  ISETP.GE.U32.AND P1, PT, R22, 0x7f800000, PT ;  /* 0x7f8000001600780c */ /* 0x000fe40003f26070 */
[----:B------:R-:W-:Y:S01]  /*0ac0*/  IADD3 R23, R23, -0x3f400000, RZ ;  /* 0xc0c0000017177810 */ /* 0x000fe20007ffe0ff */
[----:B------:R-:W-:-:S03]  /*0ad0*/  FFMA.FTZ R24, R25, R24, 0.14491446316242218018 ;  /* 0x3e14647519187423 */ /* 0x000fc60000010018 */
[----:B------:R-:W-:Y:S01]  /*0ae0*/  LOP3.LUT R23, R23, 0xff800000, RZ, 0xc0, !PT ;  /* 0xff80000017177812 */ /* 0x000fe200078ec0ff */
[----:B------:R-:W-:Y:S01]  /*0af0*/  FFMA.FTZ R24, R25, R24, -0.16641564667224884033 ;  /* 0xbe2a68dd19187423 */ /* 0x000fe20000010018 */
[----:B0-----:R-:W-:Y:S06]  /*0b00*/  @!P0 BRA `(.L_x_2217) ;  /* 0x0000000000148947 */ /* 0x001fec0003800000 */
[----:B------:R-:W-:-:S13]  /*0b10*/  ISETP.GE.AND P0, PT, R7, -0x407fffff, PT ;  /* 0xbf8000010700780c */ /* 0x000fda0003f06270 */
[----:B------:R-:W-:-:S05]  /*0b20*/  @P0 MOV R26, 0x7f800000 ;  /* 0x7f800000001a0802 */ /* 0x000fca0000000f00 */
[C---:B------:R-:W-:Y:S01]  /*0b30*/  @P0 FFMA.FTZ R4, R7.reuse, R26, +INF ;  /* 0x7f80000007040423 */ /* 0x040fe2000001001a */
[----:B------:R-:W-:-:S04]  /*0b40*/  FSETP.NEU.FTZ.AND P0, PT, R7, RZ, PT ;  /* 0x000000ff0700720b */ /* 0x000fc80003f1d000 */
[----:B------:R-:W-:-:S09]  /*0b50*/  FSEL R4, R4, -RZ, P0 ;  /* 0x800000ff04047208 */ /* 0x000fd20000000000 */
.L_x_2217:
[----:B------:R-:W-:Y:S05]  /*0b60*/  BSYNC B0 ;  /* 0x0000000000007941 */ /* 0x000fea0003800000 */
.L_x_2216:
[----:B------:R-:W-:Y:S01]  /*0b70*/  BSSY B0, `(.L_x_2218) ;  /* 0x0000009000007945 */ /* 0x000fe20003800000 */
[----:B------:R-:W-:Y:S01]  /*0b80*/  FFMA.FTZ R24, R25, R24, 0.19988867640495300293 ;  /* 0x3e4caf9e19187423 */ /* 0x000fe20000010018 */
[----:B------:R-:W-:Y:S02]  /*0b90*/  IADD3 R7, -R23, 0x40800000, RZ ;  /* 0x4080000017077810 */ /* 0x000fe40007ffe1ff */
[----:B------:R-:W-:Y:S05]  /*0ba0*/  @!P1 BRA `(.L_x_2219) ;  /* 0x0000000000149947 */ /* 0x000fea0003800000 */
[----:B------:R-:W-:-:S13]  /*0bb0*/  ISETP.GE.AND P0, PT, R22, -0x407fffff, PT ;  /* 0xbf8000011600780c */ /* 0x000fda0003f06270 */
[----:B------:R-:W-:-:S05]  /*0bc0*/  @P0 MOV R27, 0x7f800000 ;  /* 0x7f800000001b0802 */ /* 0x000fca0000000f00 */
[C---:B------:R-:W-:Y:S01]  /*0bd0*/  @P0 FFMA.FTZ R3, R22.reuse, R27, +INF ;  /* 0x7f80000016030423 */ /* 0x040fe2000001001b */
[----:B------:R-:W-:-:S04]  /*0be0*/  FSETP.NEU.FTZ.AND P0, PT, R22, RZ, PT ;  /* 0x000000ff1600720b */ /* 0x000fc80003f1d000 */
[----:B------:R-:W-:-:S09]  /*0bf0*/  FSEL R3, R3, -RZ, P0 ;  /* 0x800000ff03037208 */ /* 0x000fd20000000000 */
.L_x_2219:
[----:B------:R-:W-:Y:S05]  /*0c00*/  BSYNC B0 ;  /* 0x0000000000007941 */ /* 0x000fea0003800000 */
.L_x_2218:
[----:B------:R-:W-:Y:S01]  /*0c10*/  IADD3 R27, R16, -R23, RZ ;  /* 0x80000017101b7210 */ /* 0x000fe20007ffe0ff */
[----:B------:R-:W-:Y:S01]  /*0c20*/  FFMA.FTZ R22, R7, R0, -1 ;  /* 0xbf80000007167423 */ /* 0x000fe20000010000 */
[----:B-1----:R-:W-:Y:S01]  /*0c30*/  FADD.FTZ R7, R6, R6 ;  /* 0x0000000606077221 */ /* 0x002fe20000010000 */
[----:B------:R-:W-:Y:S01]  /*0c40*/  FFMA.FTZ R24, R25, R24, -0.25000196695327758789 ;  /* 0xbe80004219187423 */ /* 0x000fe20000010018 */
[C---:B------:R-:W-:Y:S01]  /*0c50*/  FSETP.GT.FTZ.AND P0, PT, |R10|.reuse, 8.50705917302346158658e+37, PT ;  /* 0x7e8000000a00780b */ /* 0x040fe20003f14200 */
[----:B------:R-:W-:Y:S01]  /*0c60*/  FADD.FTZ R27, R27, R22 ;  /* 0x000000161b1b7221 */ /* 0x000fe20000010000 */
[----:B------:R-:W-:Y:S01]  /*0c70*/  FMUL.FTZ R7, |R10|, R7 ;  /* 0x000000070a077220 */ /* 0x000fe20000410200 */
[----:B------:R-:W-:Y:S01]  /*0c80*/  FFMA.FTZ R24, R25, R24, 0.33333510160446166992 ;  /* 0x3eaaaae619187423 */ /* 0x000fe20000010018 */
[----:B------:R-:W-:Y:S01]  /*0c90*/  ISETP.GE.U32.AND P2, PT, R18, 0x7f800000, PT ;  /* 0x7f8000001200780c */ /* 0x000fe20003f46070 */
[----:B------:R-:W-:Y:S01]  /*0ca0*/  FFMA.FTZ R6, R27, -R2, 0.10546888411045074463 ;  /* 0x3dd800121b067423 */ /* 0x000fe20000010802 */
[----:B------:R-:W-:Y:S01]  /*0cb0*/  I2FP.F32.S32 R17, R17 ;  /* 0x0000001100117245 */ /* 0x000fe20000201400 */
[----:B------:R-:W-:Y:S01]  /*0cc0*/  FFMA.FTZ R24, R25, R24, -0.5 ;  /* 0xbf00000019187423 */ /* 0x000fe20000010018 */
[----:B------:R-:W-:Y:S01]  /*0cd0*/  FSEL R7, R7, -2, !P0 ;  /* 0xc000000007077808 */ /* 0x000fe20004000000 */
[----:B------:R-:W-:Y:S01]  /*0ce0*/  FFMA.FTZ R6, R27, R6, -0.13229703903198242188 ;  /* 0xbe0778e01b067423 */ /* 0x000fe20000010006 */
[----:B------:R-:W-:Y:S01]  /*0cf0*/  FSETP.GT.FTZ.AND P0, PT, |R11|, 8.50705917302346158658e+37, PT ;  /* 0x7e8000000b00780b */ /* 0x000fe20003f14200 */
[----:B------:R-:W-:Y:S01]  /*0d00*/  FMUL.FTZ R22, R25, R24 ;  /* 0x0000001819167220 */ /* 0x000fe20000410000 */
[----:B------:R-:W-:Y:S01]  /*0d10*/  FMUL.FTZ R17, R17, 1.1920928955078125e-07 ;  /* 0x3400000011117820 */ /* 0x000fe20000410000 */
[----:B------:R-:W-:Y:S01]  /*0d20*/  FFMA.FTZ R6, R27, R6, 0.14491446316242218018 ;  /* 0x3e1464751b067423 */ /* 0x000fe20000010006 */
[----:B------:R-:W-:Y:S01]  /*0d30*/  FADD.FTZ.RZ R24, R7, 1 ;  /* 0x3f80000007187421 */ /* 0x000fe2000001c000 */
[----:B------:R-:W-:Y:S01]  /*0d40*/  FFMA.FTZ R22, R25, R22, R25 ;  /* 0x0000001619167223 */ /* 0x000fe20000010019 */
[----:B------:R-:W-:Y:S01]  /*0d50*/  BSSY B0, `(.L_x_2220) ;  /* 0x000004d000007945 */ /* 0x000fe20003800000 */
[----:B------:R-:W-:Y:S01]  /*0d60*/  FFMA.FTZ R6, R27, R6, -0.16641564667224884033 ;  /* 0xbe2a68dd1b067423 */ /* 0x000fe20000010006 */
[----:B------:R-:W-:Y:S01]  /*0d70*/  ISETP.GE.U32.AND P4, PT, R16, 0x7f800000, PT ;  /* 0x7f8000001000780c */ /* 0x000fe20003f86070 */
[----:B------:R-:W-:Y:S01]  /*0d80*/  FFMA.FTZ R22, R17, 0.69314718246459960938, R22 ;  /* 0x3f31721811167823 */ /* 0x000fe20000010016 */
[----:B------:R-:W-:Y:S01]  /*0d90*/  IADD3 R24, R24, -0x3f400000, RZ ;  /* 0xc0c0000018187810 */ /* 0x000fe20007ffe0ff */
[----:B------:R-:W-:-:S03]  /*0da0*/  FFMA.FTZ R6, R27, R6, 0.19988867640495300293 ;  /* 0x3e4caf9e1b067423 */ /* 0x000fc60000010006 */
[----:B------:R-:W-:Y:S01]  /*0db0*/  LOP3.LUT R26, R24, 0xff800000, RZ, 0xc0, !PT ;  /* 0xff800000181a7812 */ /* 0x000fe200078ec0ff */
[----:B------:R-:W-:-:S03]  /*0dc0*/  FFMA.FTZ R6, R27, R6, -0.25000196695327758789 ;  /* 0xbe8000421b067423 */ /* 0x000fc60000010006 */
[----:B------:R-:W-:Y:S01]  /*0dd0*/  IADD3 R25, -R26, 0x40800000, RZ ;  /* 0x408000001a197810 */ /* 0x000fe20007ffe1ff */
[----:B------:R-:W-:Y:S01]  /*0de0*/  FFMA.FTZ R6, R27, R6, 0.33333510160446166992 ;  /* 0x3eaaaae61b067423 */ /* 0x000fe20000010006 */
[-C--:B------:R-:W-:Y:S02]  /*0df0*/  IADD3 R29, R7, -R26.reuse, RZ ;  /* 0x8000001a071d7210 */ /* 0x080fe40007ffe0ff */
[----:B------:R-:W-:Y:S01]  /*0e00*/  I2FP.F32.S32 R26, R26 ;  /* 0x0000001a001a7245 */ /* 0x000fe20000201400 */
[----:B------:R-:W-:Y:S01]  /*0e10*/  FFMA.FTZ R6, R27, R6, -0.5 ;  /* 0xbf0000001b067423 */ /* 0x000fe20000010006 */
[----:B------:R-:W-:-:S03]  /*0e20*/  FFMA.FTZ R24, R25, R0, -1 ;  /* 0xbf80000019187423 */ /* 0x000fc60000010000 */
[----:B------:R-:W-:Y:S01]  /*0e30*/  FMUL.FTZ R6, R27, R6 ;  /* 0x000000061b067220 */ /* 0x000fe20000410000 */
[----:B------:R-:W-:-:S03]  /*0e40*/  FADD.FTZ R29, R29, R24 ;  /* 0x000000181d1d7221 */ /* 0x000fc60000010000 */
[----:B------:R-:W-:Y:S01]  /*0e50*/  FFMA.FTZ R25, R27, R6, R27 ;  /* 0x000000061b197223 */ /* 0x000fe2000001001b */
        /* <DEDUP_REMOVED lines=10> */
[----:B------:R-:W-:-:S04]  /*0f00*/  FADD.FTZ R6, |R11|, -RZ ;  /* 0x800000ff0b067221 */ /* 0x000fc80000010200 */
[----:B------:R-:W-:-:S06]  /*0f10*/  FADD.FTZ R28, -R6, 1 ;  /* 0x3f800000061c7421 */ /* 0x000fcc0000010100 */
[----:B------:R-:W0:Y:S02]  /*0f20*/  MUFU.RCP R28, R28 ;  /* 0x0000001c001c7308 */ /* 0x000e240000001000 */
[----:B0-----:R-:W-:-:S04]  /*0f30*/  FADD.FTZ R6, R28, R28 ;  /* 0x0000001c1c067221 */ /* 0x001fc80000010000 */
[----:B------:R-:W-:-:S05]  /*0f40*/  FMUL.FTZ R6, |R11|, R6 ;  /* 0x000000060b067220 */ /* 0x000fca0000410200 */
[----:B------:R-:W-:Y:S02]  /*0f50*/  FSEL R6, R6, -2, !P0 ;  /* 0xc000000006067808 */ /* 0x000fe40004000000 */
[----:B------:R-:W-:Y:S02]  /*0f60*/  ISETP.GE.U32.AND P0, PT, R7, 0x7f800000, PT ;  /* 0x7f8000000700780c */ /* 0x000fe40003f06070 */
[C---:B------:R-:W-:Y:S01]  /*0f70*/  ISETP.GE.U32.AND P1, PT, R6.reuse, 0x7f800000, PT ;  /* 0x7f8000000600780c */ /* 0x040fe20003f26070 */
[----:B------:R-:W-:-:S05]  /*0f80*/  FADD.FTZ.RZ R27, R6, 1 ;  /* 0x3f800000061b7421 */ /* 0x000fca000001c000 */
[----:B------:R-:W-:-:S04]  /*0f90*/  IADD3 R27, R27, -0x3f400000, RZ ;  /* 0xc0c000001b1b7810 */ /* 0x000fc80007ffe0ff */
[----:B------:R-:W-:-:S04]  /*0fa0*/  LOP3.LUT R27, R27, 0xff800000, RZ, 0xc0, !PT ;  /* 0xff8000001b1b7812 */ /* 0x000fc800078ec0ff */
[----:B------:R-:W-:-:S05]  /*0fb0*/  IADD3 R29, -R27, 0x40800000, RZ ;  /* 0x408000001b1d7810 */ /* 0x000fca0007ffe1ff */
[----:B------:R-:W-:Y:S01]  /*0fc0*/  FFMA.FTZ R0, R29, R0, -1 ;  /* 0xbf8000001d007423 */ /* 0x000fe20000010000 */
[----:B------:R-:W-:-:S05]  /*0fd0*/  IADD3 R29, R6, -R27, RZ ;  /* 0x8000001b061d7210 */ /* 0x000fca0007ffe0ff */
[----:B------:R-:W-:Y:S01]  /*0fe0*/  FADD.FTZ R29, R29, R0 ;  /* 0x000000001d1d7221 */ /* 0x000fe20000010000 */
[----:B------:R-:W-:-:S03]  /*0ff0*/  I2FP.F32.S32 R0, R23 ;  /* 0x0000001700007245 */ /* 0x000fc60000201400 */
[C---:B------:R-:W-:Y:S02]  /*1000*/  FFMA.FTZ R2, R29.reuse, -R2, 0.10546888411045074463 ;  /* 0x3dd800121d027423 */ /* 0x040fe40000010802 */
[----:B------:R-:W-:Y:S02]  /*1010*/  FMUL.FTZ R0, R0, 1.1920928955078125e-07 ;  /* 0x3400000000007820 */ /* 0x000fe40000410000 */
        /* <DEDUP_REMOVED lines=9> */
[----:B------:R-:W-:Y:S01]  /*10b0*/  FMUL.FTZ R29, R26, 1.1920928955078125e-07 ;  /* 0x340000001a1d7820 */ /* 0x000fe20000410000 */
[----:B------:R-:W-:Y:S01]  /*10c0*/  FFMA.FTZ R2, R0, 0.69314718246459960938, R25 ;  /* 0x3f31721800027823 */ /* 0x000fe20000010019 */
[----:B------:R-:W-:Y:S02]  /*10d0*/  I2FP.F32.S32 R26, R27 ;  /* 0x0000001b001a7245 */ /* 0x000fe40000201400 */
[----:B------:R-:W-:Y:S01]  /*10e0*/  FFMA.FTZ R0, R29, 0.69314718246459960938, R24 ;  /* 0x3f3172181d007823 */ /* 0x000fe20000010018 */
[----:B------:R-:W-:Y:S01]  /*10f0*/  HFMA2.MMA R24, -RZ, RZ, 1.75, 0 ;  /* 0x3f000000ff187435 */ /* 0x000fe200000001ff */
[----:B------:R-:W0:Y:S09]  /*1100*/  LDC.64 R28, c[0x0][0x218] ;  /* 0x00008600ff1c7b82 */ /* 0x000e320000000a00 */
[----:B------:R-:W-:-:S02]  /*1110*/  LOP3.LUT R25, R24, 0x80000000, R12, 0xb8, !PT ;  /* 0x8000000018197812 */ /* 0x000fc400078eb80c */
[----:B------:R-:W-:Y:S01]  /*1120*/  LOP3.LUT R12, R24, 0x80000000, R9, 0xb8, !PT ;  /* 0x80000000180c7812 */ /* 0x000fe200078eb809 */
[----:B------:R-:W-:Y:S01]  /*1130*/  FMUL.FTZ R9, R26, 1.1920928955078125e-07 ;  /* 0x340000001a097820 */ /* 0x000fe20000410000 */
[C---:B------:R-:W-:Y:S02]  /*1140*/  LOP3.LUT R13, R24.reuse, 0x80000000, R13, 0xb8, !PT ;  /* 0x80000000180d7812 */ /* 0x040fe400078eb80d */
[C---:B------:R-:W-:Y:S01]  /*1150*/  LOP3.LUT R14, R24.reuse, 0x80000000, R14, 0xb8, !PT ;  /* 0x80000000180e7812 */ /* 0x040fe200078eb80e */
[----:B------:R-:W-:Y:S01]  /*1160*/  FFMA.FTZ R23, R9, 0.69314718246459960938, R23 ;  /* 0x3f31721809177823 */ /* 0x000fe20000010017 */
[C---:B------:R-:W-:Y:S02]  /*1170*/  LOP3.LUT R15, R24.reuse, 0x80000000, R15, 0xb8, !PT ;  /* 0x80000000180f7812 */ /* 0x040fe400078eb80f */
[C---:B------:R-:W-:Y:S02]  /*1180*/  LOP3.LUT R26, R24.reuse, 0x80000000, R8, 0xb8, !PT ;  /* 0x80000000181a7812 */ /* 0x040fe400078eb808 */
[----:B------:R-:W-:-:S02]  /*1190*/  LOP3.LUT R27, R24, 0x80000000, R10, 0xb8, !PT ;  /* 0x80000000181b7812 */ /* 0x000fc400078eb80a */
[----:B------:R-:W-:Y:S01]  /*11a0*/  LOP3.LUT R24, R24, 0x80000000, R11, 0xb8, !PT ;  /* 0x8000000018187812 */ /* 0x000fe200078eb80b */
[----:B0-----:R-:W-:Y:S01]  /*11b0*/  IMAD.WIDE.U32 R28, R21, 0x4, R28 ;  /* 0x00000004151c7825 */ /* 0x001fe200078e001c */
[----:B------:R-:W-:Y:S06]  /*11c0*/  @!P2 BRA `(.L_x_2221) ;  /* 0x000000000014a947 */ /* 0x000fec0003800000 */
[C---:B------:R-:W-:Y:S02]  /*11d0*/  ISETP.GE.AND P2, PT, R18.reuse, -0x407fffff, PT ;  /* 0xbf8000011200780c */ /* 0x040fe40003f46270 */
[----:B------:R-:W-:-:S11]  /*11e0*/  FSETP.NEU.FTZ.AND P3, PT, R18, RZ, PT ;  /* 0x000000ff1200720b */ /* 0x000fd60003f7d000 */
[----:B------:R-:W-:-:S05]  /*11f0*/  @P2 MOV R9, 0x7f800000 ;  /* 0x7f80000000092802 */ /* 0x000fca0000000f00 */
[----:B------:R-:W-:-:S05]  /*1200*/  @P2 FFMA.FTZ R22, R18, R9, +INF ;  /* 0x7f80000012162423 */ /* 0x000fca0000010009 */
[----:B------:R-:W-:-:S07]  /*1210*/  FSEL R22, R22, -RZ, P3 ;  /* 0x800000ff16167208 */ /* 0x000fce0001800000 */
.L_x_2221:
[----:B------:R-:W-:Y:S05]  /*1220*/  BSYNC B0 ;  /* 0x0000000000007941 */ /* 0x000fea0003800000 */
.L_x_2220:
[----:B------:R-:W-:Y:S04]  /*1230*/  BSSY B0, `(.L_x_2222) ;  /* 0x0000007000007945 */ /* 0x000fe80003800000 */
[----:B------:R-:W-:Y:S05]  /*1240*/  @!P4 BRA `(.L_x_2223) ;  /* 0x000000000014c947 */ /* 0x000fea0003800000 */
[C---:B------:R-:W-:Y:S02]  /*1250*/  ISETP.GE.AND P2, PT, R16.reuse, -0x407fffff, PT ;  /* 0xbf8000011000780c */ /* 0x040fe40003f46270 */
[----:B------:R-:W-:-:S11]  /*1260*/  FSETP.NEU.FTZ.AND P3, PT, R16, RZ, PT ;  /* 0x000000ff1000720b */ /* 0x000fd60003f7d000 */
[----:B------:R-:W-:-:S05]  /*1270*/  @P2 MOV R9, 0x7f800000 ;  /* 0x7f80000000092802 */ /* 0x000fca0000000f00 */
[----:B------:R-:W-:-:S05]  /*1280*/  @P2 FFMA.FTZ R2, R16, R9, +INF ;  /* 0x7f80000010022423 */ /* 0x000fca0000010009 */
[----:B------:R-:W-:-:S07]  /*1290*/  FSEL R2, R2, -RZ, P3 ;  /* 0x800000ff02027208 */ /* 0x000fce0001800000 */
.L_x_2223:
[----:B------:R-:W-:Y:S05]  /*12a0*/  BSYNC B0 ;  /* 0x0000000000007941 */ /* 0x000fea0003800000 */
.L_x_2222:
[----:B------:R-:W-:Y:S04]  /*12b0*/  BSSY B0, `(.L_x_2224) ;  /* 0x0000007000007945 */ /* 0x000fe80003800000 */
[----:B------:R-:W-:Y:S05]  /*12c0*/  @!P0 BRA `(.L_x_2225) ;  /* 0x0000000000148947 */ /* 0x000fea0003800000 */
[C---:B------:R-:W-:Y:S02]  /*12d0*/  ISETP.GE.AND P0, PT, R7.reuse, -0x407fffff, PT ;  /* 0xbf8000010700780c */ /* 0x040fe40003f06270 */
[----:B------:R-:W-:-:S11]  /*12e0*/  FSETP.NEU.FTZ.AND P2, PT, R7, RZ, PT ;  /* 0x000000ff0700720b */ /* 0x000fd60003f5d000 */
[----:B------:R-:W-:-:S05]  /*12f0*/  @P0 MOV R8, 0x7f800000 ;  /* 0x7f80000000080802 */ /* 0x000fca0000000f00 */
[----:B------:R-:W-:-:S05]  /*1300*/  @P0 FFMA.FTZ R0, R7, R8, +INF ;  /* 0x7f80000007000423 */ /* 0x000fca0000010008 */
[----:B------:R-:W-:-:S07]  /*1310*/  FSEL R0, R0, -RZ, P2 ;  /* 0x800000ff00007208 */ /* 0x000fce0001000000 */
.L_x_2225:
[----:B------:R-:W-:Y:S05]  /*1320*/  BSYNC B0 ;  /* 0x0000000000007941 */ /* 0x000fea0003800000 */
.L_x_2224:
[----:B------:R-:W-:Y:S04]  /*1330*/  BSSY B0, `(.L_x_2226) ;  /* 0x0000007000007945 */ /* 0x000fe80003800000 */
[----:B------:R-:W-:Y:S05]  /*1340*/  @!P1 BRA `(.L_x_2227) ;  /* 0x0000000000149947 */ /* 0x000fea0003800000 */
[C---:B------:R-:W-:Y:S02]  /*1350*/  ISETP.GE.AND P0, PT, R6.reuse, -0x407fffff, PT ;  /* 0xbf8000010600780c */ /* 0x040fe40003f06270 */
[----:B------:R-:W-:-:S11]  /*1360*/  FSETP.NEU.FTZ.AND P1, PT, R6, RZ, PT ;  /* 0x000000ff0600720b */ /* 0x000fd60003f3d000 */
[----:B------:R-:W-:-:S05]  /*1370*/  @P0 MOV R7, 0x7f800000 ;  /* 0x7f80000000070802 */ /* 0x000fca0000000f00 */
[----:B------:R-:W-:-:S05]  /*1380*/  @P0 FFMA.FTZ R23, R6, R7, +INF ;  /* 0x7f80000006170423 */ /* 0x000fca0000010007 */
[----:B------:R-:W-:-:S07]  /*1390*/  FSEL R23, R23, -RZ, P1 ;  /* 0x800000ff17177208 */ /* 0x000fce0000800000 */
.L_x_2227:
[----:B------:R-:W-:Y:S05]  /*13a0*/  BSYNC B0 ;  /* 0x0000000000007941 */ /* 0x000fea0003800000 */
.L_x_2226:
[----:B------:R-:W-:Y:S01]  /*13b0*/  FMUL.FTZ R9, R13, R5 ;  /* 0x000000050d097220 */ /* 0x000fe20000410000 */
[----:B------:R-:W-:Y:S01]  /*13c0*/  FMUL.FTZ R10, R14, R4 ;  /* 0x000000040e0a7220 */ /* 0x000fe20000410000 */
[----:B------:R-:W-:-:S04]  /*13d0*/  IMAD.WIDE R28, R20, 0x10, R28 ;  /* 0x00000010141c7825 */ /* 0x000fc800078e021c */
[----:B------:R-:W-:Y:S01]  /*13e0*/  FMUL.FTZ R8, R25, R19 ;  /* 0x0000001319087220 */ /* 0x000fe20000410000 */
[----:B------:R-:W-:Y:S01]  /*13f0*/  FMUL.FTZ R11, R15, R3 ;  /* 0x000000030f0b7220 */ /* 0x000fe20000410000 */
[----:B------:R-:W-:Y:S01]  /*1400*/  FMUL.FTZ R5, R12, R2 ;  /* 0x000000020c057220 */ /* 0x000fe20000410000 */
[----:B------:R-:W-:Y:S01]  /*1410*/  FMUL.FTZ R4, R26, R22 ;  /* 0x000000161a047220 */ /* 0x000fe20000410000 */
[----:B------:R-:W-:Y:S01]  /*1420*/  FMUL.FTZ R6, R27, R0 ;  /* 0x000000001b067220 */ /* 0x000fe20000410000 */
[----:B------:R-:W-:Y:S01]  /*1430*/  FMUL.FTZ R7, R24, R23 ;  /* 0x0000001718077220 */ /* 0x000fe20000410000 */
[----:B------:R-:W-:Y:S04]  /*1440*/  STG.E.128 desc[UR4][R28.64], R8 ;  /* 0x000000081c007986 */ /* 0x000fe8000c101d04 */
[----:B------:R-:W-:Y:S01]  /*1450*/  STG.E.128 desc[UR4][R28.64+0x800], R4 ;  /* 0x000800041c007986 */ /* 0x000fe2000c101d04 */
[----:B------:R-:W-:Y:S05]  /*1460*/  EXIT ;  /* 0x000000000000794d */ /* 0x000fea0003800000 */
.L_x_2211:
        /* <DEDUP_REMOVED lines=41> */
[----:B----4-:R-:W-:Y:S01]  /*1700*/  @!P2 IMAD.WIDE.U32 R4, R19, 0x4, R4 ;  /* 0x000000041304a825 */ /* 0x010fe200078e0004 */
[----:B------:R-:W-:-:S03]  /*1710*/  MOV R19, RZ ;  /* 0x000000ff00137202 */ /* 0x000fc60000000f00 */
[----:B---3--:R-:W-:Y:S01]  /*1720*/  @!P1 IMAD.WIDE.U32 R6, R23, 0x4, R6 ;  /* 0x0000000417069825 */ /* 0x008fe200078e0006 */
[----:B------:R-:W-:Y:S01]  /*1730*/  CS2R R22, SRZ ;  /* 0x0000000000167805 */ /* 0x000fe2000001ff00 */
[----:B------:R2:W5:Y:S02]  /*1740*/  @!P5 LDG.E R20, desc[UR4][R14.64] ;  /* 0x000000040e14d981 */ /* 0x000564000c1e1900 */
[----:B------:R-:W-:Y:S01]  /*1750*/  @!P4 IMAD.WIDE.U32 R10, R27, 0x4, R10 ;  /* 0x000000041b0ac825 */ /* 0x000fe200078e000a */
[----:B0-----:R-:W-:Y:S01]  /*1760*/  CS2R R12, SRZ ;  /* 0x00000000000c7805 */ /* 0x001fe2000001ff00 */
[----:B------:R2:W5:Y:S02]  /*1770*/  @!P2 LDG.E R19, desc[UR4][R4.64] ;  /* 0x000000040413a981 */ /* 0x000564000c1e1900 */
[----:B-1----:R-:W-:Y:S02]  /*1780*/  @!P3 IMAD.WIDE.U32 R2, R25, 0x4, R2 ;  /* 0x000000041902b825 */ /* 0x002fe400078e0002 */
[----:B------:R2:W5:Y:S02]  /*1790*/  @!P4 LDG.E R23, desc[UR4][R10.64] ;  /* 0x000000040a17c981 */ /* 0x000564000c1e1900 */
[----:B------:R-:W-:-:S02]  /*17a0*/  @!P6 IMAD.WIDE.U32 R8, R29, 0x4, R8 ;  /* 0x000000041d08e825 */ /* 0x000fc400078e0008 */
        /* <DEDUP_REMOVED lines=44> */
.L_x_2231:
[----:B------:R-:W-:Y:S05]  /*1a70*/  BSYNC B1 ;  /* 0x0000000000017941 */ /* 0x000fea0003800000 */
.L_x_2230:
[----:B------:R-:W-:-:S07]  /*1a80*/  FMUL.FTZ R2, R3, R4 ;  /* 0x0000000403027220 */ /* 0x000fce0000410000 */
.L_x_2229:
[----:B------:R-:W-:Y:S05]  /*1a90*/  BSYNC B0 ;  /* 0x0000000000007941 */ /* 0x000fea0003800000 */
.L_x_2228:
        /* <DEDUP_REMOVED lines=43> */
.L_x_2235:
[----:B------:R-:W-:Y:S05]  /*1d50*/  BSYNC B1 ;  /* 0x0000000000017941 */ /* 0x000fea0003800000 */
.L_x_2234:
[----:B------:R-:W-:-:S07]  /*1d60*/  FMUL.FTZ R0, R7, R0 ;  /* 0x0000000007007220 */ /* 0x000fce0000410000 */
.L_x_2233:
[----:B------:R-:W-:Y:S05]  /*1d70*/  BSYNC B0 ;  /* 0x0000000000007941 */ /* 0x000fea0003800000 */
.L_x_2232:
        /* <DEDUP_REMOVED lines=43> */
.L_x_2239:
[----:B------:R-:W-:Y:S05]  /*2030*/  BSYNC B1 ;  /* 0x0000000000017941 */ /* 0x000fea0003800000 */
.L_x_2238:
[----:B------:R-:W-:-:S07]  /*2040*/  FMUL.FTZ R4, R20, R5 ;  /* 0x0000000514047220 */ /* 0x000fce0000410000 */
.L_x_2237:
[----:B------:R-:W-:Y:S05]  /*2050*/  BSYNC B0 ;  /* 0x0000000000007941 */ /* 0x000fea0003800000 */
.L_x_2236:
        /* <DEDUP_REMOVED lines=43> */
.L_x_2243:
[----:B------:R-:W-:Y:S05]  /*2310*/  BSYNC B1 ;  /* 0x0000000000017941 */ /* 0x000fea0003800000 */
.L_x_2242:
[----:B------:R-:W-:-:S07]  /*2320*/  FMUL.FTZ R5, R23, R6 ;  /* 0x0000000617057220 */ /* 0x000fce0000410000 */
.L_x_2241:
[----:B------:R-:W-:Y:S05]  /*2330*/  BSYNC B0 ;  /* 0x0000000000007941 */ /* 0x000fea0003800000 */
.L_x_2240:
        /* <DEDUP_REMOVED lines=43> */
.L_x_2247:
[----:B------:R-:W-:Y:S05]  /*25f0*/  BSYNC B1 ;  /* 0x0000000000017941 */ /* 0x000fea0003800000 */
.L_x_2246:
[----:B------:R-:W-:-:S07]  /*2600*/  FMUL.FTZ R6, R22, R7 ;  /* 0x0000000716067220 */ /* 0x000fce0000410000 */
.L_x_2245:
[----:B------:R-:W-:Y:S05]  /*2610*/  BSYNC B0 ;  /* 0x0000000000007941 */ /* 0x000fea0003800000 */
.L_x_2244:
        /* <DEDUP_REMOVED lines=43> */
.L_x_2251:
[----:B------:R-:W-:Y:S05]  /*28d0*/  BSYNC B1 ;  /* 0x0000000000017941 */ /* 0x000fea0003800000 */
.L_x_2250:
[----:B------:R-:W-:-:S07]  /*28e0*/  FMUL.FTZ R7, R19, R8 ;  /* 0x0000000813077220 */ /* 0x000fce0000410000 */
.L_x_2249:
[----:B------:R-:W-:Y:S05]  /*28f0*/  BSYNC B0 ;  /* 0x0000000000007941 */ /* 0x000fea0003800000 */
.L_x_2248:
        /* <DEDUP_REMOVED lines=43> */
.L_x_2255:
[----:B------:R-:W-:Y:S05]  /*2bb0*/  BSYNC B1 ;  /* 0x0000000000017941 */ /* 0x000fea0003800000 */
.L_x_2254:
[----:B------:R-:W-:-:S07]  /*2bc0*/  FMUL.FTZ R8, R14, R9 ;  /* 0x000000090e087220 */ /* 0x000fce0000410000 */
.L_x_2253:
[----:B------:R-:W-:Y:S05]  /*2bd0*/  BSYNC B0 ;  /* 0x0000000000007941 */ /* 0x000fea0003800000 */
.L_x_2252:
        /* <DEDUP_REMOVED lines=43> */
.L_x_2259:
[----:B------:R-:W-:Y:S05]  /*2e90*/  BSYNC B1 ;  /* 0x0000000000017941 */ /* 0x000fea0003800000 */
.L_x_2258:
[----:B------:R-:W-:-:S07]  /*2ea0*/  FMUL.FTZ R9, R11, R10 ;  /* 0x0000000a0b097220 */ /* 0x000fce0000410000 */
.L_x_2257:
[----:B------:R-:W-:Y:S05]  /*2eb0*/  BSYNC B0 ;  /* 0x0000000000007941 */ /* 0x000fea0003800000 */
.L_x_2256:
        /* <DEDUP_REMOVED lines=16> */
.L_x_2262:
[----:B------:R-:W-:-:S13]  /*2fc0*/  ISETP.GE.AND P0, PT, R17, R16, PT ;  /* 0x000000101100720c */ /* 0x000fda0003f06270 */
[----:B------:R-:W-:Y:S05]  /*2fd0*/  @P0 BRA `(.L_x_2264) ;  /* 0x0000000000300947 */ /* 0x000fea0003800000 */
[----:B0-----:R-:W0:Y:S01]  /*2fe0*/  LDC.64 R2, c[0x0][0x218] ;  /* 0x00008600ff027b82 */ /* 0x001e220000000a00 */
[----:B------:R-:W-:Y:S02]  /*2ff0*/  IADD3 R11, R21, R17, RZ ;  /* 0x00000011150b7210 */ /* 0x000fe40007ffe0ff */
[----:B------:R-:W-:-:S03]  /*3000*/  IADD3 R17, R17, 0x80, RZ ;  /* 0x0000008011117810 */ /* 0x000fc60007ffe0ff */
[----:B0-----:R-:W-:-:S05]  /*3010*/  IMAD.WIDE.U32 R2, R11, 0x4, R2 ;  /* 0x000000040b027825 */ /* 0x001fca00078e0002 */
[----:B------:R0:W-:Y:S02]  /*3020*/  STG.E desc[UR4][R2.64], R4 ;  /* 0x0000000402007986 */ /* 0x0001e4000c101904 */
.L_x_2263:
[----:B------:R-:W-:-:S13]  /*3030*/  ISETP.GE.AND P0, PT, R17, R16, PT ;  /* 0x000000101100720c */ /* 0x000fda0003f06270 */
[----:B------:R-:W-:Y:S05]  /*3040*/  @P0 BRA `(.L_x_2265) ;  /* 0x0000000000300947 */ /* 0x000fea0003800000 */
[----:B0-----:R-:W0:Y:S01]  /*3050*/  LDC.64 R2, c[0x0][0x218] ;  /* 0x00008600ff027b82 */ /* 0x001e220000000a00 */
[----:B------:R-:W-:Y:S02]  /*3060*/  IADD3 R11, R21, R17, RZ ;  /* 0x00000011150b7210 */ /* 0x000fe40007ffe0ff */
[----:B------:R-:W-:-:S03]  /*3070*/  IADD3 R17, R17, 0x80, RZ ;  /* 0x0000008011117810 */ /* 0x000fc60007ffe0ff */
[----:B0-----:R-:W-:-:S05]  /*3080*/  IMAD.WIDE.U32 R2, R11, 0x4, R2 ;  /* 0x000000040b027825 */ /* 0x001fca00078e0002 */
[----:B------:R1:W-:Y:S02]  /*3090*/  STG.E desc[UR4][R2.64], R5 ;  /* 0x0000000502007986 */ /* 0x0003e4000c101904 */
.L_x_2264:
[----:B------:R-:W-:-:S13]  /*30a0*/  ISETP.GE.AND P0, PT, R17, R16, PT ;  /* 0x000000101100720c */ /* 0x000fda0003f06270 */
[----:B------:R-:W-:Y:S05]  /*30b0*/  @P0 BRA `(.L_x_2266) ;  /* 0x0000000000340947 */ /* 0x000fea0003800000 */
[----:B01----:R-:W0:Y:S01]  /*30c0*/  LDC.64 R2, c[0x0][0x218] ;  /* 0x00008600ff027b82 */ /* 0x003e220000000a00 */
[----:B------:R-:W-:Y:S02]  /*30d0*/  IADD3 R5, R21, R17, RZ ;  /* 0x0000001115057210 */ /* 0x000fe40007ffe0ff */
[----:B------:R-:W-:-:S03]  /*30e0*/  IADD3 R17, R17, 0x80, RZ ;  /* 0x0000008011117810 */ /* 0x000fc60007ffe0ff */
[----:B0-----:R-:W-:-:S05]  /*30f0*/  IMAD.WIDE.U32 R2, R5, 0x4, R2 ;  /* 0x0000000405027825 */ /* 0x001fca00078e0002 */
[----:B------:R1:W-:Y:S02]  /*3100*/  STG.E desc[UR4][R2.64], R6 ;  /* 0x0000000602007986 */ /* 0x0003e4000c101904 */
.L_x_2265:
        /* <DEDUP_REMOVED lines=8> */
.L_x_2266:
[----:B------:R-:W-:Y:S05]  /*3190*/  BSYNC B1 ;  /* 0x0000000000017941 */ /* 0x000fea0003800000 */
.L_x_2261:
[----:B------:R-:W-:-:S13]  /*31a0*/  ISETP.GE.AND P0, PT, R17, R16, PT ;  /* 0x000000101100720c */ /* 0x000fda0003f06270 */
[----:B012---:R-:W0:Y:S01]  /*31b0*/  @!P0 LDC.64 R2, c[0x0][0x218] ;  /* 0x00008600ff028b82 */ /* 0x007e220000000a00 */
[----:B------:R-:W-:Y:S02]  /*31c0*/  @!P0 IADD3 R5, R21, R17, RZ ;  /* 0x0000001115058210 */ /* 0x000fe40007ffe0ff */
[----:B------:R-:W-:-:S03]  /*31d0*/  @!P0 IADD3 R17, R17, 0x80, RZ ;  /* 0x0000008011118810 */ /* 0x000fc60007ffe0ff */
[----:B0-----:R-:W-:-:S05]  /*31e0*/  @!P0 IMAD.WIDE.U32 R2, R5, 0x4, R2 ;  /* 0x0000000405028825 */ /* 0x001fca00078e0002 */
[----:B------:R2:W-:Y:S02]  /*31f0*/  @!P0 STG.E desc[UR4][R2.64], R8 ;  /* 0x0000000802008986 */ /* 0x0005e4000c101904 */
.L_x_2267:
[----:B------:R-:W-:Y:S05]  /*3200*/  BSYNC B0 ;  /* 0x0000000000007941 */ /* 0x000fea0003800000 */
.L_x_2260:
        /* <DEDUP_REMOVED lines=8> */
.L_x_2268:
        /* <DEDUP_REMOVED lines=15> */
.L_x_3479:


//--------------------- .text._ZN2at6native29vectorized_elementwise_kernelILi8EZZZNS0_17atanh_kernel_cudaERNS_18TensorIteratorBaseEENKUlvE0_clEvENKUlvE0_clEvEUlfE_St5arrayIPcLm2EEEEviT0_T1_ --------------------------
	.section	.text._ZN2at6native29vectorized_elementwise_kernelILi8EZZZNS0_17atanh_kernel_cudaERNS_18TensorIteratorBaseEENKUlvE0_clEvENKUlvE0_clEvEUlfE_St5arrayIPcLm2EEEEviT0_T1_,"ax",@progbits
	.align	128
        .global         _ZN2at6native29vectorized_elementwise_kernelILi8EZZZNS0_17atanh_kernel_cudaERNS_18TensorIteratorBaseEENKUlvE0_clEvENKUlvE0_clEvEUlfE_St5arrayIPcLm2EEEEviT0_T1_
        .type           _ZN2at6native29vectorized_elementwise_kernelILi8EZZZNS0_17atanh_kernel_cudaERNS_18TensorIteratorBaseEENKUlvE0_clEvENKUlvE0_clEvEUlfE_St5arrayIPcLm2EEEEviT0_T1_,@function
        .size           _ZN2at6native29vectorized_elementwise_kernelILi8EZZZNS0_17atanh_kernel_cudaERNS_18TensorIteratorBaseEENKUlvE0_clEvENKUlvE0_clEvEUlfE_St5arrayIPcLm2EEEEviT0_T1_,(.L_x_3480 - _ZN2at6native29vectorized_elementwise_kernelILi8EZZZNS0_17atanh_kernel_cudaERNS_18TensorIteratorBaseEENKUlvE0_clEvENKUlvE0_clEvEUlfE_St5arrayIPcLm2EEEEviT0_T1_)
        .other          _ZN2at6native29vectorized_elementwise_kernelILi8EZZZNS0_17atanh_kernel_cudaERNS_18TensorIteratorBaseEENKUlvE0_clEvENKUlvE0_clEvEUlfE_St5arrayIPcLm2EEEEviT0_T1_,@"STO_CUDA_ENTRY STV_DEFAULT"
_ZN2at6native29vectorized_elementwise_kernelILi8EZZZNS0_17atanh_kernel_cudaERNS_18TensorIteratorBaseEENKUlvE0_clEvENKUlvE0_clEvEUlfE_St5arrayIPcLm2EEEEviT0_T1_:
.text._ZN2at6native29vectorized_elementwise_kernelILi8EZZZNS0_17atanh_kernel_cudaERNS_18TensorIteratorBaseEENKUlvE0_clEvENKUlvE0_clEvEUlfE_St5arrayIPcLm2EEEEviT0_T1_:
        /* <DEDUP_REMOVED lines=147> */
.L_x_2271:
[----:B------:R-:W-:Y:S05]  /*0930*/  BSYNC B0 ;  /* 0x0000000000007941 */ /* 0x000fea0003800000 */
.L_x_2270:
        /* <DEDUP_REMOVED lines=16> */
.L_x_2273:
[----:B------:R-:W-:Y:S05]  /*0a40*/  BSYNC B0 ;  /* 0x0000000000007941 */ /* 0x000fea0003800000 */
.L_x_2272:
        /* <DEDUP_REMOVED lines=17> */
.L_x_2275:
[----:B------:R-:W-:Y:S05]  /*0b60*/  BSYNC B0 ;  /* 0x0000000000007941 */ /* 0x000fea0003800000 */
.L_x_2274:
        /* <DEDUP_REMOVED lines=9> */
.L_x_2277:
[----:B------:R-:W-:Y:S05]  /*0c00*/  BSYNC B0 ;  /* 0x0000000000007941 */ /* 0x000fea0003800000 */
.L_x_2276:
        /* <DEDUP_REMOVED lines=97> */
.L_x_2279:
[----:B------:R-:W-:Y:S05]  /*1220*/  BSYNC B0 ;  /* 0x0000000000007941 */ /* 0x000fea0003800000 */
.L_x_2278:
[----:B------:R-:W-:Y:S04]  /*1230*/  BSSY B0, `(.L_x_2280) ;  /* 0x0000007000007945 */ /* 0x000fe80003800000 */
[----:B------:R-:W-:Y:S05]  /*1240*/  @!P4 BRA `(.L_x_2281) ;  /* 0x000000000014c947 */ /* 0x000fea0003800000 */
[C---:B------:R-:W-:Y:S02]  /*1250*/  ISETP.GE.AND P2, PT, R16.reuse, -0x407fffff, PT ;  /* 0xbf8000011000780c */ /* 0x040fe40003f46270 */
[----:B------:R-:W-:-:S11]  /*1260*/  FSETP.NEU.FTZ.AND P3, PT, R16, RZ, PT ;  /* 0x000000ff1000720b */ /* 0x000fd60003f7d000 */
[----:B------:R-:W-:-:S05]  /*1270*/  @P2 MOV R9, 0x7f800000 ;  /* 0x7f80000000092802 */ /* 0x000fca0000000f00 */
[----:B------:R-:W-:-:S05]  /*1280*/  @P2 FFMA.FTZ R2, R16, R9, +INF ;  /* 0x7f80000010022423 */ /* 0x000fca0000010009 */
[----:B------:R-:W-:-:S07]  /*1290*/  FSEL R2, R2, -RZ, P3 ;  /* 0x800000ff02027208 */ /* 0x000fce0001800000 */
.L_x_2281:
[----:B------:R-:W-:Y:S05]  /*12a0*/  BSYNC B0 ;  /* 0x0000000000007941 */ /* 0x000fea0003800000 */
.L_x_2280:
[----:B------:R-:W-:Y:S04]  /*12b0*/  BSSY B0, `(.L_x_2282) ;  /* 0x0000007000007945 */ /* 0x000fe80003800000 */
[----:B------:R-:W-:Y:S05]  /*12c0*/  @!P0 BRA `(.L_x_2283) ;  /* 0x0000000000148947 */ /* 0x000fea0003800000 */
[C---:B------:R-:W-:Y:S02]  /*12d0*/  ISETP.GE.AND P0, PT, R7.reuse, -0x407fffff, PT ;  /* 0xbf8000010700780c */ /* 0x040fe40003f06270 */
[----:B------:R-:W-:-:S11]  /*12e0*/  FSETP.NEU.FTZ.AND P2, PT, R7, RZ, PT ;  /* 0x000000ff0700720b */ /* 0x000fd60003f5d000 */
[----:B------:R-:W-:-:S05]  /*12f0*/  @P0 MOV R8, 0x7f800000 ;  /* 0x7f80000000080802 */ /* 0x000fca0000000f00 */
[----:B------:R-:W-:-:S05]  /*1300*/  @P0 FFMA.FTZ R0, R7, R8, +INF ;  /* 0x7f80000007000423 */ /* 0x000fca0000010008 */
[----:B------:R-:W-:-:S07]  /*1310*/  FSEL R0, R0, -RZ, P2 ;  /* 0x800000ff00007208 */ /* 0x000fce0001000000 */
.L_x_2283:
[----:B------:R-:W-:Y:S05]  /*1320*/  BSYNC B0 ;  /* 0x0000000000007941 */ /* 0x000fea0003800000 */
.L_x_2282:
[----:B------:R-:W-:Y:S04]  /*1330*/  BSSY B0, `(.L_x_2284) ;  /* 0x0000007000007945 */ /* 0x000fe80003800000 */
[----:B------:R-:W-:Y:S05]  /*1340*/  @!P1 BRA `(.L_x_2285) ;  /* 0x0000000000149947 */ /* 0x000fea0003800000 */
[C---:B------:R-:W-:Y:S02]  /*1350*/  ISETP.GE.AND P0, PT, R6.reuse, -0x407fffff, PT ;  /* 0xbf8000010600780c */ /* 0x040fe40003f06270 */
[----:B------:R-:W-:-:S11]  /*1360*/  FSETP.NEU.FTZ.AND P1, PT, R6, RZ, PT ;  /* 0x000000ff0600720b */ /* 0x000fd60003f3d000 */
[----:B------:R-:W-:-:S05]  /*1370*/  @P0 MOV R7, 0x7f800000 ;  /* 0x7f80000000070802 */ /* 0x000fca0000000f00 */
[----:B------:R-:W-:-:S05]  /*1380*/  @P0 FFMA.FTZ R23, R6, R7, +INF ;  /* 0x7f80000006170423 */ /* 0x000fca0000010007 */
[----:B------:R-:W-:-:S07]  /*1390*/  FSEL R23, R23, -RZ, P1 ;  /* 0x800000ff17177208 */ /* 0x000fce0000800000 */
.L_x_2285:
[----:B------:R-:W-:Y:S05]  /*13a0*/  BSYNC B0 ;  /* 0x0000000000007941 */ /* 0x000fea0003800000 */
.L_x_2284:
        /* <DEDUP_REMOVED lines=12> */
.L_x_2269:
        /* <DEDUP_REMOVED lines=96> */
.L_x_2289:
[----:B------:R-:W-:Y:S05]  /*1a70*/  BSYNC B1 ;  /* 0x0000000000017941 */ /* 0x000fea0003800000 */
.L_x_2288:
[----:B------:R-:W-:-:S07]  /*1a80*/  FMUL.FTZ R2, R3, R4 ;  /* 0x0000000403027220 */ /* 0x000fce0000410000 */
.L_x_2287:
[----:B------:R-:W-:Y:S05]  /*1a90*/  BSYNC B0 ;  /* 0x0000000000007941 */ /* 0x000fea0003800000 */
.L_x_2286:
        /* <DEDUP_REMOVED lines=43> */
.L_x_2293:
[----:B------:R-:W-:Y:S05]  /*1d50*/  BSYNC B1 ;  /* 0x0000000000017941 */ /* 0x000fea0003800000 */
.L_x_2292:
[----:B------:R-:W-:-:S07]  /*1d60*/  FMUL.FTZ R0, R7, R0 ;  /* 0x0000000007007220 */ /* 0x000fce0000410000 */
.L_x_2291:
[----:B------:R-:W-:Y:S05]  /*1d70*/  BSYNC B0 ;  /* 0x0000000000007941 */ /* 0x000fea0003800000 */
.L_x_2290:
        /* <DEDUP_REMOVED lines=43> */
.L_x_2297:
[----:B------:R-:W-:Y:S05]  /*2030*/  BSYNC B1 ;  /* 0x0000000000017941 */ /* 0x000fea0003800000 */
.L_x_2296:
[----:B------:R-:W-:-:S07]  /*2040*/  FMUL.FTZ R4, R20, R5 ;  /* 0x0000000514047220 */ /* 0x000fce0000410000 */
.L_x_2295:
[----:B------:R-:W-:Y:S05]  /*2050*/  BSYNC B0 ;  /* 0x0000000000007941 */ /* 0x000fea0003800000 */
.L_x_2294:
        /* <DEDUP_REMOVED lines=43> */
.L_x_2301:
[----:B------:R-:W-:Y:S05]  /*2310*/  BSYNC B1 ;  /* 0x0000000000017941 */ /* 0x000fea0003800000 */
.L_x_2300:
[----:B------:R-:W-:-:S07]  /*2320*/  FMUL.FTZ R5, R23, R6 ;  /* 0x0000000617057220 */ /* 0x000fce0000410000 */
.L_x_2299:
[----:B------:R-:W-:Y:S05]  /*2330*/  BSYNC B0 ;  /* 0x0000000000007941 */ /* 0x000fea0003800000 */
.L_x_2298:
        /* <DEDUP_REMOVED lines=43> */
.L_x_2305:
[----:B------:R-:W-:Y:S05]  /*25f0*/  BSYNC B1 ;  /* 0x0000000000017941 */ /* 0x000fea0003800000 */
.L_x_2304:
[----:B------:R-:W-:-:S07]  /*2600*/  FMUL.FTZ R6, R22, R7 ;  /* 0x0000000716067220 */ /* 0x000fce0000410000 */
.L_x_2303:
[----:B------:R-:W-:Y:S05]  /*2610*/  BSYNC B0 ;  /* 0x0000000000007941 */ /* 0x000fea0003800000 */
.L_x_2302:
        /* <DEDUP_REMOVED lines=43> */
.L_x_2309:
[----:B------:R-:W-:Y:S05]  /*28d0*/  BSYNC B1 ;  /* 0x0000000000017941 */ /* 0x000fea0003800000 */
.L_x_2308:
[----:B------:R-:W-:-:S07]  /*28e0*/  FMUL.FTZ R7, R19, R8 ;  /* 0x0000000813077220 */ /* 0x000fce0000410000 */
.L_x_2307:
[----:B------:R-:W-:Y:S05]  /*28f0*/  BSYNC B0 ;  /* 0x0000000000007941 */ /* 0x000fea0003800000 */
.L_x_2306:
        /* <DEDUP_REMOVED lines=43> */
.L_x_2313:
[----:B------:R-:W-:Y:S05]  /*2bb0*/  BSYNC B1 ;  /* 0x0000000000017941 */ /* 0x000fea0003800000 */
.L_x_2312:
[----:B------:R-:W-:-:S07]  /*2bc0*/  FMUL.FTZ R8, R14, R9 ;  /* 0x000000090e087220 */ /* 0x000fce0000410000 */
.L_x_2311:
[----:B------:R-:W-:Y:S05]  /*2bd0*/  BSYNC B0 ;  /* 0x0000000000007941 */ /* 0x000fea0003800000 */
.L_x_2310:
        /* <DEDUP_REMOVED lines=43> */
.L_x_2317:
[----:B------:R-:W-:Y:S05]  /*2e90*/  BSYNC B1 ;  /* 0x0000000000017941 */ /* 0x000fea0003800000 */
.L_x_2316:
[----:B------:R-:W-:-:S07]  /*2ea0*/  FMUL.FTZ R9, R11, R10 ;  /* 0x0000000a0b097220 */ /* 0x000fce0000410000 */
.L_x_2315:
[----:B------:R-:W-:Y:S05]  /*2eb0*/  BSYNC B0 ;  /* 0x0000000000007941 */ /* 0x000fea0003800000 */
.L_x_2314:
        /* <DEDUP_REMOVED lines=16> */
.L_x_2320:
[----:B------:R-:W-:-:S13]  /*2fc0*/  ISETP.GE.AND P0, PT, R17, R16, PT ;  /* 0x000000101100720c */ /* 0x000fda0003f06270 */
[----:B------:R-:W-:Y:S05]  /*2fd0*/  @P0 BRA `(.L_x_2322) ;  /* 0x0000000000300947 */ /* 0x000fea0003800000 */
[----:B0-----:R-:W0:Y:S01]  /*2fe0*/  LDC.64 R2, c[0x0][0x218] ;  /* 0x00008600ff027b82 */ /* 0x001e220000000a00 */
[----:B------:R-:W-:Y:S02]  /*2ff0*/  IADD3 R11, R21, R17, RZ ;  /* 0x00000011150b7210 */ /* 0x000fe40007ffe0ff */
[----:B------:R-:W-:-:S03]  /*3000*/  IADD3 R17, R17, 0x80, RZ ;  /* 0x0000008011117810 */ /* 0x000fc60007ffe0ff */
[----:B0-----:R-:W-:-:S05]  /*3010*/  IMAD.WIDE.U32 R2, R11, 0x4, R2 ;  /* 0x000000040b027825 */ /* 0x001fca00078e0002 */
[----:B------:R0:W-:Y:S02]  /*3020*/  STG.E desc[UR4][R2.64], R4 ;  /* 0x0000000402007986 */ /* 0x0001e4000c101904 */
.L_x_2321:
[----:B------:R-:W-:-:S13]  /*3030*/  ISETP.GE.AND P0, PT, R17, R16, PT ;  /* 0x000000101100720c */ /* 0x000fda0003f06270 */
[----:B------:R-:W-:Y:S05]  /*3040*/  @P0 BRA `(.L_x_2323) ;  /* 0x0000000000300947 */ /* 0x000fea0003800000 */
[----:B0-----:R-:W0:Y:S01]  /*3050*/  LDC.64 R2, c[0x0][0x218] ;  /* 0x00008600ff027b82 */ /* 0x001e220000000a00 */
[----:B------:R-:W-:Y:S02]  /*3060*/  IADD3 R11, R21, R17, RZ ;  /* 0x00000011150b7210 */ /* 0x000fe40007ffe0ff */
[----:B------:R-:W-:-:S03]  /*3070*/  IADD3 R17, R17, 0x80, RZ ;  /* 0x0000008011117810 */ /* 0x000fc60007ffe0ff */
[----:B0-----:R-:W-:-:S05]  /*3080*/  IMAD.WIDE.U32 R2, R11, 0x4, R2 ;  /* 0x000000040b027825 */ /* 0x001fca00078e0002 */
[----:B------:R1:W-:Y:S02]  /*3090*/  STG.E desc[UR4][R2.64], R5 ;  /* 0x0000000502007986 */ /* 0x0003e4000c101904 */
.L_x_2322:
[----:B------:R-:W-:-:S13]  /*30a0*/  ISETP.GE.AND P0, PT, R17, R16, PT ;  /* 0x000000101100720c */ /* 0x000fda0003f06270 */
[----:B------:R-:W-:Y:S05]  /*30b0*/  @P0 BRA `(.L_x_2324) ;  /* 0x0000000000340947 */ /* 0x000fea0003800000 */
[----:B01----:R-:W0:Y:S01]  /*30c0*/  LDC.64 R2, c[0x0][0x218] ;  /* 0x00008600ff027b82 */ /* 0x003e220000000a00 */
[----:B------:R-:W-:Y:S02]  /*30d0*/  IADD3 R5, R21, R17, RZ ;  /* 0x0000001115057210 */ /* 0x000fe40007ffe0ff */
[----:B------:R-:W-:-:S03]  /*30e0*/  IADD3 R17, R17, 0x80, RZ ;  /* 0x0000008011117810 */ /* 0x000fc60007ffe0ff */
[----:B0-----:R-:W-:-:S05]  /*30f0*/  IMAD.WIDE.U32 R2, R5, 0x4, R2 ;  /* 0x0000000405027825 */ /* 0x001fca00078e0002 */
[----:B------:R1:W-:Y:S02]  /*3100*/  STG.E desc[UR4][R2.64], R6 ;  /* 0x0000000602007986 */ /* 0x0003e4000c101904 */
.L_x_2323:
        /* <DEDUP_REMOVED lines=8> */
.L_x_2324:
[----:B------:R-:W-:Y:S05]  /*3190*/  BSYNC B1 ;  /* 0x0000000000017941 */ /* 0x000fea0003800000 */
.L_x_2319:
[----:B------:R-:W-:-:S13]  /*31a0*/  ISETP.GE.AND P0, PT, R17, R16, PT ;  /* 0x000000101100720c */ /* 0x000fda0003f06270 */
[----:B012---:R-:W0:Y:S01]  /*31b0*/  @!P0 LDC.64 R2, c[0x0][0x218] ;  /* 0x00008600ff028b82 */ /* 0x007e220000000a00 */
[----:B------:R-:W-:Y:S02]  /*31c0*/  @!P0 IADD3 R5, R21, R17, RZ ;  /* 0x0000001115058210 */ /* 0x000fe40007ffe0ff */
[----:B------:R-:W-:-:S03]  /*31d0*/  @!P0 IADD3 R17, R17, 0x80, RZ ;  /* 0x0000008011118810 */ /* 0x000fc60007ffe0ff */
[----:B0-----:R-:W-:-:S05]  /*31e0*/  @!P0 IMAD.WIDE.U32 R2, R5, 0x4, R2 ;  /* 0x0000000405028825 */ /* 0x001fca00078e0002 */
[----:B------:R2:W-:Y:S02]  /*31f0*/  @!P0 STG.E desc[UR4][R2.64], R8 ;  /* 0x0000000802008986 */ /* 0x0005e4000c101904 */
.L_x_2325:
[----:B------:R-:W-:Y:S05]  /*3200*/  BSYNC B0 ;  /* 0x0000000000007941 */ /* 0x000fea0003800000 */
.L_x_2318:
        /* <DEDUP_REMOVED lines=8> */
.L_x_2326:
        /* <DEDUP_REMOVED lines=15> */
.L_x_3480:


//--------------------- .text._ZN2at6native18elementwise_kernelILi128ELi4EZNS0_15gpu_kernel_implIZZZNS0_17atanh_kernel_cudaERNS_18TensorIteratorBaseEENKUlvE0_clEvENKUlvE_clEvEUldE_EEvS4_RKT_EUliE_EEviT1_ --------------------------
	.section	.text._ZN2at6native18elementwise_kernelILi128ELi4EZNS0_15gpu_kernel_implIZZZNS0_17atanh_kernel_cudaERNS_18TensorIteratorBaseEENKUlvE0_clEvENKUlvE_clEvEUldE_EEvS4_RKT_EUliE_EEviT1_,"ax",@progbits
	.align	128
        .global         _ZN2at6native18elementwise_kernelILi128ELi4EZNS0_15gpu_kernel_implIZZZNS0_17atanh_kernel_cudaERNS_18TensorIteratorBaseEENKUlvE0_clEvENKUlvE_clEvEUldE_EEvS4_RKT_EUliE_EEviT1_
        .type           _ZN2at6native18elementwise_kernelILi128ELi4EZNS0_15gpu_kernel_implIZZZNS0_17atanh_kernel_cudaERNS_18TensorIteratorBaseEENKUlvE0_clEvENKUlvE_clEvEUldE_EEvS4_RKT_EUliE_EEviT1_,@function
        .size           _ZN2at6native18elementwise_kernelILi128ELi4EZNS0_15gpu_kernel_implIZZZNS0_17atanh_kernel_cudaERNS_18TensorIteratorBaseEENKUlvE0_clEvENKUlvE_clEvEUldE_EEvS4_RKT_EUliE_EEviT1_,(.L_x_3453 - _ZN2at6native18elementwise_kernelILi128ELi4EZNS0_15gpu_kernel_implIZZZNS0_17atanh_kernel_cudaERNS_18TensorIteratorBaseEENKUlvE0_clEvENKUlvE_clEvEUldE_EEvS4_RKT_EUliE_EEviT1_)
        .other          _ZN2at6native18elementwise_kernelILi128ELi4EZNS0_15gpu_kernel_implIZZZNS0_17atanh_kernel_cudaERNS_18TensorIteratorBaseEENKUlvE0_clEvENKUlvE_clEvEUldE_EEvS4_RKT_EUliE_EEviT1_,@"STO_CUDA_ENTRY STV_DEFAULT"
_ZN2at6native18elementwise_kernelILi128ELi4EZNS0_15gpu_kernel_implIZZZNS0_17atanh_kernel_cudaERNS_18TensorIteratorBaseEENKUlvE0_clEvENKUlvE_clEvEUldE_EEvS4_RKT_EUliE_EEviT1_:
.text._ZN2at6native18elementwise_kernelILi128ELi4EZNS0_15gpu_kernel_implIZZZNS0_17atanh_kernel_cudaERNS_18TensorIteratorBaseEENKUlvE0_clEvENKUlvE_clEvEUldE_EEvS4_RKT_EUliE_EEviT1_:
        /* <DEDUP_REMOVED lines=314> */
.L_x_2329:
        /* <DEDUP_REMOVED lines=19> */
[----:B--2---:R0:W1:Y:S01]  /*14d0*/  I2F.F64.S16 R22, R2 ;  /* 0x0000000200167312 */ /* 0x0040620000101c00 */
[----:B------:R-:W-:Y:S05]  /*14e0*/  BRA `(.L_x_2335) ;  /* 0x0000000c007c7947 */ /* 0x000fea0003800000 */
.L_x_2333:
[----:B------:R-:W2:Y:S02]  /*14f0*/  LDG.E.U8 R2, desc[UR36][R2.64] ;  /* 0x0000002402027981 */ /* 0x000ea4000c1e1100 */
[----:B--2---:R0:W1:Y:S01]  /*1500*/  I2F.F64.U16 R22, R2 ;  /* 0x0000000200167312 */ /* 0x0040620000101800 */
[----:B------:R-:W-:Y:S05]  /*1510*/  BRA `(.L_x_2335) ;  /* 0x0000000c00707947 */ /* 0x000fea0003800000 */
.L_x_2332:
[----:B------:R-:W-:-:S13]  /*1520*/  ISETP.NE.AND P0, PT, R4, 0x2, PT ;  /* 0x000000020400780c */ /* 0x000fda0003f05270 */
[----:B------:R-:W-:Y:S05]  /*1530*/  @!P0 BRA `(.L_x_2336) ;  /* 0x0000000000288947 */ /* 0x000fea0003800000 */
[----:B------:R-:W-:-:S13]  /*1540*/  ISETP.NE.AND P0, PT, R4, 0x3, PT ;  /* 0x000000030400780c */ /* 0x000fda0003f05270 */
[----:B------:R-:W-:Y:S05]  /*1550*/  @!P0 BRA `(.L_x_2337) ;  /* 0x0000000000148947 */ /* 0x000fea0003800000 */
[----:B------:R-:W-:-:S13]  /*1560*/  ISETP.NE.AND P0, PT, R4, 0x4, PT ;  /* 0x000000040400780c */ /* 0x000fda0003f05270 */
[----:B------:R-:W-:Y:S05]  /*1570*/  @P0 BRA `(.L_x_2334) ;  /* 0x0000000800fc0947 */ /* 0x000fea0003800000 */
[----:B------:R-:W2:Y:S02]  /*1580*/  LDG.E.64 R22, desc[UR36][R2.64] ;  /* 0x0000002402167981 */ /* 0x000ea4000c1e1b00 */
[----:B--2---:R-:W0:Y:S01]  /*1590*/  I2F.F64.S64 R22, R22 ;  /* 0x0000001600167312 */ /* 0x004e220000301c00 */
[----:B------:R-:W-:Y:S05]  /*15a0*/  BRA `(.L_x_2335) ;  /* 0x0000000c004c7947 */ /* 0x000fea0003800000 */
.L_x_2337:
[----:B------:R-:W2:Y:S02]  /*15b0*/  LDG.E R2, desc[UR36][R2.64] ;  /* 0x0000002402027981 */ /* 0x000ea4000c1e1900 */
[----:B--2---:R0:W1:Y:S01]  /*15c0*/  I2F.F64 R22, R2 ;  /* 0x0000000200167312 */ /* 0x0040620000201c00 */
[----:B------:R-:W-:Y:S05]  /*15d0*/  BRA `(.L_x_2335) ;  /* 0x0000000c00407947 */ /* 0x000fea0003800000 */
.L_x_2336:
[----:B------:R-:W2:Y:S02]  /*15e0*/  LDG.E.U16 R2, desc[UR36][R2.64] ;  /* 0x0000002402027981 */ /* 0x000ea4000c1e1500 */
[----:B--2---:R0:W1:Y:S01]  /*15f0*/  I2F.F64.S16 R22, R2 ;  /* 0x0000000200167312 */ /* 0x0040620000101c00 */
[----:B------:R-:W-:Y:S05]  /*1600*/  BRA `(.L_x_2335) ;  /* 0x0000000c00347947 */ /* 0x000fea0003800000 */
.L_x_2331:
[----:B------:R-:W-:-:S13]  /*1610*/  ISETP.GT.AND P0, PT, R4, 0x6, PT ;  /* 0x000000060400780c */ /* 0x000fda0003f04270 */
[----:B------:R-:W-:Y:S05]  /*1620*/  @P0 BRA `(.L_x_2338) ;  /* 0x0000000000340947 */ /* 0x000fea0003800000 */
[----:B------:R-:W-:-:S13]  /*1630*/  ISETP.NE.AND P0, PT, R4, 0x5, PT ;  /* 0x000000050400780c */ /* 0x000fda0003f05270 */
[----:B------:R-:W-:Y:S05]  /*1640*/  @!P0 BRA `(.L_x_2339) ;  /* 0x0000000000188947 */ /* 0x000fea0003800000 */
[----:B------:R-:W-:-:S13]  /*1650*/  ISETP.NE.AND P0, PT, R4, 0x6, PT ;  /* 0x000000060400780c */ /* 0x000fda0003f05270 */
[----:B------:R-:W-:Y:S05]  /*1660*/  @P0 BRA `(.L_x_2334) ;  /* 0x0000000800c00947 */ /* 0x000fea0003800000 */
[----:B------:R-:W2:Y:S02]  /*1670*/  LDG.E R22, desc[UR36][R2.64] ;  /* 0x0000002402167981 */ /* 0x000ea4000c1e1900 */
[----:B--2---:R-:W-:-:S06]  /*1680*/  FMUL.FTZ R22, R22, 1 ;  /* 0x3f80000016167820 */ /* 0x004fcc0000410000 */
[----:B------:R-:W0:Y:S01]  /*1690*/  F2F.F64.F32 R22, R22 ;  /* 0x0000001600167310 */ /* 0x000e220000201800 */
[----:B------:R-:W-:Y:S05]  /*16a0*/  BRA `(.L_x_2335) ;  /* 0x0000000c000c7947 */ /* 0x000fea0003800000 */
.L_x_2339:
[----:B------:R-:W2:Y:S02]  /*16b0*/  LDG.E.U16 R0, desc[UR36][R2.64] ;  /* 0x0000002402007981 */ /* 0x000ea4000c1e1500 */
[----:B--2---:R-:W-:-:S05]  /*16c0*/  HADD2.F32 R0, -RZ, R0.H0_H0 ;  /* 0x20000000ff007230 */ /* 0x004fca0000004100 */
[----:B------:R-:W-:-:S04]  /*16d0*/  FMUL.FTZ R0, R0, 1 ;  /* 0x3f80000000007820 */ /* 0x000fc80000410000 */
[----:B------:R0:W1:Y:S01]  /*16e0*/  F2F.F64.F32 R22, R0 ;  /* 0x0000000000167310 */ /* 0x0000620000201800 */
[----:B------:R-:W-:Y:S05]  /*16f0*/  BRA `(.L_x_2335) ;  /* 0x0000000800f87947 */ /* 0x000fea0003800000 */
.L_x_2338:
[----:B------:R-:W-:-:S13]  /*1700*/  ISETP.NE.AND P0, PT, R4, 0x7, PT ;  /* 0x000000070400780c */ /* 0x000fda0003f05270 */
[----:B------:R-:W-:Y:S05]  /*1710*/  @!P0 BRA `(.L_x_2340) ;  /* 0x0000000000348947 */ /* 0x000fea0003800000 */
        /* <DEDUP_REMOVED lines=8> */
.L_x_2341:
[----:B------:R-:W2:Y:S02]  /*17a0*/  LDG.E.U16 R2, desc[UR36][R2.64] ;  /* 0x0000002402027981 */ /* 0x000ea4000c1e1500 */
[----:B--2---:R-:W-:-:S05]  /*17b0*/  HADD2.F32 R0, -RZ, R2.H0_H0 ;  /* 0x20000002ff007230 */ /* 0x004fca0000004100 */
[----:B------:R-:W-:-:S04]  /*17c0*/  FMUL.FTZ R0, R0, 1 ;  /* 0x3f80000000007820 */ /* 0x000fc80000410000 */
[----:B------:R0:W1:Y:S01]  /*17d0*/  F2F.F64.F32 R22, R0 ;  /* 0x0000000000167310 */ /* 0x0000620000201800 */
[----:B------:R-:W-:Y:S05]  /*17e0*/  BRA `(.L_x_2335) ;  /* 0x0000000800bc7947 */ /* 0x000fea0003800000 */
.L_x_2340:
[----:B------:R0:W5:Y:S01]  /*17f0*/  LDG.E.64 R22, desc[UR36][R2.64] ;  /* 0x0000002402167981 */ /* 0x000162000c1e1b00 */
[----:B------:R-:W-:Y:S05]  /*1800*/  BRA `(.L_x_2335) ;  /* 0x0000000800b47947 */ /* 0x000fea0003800000 */
.L_x_2330:
        /* <DEDUP_REMOVED lines=8> */
[----:B------:R-:W2:Y:S01]  /*1890*/  LDG.E.U8 R2, desc[UR36][R2.64] ;  /* 0x0000002402027981 */ /* 0x000ea2000c1e1100 */
[----:B------:R-:W-:Y:S01]  /*18a0*/  HFMA2.MMA R22, -RZ, RZ, 0, 0 ;  /* 0x00000000ff167435 */ /* 0x000fe200000001ff */
[----:B--2---:R-:W-:-:S04]  /*18b0*/  ISETP.NE.AND P0, PT, R2, RZ, PT ;  /* 0x000000ff0200720c */ /* 0x004fc80003f05270 */
[----:B------:R-:W-:Y:S01]  /*18c0*/  FSEL R23, RZ, 1.875, !P0 ;  /* 0x3ff00000ff177808 */ /* 0x000fe20004000000 */
[----:B------:R-:W-:Y:S08]  /*18d0*/  BRA `(.L_x_2335) ;  /* 0x0000000800807947 */ /* 0x000ff00003800000 */
.L_x_2344:
[----:B------:R0:W5:Y:S01]  /*18e0*/  LDG.E.64 R22, desc[UR36][R2.64] ;  /* 0x0000002402167981 */ /* 0x000162000c1e1b00 */
[----:B------:R-:W-:Y:S05]  /*18f0*/  BRA `(.L_x_2335) ;  /* 0x0000000800787947 */ /* 0x000fea0003800000 */
.L_x_2343:
        /* <DEDUP_REMOVED lines=24> */
[----:B------:R-:W-:-:S05]  /*1a80*/  LOP3.LUT R5, R5, 0x80000000, R0, 0xf8, !PT ;  /* 0x8000000005057812 */ /* 0x000fca00078ef800 */
[----:B------:R-:W-:-:S04]  /*1a90*/  FMUL.FTZ R5, R5, 1 ;  /* 0x3f80000005057820 */ /* 0x000fc80000410000 */
[----:B------:R0:W1:Y:S01]  /*1aa0*/  F2F.F64.F32 R22, R5 ;  /* 0x0000000500167310 */ /* 0x0000620000201800 */
[----:B------:R-:W-:Y:S05]  /*1ab0*/  BRA `(.L_x_2335) ;  /* 0x0000000800087947 */ /* 0x000fea0003800000 */
.L_x_2346:
        /* <DEDUP_REMOVED lines=11> */
[----:B------:R-:W-:-:S05]  /*1b70*/  LOP3.LUT R4, R4, 0x80000000, R5, 0xf8, !PT ;  /* 0x8000000004047812 */ /* 0x000fca00078ef805 */
[----:B------:R-:W-:-:S04]  /*1b80*/  FMUL.FTZ R4, R4, 1 ;  /* 0x3f80000004047820 */ /* 0x000fc80000410000 */
[----:B------:R0:W1:Y:S01]  /*1b90*/  F2F.F64.F32 R22, R4 ;  /* 0x0000000400167310 */ /* 0x0000620000201800 */
[----:B------:R-:W-:Y:S05]  /*1ba0*/  BRA `(.L_x_2335) ;  /* 0x0000000400cc7947 */ /* 0x000fea0003800000 */
.L_x_2345:
[----:B------:R-:W2:Y:S02]  /*1bb0*/  LDG.E.U16 R0, desc[UR36][R2.64] ;  /* 0x0000002402007981 */ /* 0x000ea4000c1e1500 */
[----:B--2---:R-:W-:-:S04]  /*1bc0*/  IMAD.U32 R0, R0, 0x10000, RZ ;  /* 0x0001000000007824 */ /* 0x004fc800078e00ff */
[----:B------:R-:W-:-:S04]  /*1bd0*/  FMUL.FTZ R0, R0, 1 ;  /* 0x3f80000000007820 */ /* 0x000fc80000410000 */
[----:B------:R0:W1:Y:S01]  /*1be0*/  F2F.F64.F32 R22, R0 ;  /* 0x0000000000167310 */ /* 0x0000620000201800 */
[----:B------:R-:W-:Y:S05]  /*1bf0*/  BRA `(.L_x_2335) ;  /* 0x0000000400b87947 */ /* 0x000fea0003800000 */
.L_x_2342:
        /* <DEDUP_REMOVED lines=9> */
[----:B--2---:R0:W1:Y:S01]  /*1c90*/  I2F.F64.U16 R22, R2 ;  /* 0x0000000200167312 */ /* 0x0040620000101800 */
[----:B------:R-:W-:Y:S05]  /*1ca0*/  BRA `(.L_x_2335) ;  /* 0x00000004008c7947 */ /* 0x000fea0003800000 */
.L_x_2349:
        /* <DEDUP_REMOVED lines=21> */
.L_x_2353:
[----:B------:R-:W-:Y:S05]  /*1e00*/  BSYNC B1 ;  /* 0x0000000000017941 */ /* 0x000fea0003800000 */
.L_x_2352:
[----:B------:R-:W-:Y:S01]  /*1e10*/  LEA R3, R0, 0x3b800000, 0x17 ;  /* 0x3b80000000037811 */ /* 0x000fe200078eb8ff */
[----:B------:R-:W-:-:S05]  /*1e20*/  IMAD.SHL.U32 R0, R2, 0x100000, RZ ;  /* 0x0010000002007824 */ /* 0x000fca00078e00ff */
[----:B------:R-:W-:-:S07]  /*1e30*/  LOP3.LUT R0, R3, R0, R4, 0xfe, !PT ;  /* 0x0000000003007212 */ /* 0x000fce00078efe04 */
.L_x_2351:
[----:B------:R-:W-:Y:S05]  /*1e40*/  BSYNC B0 ;  /* 0x0000000000007941 */ /* 0x000fea0003800000 */
.L_x_2350:
[----:B------:R-:W-:-:S04]  /*1e50*/  FMUL.FTZ R0, R0, 1 ;  /* 0x3f80000000007820 */ /* 0x000fc80000410000 */
[----:B------:R2:W3:Y:S01]  /*1e60*/  F2F.F64.F32 R22, R0 ;  /* 0x0000000000167310 */ /* 0x0004e20000201800 */
[----:B------:R-:W-:Y:S05]  /*1e70*/  BRA `(.L_x_2335) ;  /* 0x0000000400187947 */ /* 0x000fea0003800000 */
.L_x_2348:
        /* <DEDUP_REMOVED lines=21> */
.L_x_2357:
[----:B------:R-:W-:Y:S05]  /*1fd0*/  BSYNC B1 ;  /* 0x0000000000017941 */ /* 0x000fea0003800000 */
.L_x_2356:
[----:B------:R-:W-:Y:S01]  /*1fe0*/  LEA R3, R0, 0x37800000, 0x17 ;  /* 0x3780000000037811 */ /* 0x000fe200078eb8ff */
[----:B------:R-:W-:-:S05]  /*1ff0*/  IMAD.SHL.U32 R0, R2, 0x200000, RZ ;  /* 0x0020000002007824 */ /* 0x000fca00078e00ff */
[----:B------:R-:W-:-:S07]  /*2000*/  LOP3.LUT R0, R3, R0, R4, 0xfe, !PT ;  /* 0x0000000003007212 */ /* 0x000fce00078efe04 */
.L_x_2355:
[----:B------:R-:W-:Y:S05]  /*2010*/  BSYNC B0 ;  /* 0x0000000000007941 */ /* 0x000fea0003800000 */
.L_x_2354:
[----:B------:R-:W-:-:S04]  /*2020*/  FMUL.FTZ R0, R0, 1 ;  /* 0x3f80000000007820 */ /* 0x000fc80000410000 */
[----:B------:R4:W0:Y:S01]  /*2030*/  F2F.F64.F32 R22, R0 ;  /* 0x0000000000167310 */ /* 0x0008220000201800 */
[----:B------:R-:W-:Y:S05]  /*2040*/  BRA `(.L_x_2335) ;  /* 0x0000000000a47947 */ /* 0x000fea0003800000 */
.L_x_2347:
        /* <DEDUP_REMOVED lines=12> */
[----:B------:R-:W-:Y:S01]  /*2110*/  @!P0 MOV R0, 0x7f800001 ;  /* 0x7f80000100008802 */ /* 0x000fe20000000f00 */
[----:B------:R-:W-:-:S07]  /*2120*/  @P0 IMAD.SHL.U32 R0, R2, 0x800000, RZ ;  /* 0x0080000002000824 */ /* 0x000fce00078e00ff */
.L_x_2361:
[----:B------:R-:W-:Y:S05]  /*2130*/  BSYNC B0 ;  /* 0x0000000000007941 */ /* 0x000fea0003800000 */
.L_x_2360:
[----:B------:R-:W-:-:S04]  /*2140*/  FMUL.FTZ R0, R0, 1 ;  /* 0x3f80000000007820 */ /* 0x000fc80000410000 */
[----:B------:R0:W1:Y:S01]  /*2150*/  F2F.F64.F32 R22, R0 ;  /* 0x0000000000167310 */ /* 0x0000620000201800 */
[----:B------:R-:W-:Y:S05]  /*2160*/  BRA `(.L_x_2335) ;  /* 0x00000000005c7947 */ /* 0x000fea0003800000 */
.L_x_2334:
        /* <DEDUP_REMOVED lines=16> */
.L_x_2362:
[----:B------:R-:W-:Y:S01]  /*2270*/  CS2R R22, SRZ ;  /* 0x0000000000167805 */ /* 0x000fe2000001ff00 */
[----:B------:R-:W-:Y:S06]  /*2280*/  BRA `(.L_x_2335) ;  /* 0x0000000000147947 */ /* 0x000fec0003800000 */
.L_x_2359:
[----:B------:R-:W2:Y:S02]  /*2290*/  LDG.E.64 R22, desc[UR36][R2.64] ;  /* 0x0000002402167981 */ /* 0x000ea4000c1e1b00 */
[----:B--2---:R-:W0:Y:S01]  /*22a0*/  I2F.F64.U64 R22, R22 ;  /* 0x0000001600167312 */ /* 0x004e220000301800 */
[----:B------:R-:W-:Y:S05]  /*22b0*/  BRA `(.L_x_2335) ;  /* 0x0000000000087947 */ /* 0x000fea0003800000 */
.L_x_2358:
[----:B------:R-:W2:Y:S02]  /*22c0*/  LDG.E R2, desc[UR36][R2.64] ;  /* 0x0000002402027981 */ /* 0x000ea4000c1e1900 */
[----:B--2---:R0:W1:Y:S02]  /*22d0*/  I2F.F64.U32 R22, R2 ;  /* 0x0000000200167312 */ /* 0x0040640000201800 */
.L_x_2335:
[C---:B01-3-5:R-:W-:Y:S01]  /*22e0*/  DADD R6, -|R22|.reuse, 1 ;  /* 0x3ff0000016067429 */ /* 0x06bfe20000000300 */
[----:B------:R-:W-:Y:S01]  /*22f0*/  MOV R2, 0x1 ;  /* 0x0000000100027802 */ /* 0x000fe20000000f00 */
[----:B------:R-:W-:Y:S01]  /*2300*/  DADD R10, |R22|, |R22| ;  /* 0x00000000160a7229 */ /* 0x000fe20000000616 */
[----:B------:R-:W-:Y:S03]  /*2310*/  BSSY B1, `(.L_x_2363) ;  /* 0x0000014000017945 */ /* 0x000fe60003800000 */
[----:B------:R-:W0:Y:S06]  /*2320*/  MUFU.RCP64H R3, R7 ;  /* 0x0000000700037308 */ /* 0x000e2c0000001800 */
[----:B------:R-:W-:Y:S01]  /*2330*/  FSETP.GEU.AND P1, PT, |R11|, 6.5827683646048100446e-37, PT ;  /* 0x036000000b00780b */ /* 0x000fe20003f2e200 */
[----:B0-----:R-:W-:-:S08]  /*2340*/  DFMA R4, -R6, R2, 1 ;  /* 0x3ff000000604742b */ /* 0x001fd00000000102 */
[----:B------:R-:W-:-:S08]  /*2350*/  DFMA R4, R4, R4, R4 ;  /* 0x000000040404722b */ /* 0x000fd00000000004 */
[----:B------:R-:W-:-:S08]  /*2360*/  DFMA R4, R2, R4, R2 ;  /* 0x000000040204722b */ /* 0x000fd00000000002 */
[----:B------:R-:W-:-:S08]  /*2370*/  DFMA R2, -R6, R4, 1 ;  /* 0x3ff000000602742b */ /* 0x000fd00000000104 */
[----:B------:R-:W-:-:S08]  /*2380*/  DFMA R2, R4, R2, R4 ;  /* 0x000000020402722b */ /* 0x000fd00000000004 */
[----:B------:R-:W-:-:S08]  /*2390*/  DMUL R4, R10, R2 ;  /* 0x000000020a047228 */ /* 0x000fd00000000000 */
[----:B------:R-:W-:-:S08]  /*23a0*/  DFMA R8, -R6, R4, R10 ;  /* 0x000000040608722b */ /* 0x000fd0000000010a */
[----:B------:R-:W-:-:S10]  /*23b0*/  DFMA R2, R2, R8, R4 ;  /* 0x000000080202722b */ /* 0x000fd40000000004 */
[----:B--2-4-:R-:W-:-:S05]  /*23c0*/  FFMA R0, RZ, R7, R3 ;  /* 0x00000007ff007223 */ /* 0x014fca0000000003 */
[----:B------:R-:W-:-:S13]  /*23d0*/  FSETP.GT.AND P0, PT, |R0|, 1.469367938527859385e-39, PT ;  /* 0x001000000000780b */ /* 0x000fda0003f04200 */
[----:B------:R-:W-:Y:S05]  /*23e0*/  @P0 BRA P1, `(.L_x_2364) ;  /* 0x0000000000180947 */ /* 0x000fea0000800000 */
[----:B------:R-:W-:Y:S01]  /*23f0*/  IMAD.MOV.U32 R4, RZ, RZ, R10 ;  /* 0x000000ffff047224 */ /* 0x000fe200078e000a */
[----:B------:R-:W-:Y:S01]  /*2400*/  MOV R0, 0x2430 ;  /* 0x0000243000007802 */ /* 0x000fe20000000f00 */
[----:B------:R-:W-:-:S07]  /*2410*/  IMAD.MOV.U32 R5, RZ, RZ, R11 ;  /* 0x000000ffff057224 */ /* 0x000fce00078e000b */
[----:B------:R-:W-:Y:S05]  /*2420*/  CALL.REL.NOINC `($__internal_0_$__cuda_sm20_div_rn_f64_full) ;  /* 0x000000d400307944 */ /* 0x000fea0003c00000 */
[----:B------:R-:W-:Y:S02]  /*2430*/  IMAD.MOV.U32 R2, RZ, RZ, R12 ;  /* 0x000000ffff027224 */ /* 0x000fe400078e000c */
[----:B------:R-:W-:-:S07]  /*2440*/  IMAD.MOV.U32 R3, RZ, RZ, R13 ;  /* 0x000000ffff037224 */ /* 0x000fce00078e000d */
.L_x_2364:
[----:B------:R-:W-:Y:S05]  /*2450*/  BSYNC B1 ;  /* 0x0000000000017941 */ /* 0x000fea0003800000 */
.L_x_2363:
[C---:B------:R-:W-:Y:S01]  /*2460*/  FSETP.GEU.FTZ.AND P1, PT, R3.reuse, 1.7916666269302368164, PT ;  /* 0x3fe555550300780b */ /* 0x040fe20003f3e000 */
[----:B------:R-:W-:Y:S01]  /*2470*/  BSSY B1, `(.L_x_2365) ;  /* 0x000008a000017945 */ /* 0x000fe20003800000 */
[----:B------:R-:W-:-:S13]  /*2480*/  FSETP.GT.FTZ.AND P0, PT, R3, -1.6999999284744262695, PT ;  /* 0xbfd999990300780b */ /* 0x000fda0003f14000 */
[----:B------:R-:W-:Y:S05]  /*2490*/  @P0 BRA !P1, `(.L_x_2366) ;  /* 0x0000000400440947 */ /* 0x000fea0004800000 */
[----:B------:R-:W-:-:S10]  /*24a0*/  DADD R2, R2, 1 ;  /* 0x3ff0000002027429 */ /* 0x000fd40000000000 */
[----:B------:R-:W-:Y:S01]  /*24b0*/  ISETP.GT.AND P0, PT, R3, 0xfffff, PT ;  /* 0x000fffff0300780c */ /* 0x000fe20003f04270 */
[----:B------:R-:W-:Y:S02]  /*24c0*/  IMAD.MOV.U32 R6, RZ, RZ, R2 ;  /* 0x000000ffff067224 */ /* 0x000fe400078e0002 */
[----:B------:R-:W-:-:S10]  /*24d0*/  IMAD.MOV.U32 R7, RZ, RZ, R3 ;  /* 0x000000ffff077224 */ /* 0x000fd400078e0003 */
[----:B------:R-:W-:-:S10]  /*24e0*/  @!P0 DMUL R6, R6, 1.80143985094819840000e+16 ;  /* 0x4350000006068828 */ /* 0x000fd40000000000 */
[----:B------:R-:W-:Y:S02]  /*24f0*/  @!P0 IMAD.MOV.U32 R3, RZ, RZ, R7 ;  /* 0x000000ffff038224 */ /* 0x000fe400078e0007 */
[----:B------:R-:W-:Y:S02]  /*2500*/  @!P0 IMAD.MOV.U32 R2, RZ, RZ, R6 ;  /* 0x000000ffff028224 */ /* 0x000fe400078e0006 */
[----:B------:R-:W-:-:S05]  /*2510*/  VIADD R0, R3, 0xffffffff ;  /* 0xffffffff03007836 */ /* 0x000fca0000000000 */
[----:B------:R-:W-:Y:S02]  /*2520*/  ISETP.GE.U32.AND P1, PT, R0, 0x7fefffff, PT ;  /* 0x7fefffff0000780c */ /* 0x000fe40003f26070 */
[----:B------:R-:W-:Y:S01]  /*2530*/  MOV R0, 0xfffffc01 ;  /* 0xfffffc0100007802 */ /* 0x000fe20000000f00 */
[----:B------:R-:W-:-:S10]  /*2540*/  @!P0 IMAD.MOV.U32 R0, RZ, RZ, -0x435 ;  /* 0xfffffbcbff008424 */ /* 0x000fd400078e00ff */
[----:B------:R-:W-:Y:S01]  /*2550*/  @P1 IMAD.MOV.U32 R4, RZ, RZ, 0x0 ;  /* 0x00000000ff041424 */ /* 0x000fe200078e00ff */
[----:B------:R-:W-:Y:S01]  /*2560*/  @P1 FSETP.NEU.FTZ.AND P2, PT, R7, RZ, PT ;  /* 0x000000ff0700120b */ /* 0x000fe20003f5d000 */
[----:B------:R-:W-:-:S06]  /*2570*/  @P1 IMAD.MOV.U32 R5, RZ, RZ, 0x7ff00000 ;  /* 0x7ff00000ff051424 */ /* 0x000fcc00078e00ff */
[----:B------:R-:W-:-:S10]  /*2580*/  @P1 DFMA R4, R6, R4, +INF ;  /* 0x7ff000000604142b */ /* 0x000fd40000000004 */
[----:B------:R-:W-:Y:S02]  /*2590*/  @P1 FSEL R4, R4, RZ, P2 ;  /* 0x000000ff04041208 */ /* 0x000fe40001000000 */
[----:B------:R-:W-:Y:S01]  /*25a0*/  @P1 FSEL R5, R5, -QNAN , P2 ;  /* 0xfff0000005051808 */ /* 0x000fe20001000000 */
[----:B------:R-:W-:Y:S06]  /*25b0*/  @P1 BRA `(.L_x_2367) ;  /* 0x0000000400d41947 */ /* 0x000fec0003800000 */
[----:B------:R-:W-:Y:S01]  /*25c0*/  LOP3.LUT R4, R3, 0x800fffff, RZ, 0xc0, !PT ;  /* 0x800fffff03047812 */ /* 0x000fe200078ec0ff */
[----:B------:R-:W-:Y:S01]  /*25d0*/  IMAD.MOV.U32 R6, RZ, RZ, RZ ;  /* 0x000000ffff067224 */ /* 0x000fe200078e00ff */
[----:B------:R-:W-:Y:S01]  /*25e0*/  UMOV UR4, 0x3ae80f1e ;  /* 0x3ae80f1e00047882 */ /* 0x000fe20000000000 */
[----:B------:R-:W-:Y:S01]  /*25f0*/  IMAD.MOV.U32 R14, RZ, RZ, -0x748574fc ;  /* 0x8b7a8b04ff0e7424 */ /* 0x000fe200078e00ff */
[----:B------:R-:W-:Y:S01]  /*2600*/  LOP3.LUT R5, R4, 0x3ff00000, RZ, 0xfc, !PT ;  /* 0x3ff0000004057812 */ /* 0x000fe200078efcff */
[----:B------:R-:W-:Y:S01]  /*2610*/  IMAD.MOV.U32 R4, RZ, RZ, R2 ;  /* 0x000000ffff047224 */ /* 0x000fe200078e0002 */
[----:B------:R-:W-:Y:S01]  /*2620*/  UMOV UR5, 0x3eb1380b ;  /* 0x3eb1380b00057882 */ /* 0x000fe20000000000 */
[----:B------:R-:W-:Y:S01]  /*2630*/  IMAD.MOV.U32 R15, RZ, RZ, 0x3ed0ee25 ;  /* 0x3ed0ee25ff0f7424 */ /* 0x000fe200078e00ff */
[----:B------:R-:W-:Y:S01]  /*2640*/  ISETP.GE.AND P0, PT, R5, 0x3ff6a09f, PT ;  /* 0x3ff6a09f0500780c */ /* 0x000fe20003f06270 */
[----:B------:R-:W-:Y:S01]  /*2650*/  IMAD.MOV.U32 R21, RZ, RZ, 0x43300000 ;  /* 0x43300000ff157424 */ /* 0x000fe200078e00ff */
[----:B------:R-:W-:Y:S01]  /*2660*/  LEA.HI R0, R3, R0, RZ, 0xc ;  /* 0x0000000003007211 */ /* 0x000fe200078f60ff */
[----:B------:R-:W-:Y:S01]  /*2670*/  UMOV UR6, 0x80000000 ;  /* 0x8000000000067882 */ /* 0x000fe20000000000 */
[----:B------:R-:W-:-:S09]  /*2680*/  UMOV UR7, 0x43300000 ;  /* 0x4330000000077882 */ /* 0x000fd20000000000 */
[----:B------:R-:W-:Y:S02]  /*2690*/  @P0 VIADD R7, R5, 0xfff00000 ;  /* 0xfff0000005070836 */ /* 0x000fe40000000000 */
[----:B------:R-:W-:Y:S02]  /*26a0*/  @P0 VIADD R0, R0, 0x1 ;  /* 0x0000000100000836 */ /* 0x000fe40000000000 */
[----:B------:R-:W-:-:S03]  /*26b0*/  @P0 IMAD.MOV.U32 R5, RZ, RZ, R7 ;  /* 0x000000ffff050224 */ /* 0x000fc600078e0007 */
[----:B------:R-:W-:-:S03]  /*26c0*/  LOP3.LUT R20, R0, 0x80000000, RZ, 0x3c, !PT ;  /* 0x8000000000147812 */ /* 0x000fc600078e3cff */
[C---:B------:R-:W-:Y:S02]  /*26d0*/  DADD R12, R4.reuse, 1 ;  /* 0x3ff00000040c7429 */ /* 0x040fe40000000000 */
[----:B------:R-:W-:-:S04]  /*26e0*/  DADD R4, R4, -1 ;  /* 0xbff0000004047429 */ /* 0x000fc80000000000 */
[----:B------:R-:W0:Y:S02]  /*26f0*/  MUFU.RCP64H R7, R13 ;  /* 0x0000000d00077308 */ /* 0x000e240000001800 */
[----:B0-----:R-:W-:-:S08]  /*2700*/  DFMA R8, -R12, R6, 1 ;  /* 0x3ff000000c08742b */ /* 0x001fd00000000106 */
[----:B------:R-:W-:-:S08]  /*2710*/  DFMA R8, R8, R8, R8 ;  /* 0x000000080808722b */ /* 0x000fd00000000008 */
[----:B------:R-:W-:-:S08]  /*2720*/  DFMA R6, R6, R8, R6 ;  /* 0x000000080606722b */ /* 0x000fd00000000006 */
[----:B------:R-:W-:-:S08]  /*2730*/  DMUL R8, R6, R4 ;  /* 0x0000000406087228 */ /* 0x000fd00000000000 */
[----:B------:R-:W-:-:S08]  /*2740*/  DFMA R8, R6, R4, R8 ;  /* 0x000000040608722b */ /* 0x000fd00000000008 */
[----:B------:R-:W-:Y:S02]  /*2750*/  DMUL R10, R8, R8 ;  /* 0x00000008080a7228 */ /* 0x000fe40000000000 */
[----:B------:R-:W-:-:S06]  /*2760*/  DADD R2, R4, -R8 ;  /* 0x0000000004027229 */ /* 0x000fcc0000000808 */
[----:B------:R-:W-:Y:S01]  /*2770*/  DFMA R12, R10, UR4, R14 ;  /* 0x000000040a0c7c2b */ /* 0x000fe2000800000e */
[----:B------:R-:W-:Y:S01]  /*2780*/  UMOV UR4, 0x9f02676f ;  /* 0x9f02676f00047882 */ /* 0x000fe20000000000 */
[----:B------:R-:W-:Y:S01]  /*2790*/  UMOV UR5, 0x3ef3b266 ;  /* 0x3ef3b26600057882 */ /* 0x000fe20000000000 */
[----:B------:R-:W-:Y:S02]  /*27a0*/  DADD R14, R2, R2 ;  /* 0x00000000020e7229 */ /* 0x000fe40000000002 */
[----:B------:R-:W-:Y:S01]  /*27b0*/  DADD R2, R20, -UR6 ;  /* 0x8000000614027e29 */ /* 0x000fe20008000000 */
[----:B------:R-:W-:Y:S01]  /*27c0*/  UMOV UR6, 0xfefa39ef ;  /* 0xfefa39ef00067882 */ /* 0x000fe20000000000 */
[----:B------:R-:W-:Y:S01]  /*27d0*/  UMOV UR7, 0x3fe62e42 ;  /* 0x3fe62e4200077882 */ /* 0x000fe20000000000 */
[----:B------:R-:W-:Y:S01]  /*27e0*/  DFMA R12, R10, R12, UR4 ;  /* 0x000000040a0c7e2b */ /* 0x000fe2000800000c */
[----:B------:R-:W-:Y:S01]  /*27f0*/  UMOV UR4, 0xa9ab0956 ;  /* 0xa9ab095600047882 */ /* 0x000fe20000000000 */
[----:B------:R-:W-:Y:S01]  /*2800*/  UMOV UR5, 0x3f1745cb ;  /* 0x3f1745cb00057882 */ /* 0x000fe20000000000 */
[----:B------:R-:W-:-:S02]  /*2810*/  DFMA R14, R4, -R8, R14 ;  /* 0x80000008040e722b */ /* 0x000fc4000000000e */
[----:B------:R-:W-:-:S03]  /*2820*/  DFMA R4, R2, UR6, R8 ;  /* 0x0000000602047c2b */ /* 0x000fc60008000008 */
[----:B------:R-:W-:Y:S01]  /*2830*/  DFMA R12, R10, R12, UR4 ;  /* 0x000000040a0c7e2b */ /* 0x000fe2000800000c */
[----:B------:R-:W-:Y:S01]  /*2840*/  UMOV UR4, 0x2d1b5154 ;  /* 0x2d1b515400047882 */ /* 0x000fe20000000000 */
[----:B------:R-:W-:Y:S01]  /*2850*/  UMOV UR5, 0x3f3c71c7 ;  /* 0x3f3c71c700057882 */ /* 0x000fe20000000000 */
[----:B------:R-:W-:Y:S02]  /*2860*/  DMUL R14, R6, R14 ;  /* 0x0000000e060e7228 */ /* 0x000fe40000000000 */
[----:B------:R-:W-:-:S03]  /*2870*/  DFMA R20, -R2, UR6, R4 ;  /* 0x0000000602147c2b */ /* 0x000fc60008000104 */
[----:B------:R-:W-:Y:S01]  /*2880*/  DFMA R12, R10, R12, UR4 ;  /* 0x000000040a0c7e2b */ /* 0x000fe2000800000c */
[----:B------:R-:W-:Y:S01]  /*2890*/  UMOV UR4, 0x923be72d ;  /* 0x923be72d00047882 */ /* 0x000fe20000000000 */
[----:B------:R-:W-:-:S03]  /*28a0*/  UMOV UR5, 0x3f624924 ;  /* 0x3f62492400057882 */ /* 0x000fc60000000000 */
[----:B------:R-:W-:-:S03]  /*28b0*/  DADD R20, -R8, R20 ;  /* 0x0000000008147229 */ /* 0x000fc60000000114 */
[----:B------:R-:W-:Y:S01]  /*28c0*/  DFMA R12, R10, R12, UR4 ;  /* 0x000000040a0c7e2b */ /* 0x000fe2000800000c */
[----:B------:R-:W-:Y:S01]  /*28d0*/  UMOV UR4, 0x9999a3c4 ;  /* 0x9999a3c400047882 */ /* 0x000fe20000000000 */
[----:B------:R-:W-:-:S06]  /*28e0*/  UMOV UR5, 0x3f899999 ;  /* 0x3f89999900057882 */ /* 0x000fcc0000000000 */
[----:B------:R-:W-:Y:S01]  /*28f0*/  DFMA R12, R10, R12, UR4 ;  /* 0x000000040a0c7e2b */ /* 0x000fe2000800000c */
[----:B------:R-:W-:Y:S01]  /*2900*/  UMOV UR4, 0x55555554 ;  /* 0x5555555400047882 */ /* 0x000fe20000000000 */
[----:B------:R-:W-:-:S06]  /*2910*/  UMOV UR5, 0x3fb55555 ;  /* 0x3fb5555500057882 */ /* 0x000fcc0000000000 */
[----:B------:R-:W-:Y:S01]  /*2920*/  DFMA R12, R10, R12, UR4 ;  /* 0x000000040a0c7e2b */ /* 0x000fe2000800000c */
[----:B------:R-:W-:Y:S01]  /*2930*/  UMOV UR4, 0x3b39803f ;  /* 0x3b39803f00047882 */ /* 0x000fe20000000000 */
[----:B------:R-:W-:-:S06]  /*2940*/  UMOV UR5, 0x3c7abc9e ;  /* 0x3c7abc9e00057882 */ /* 0x000fcc0000000000 */
[----:B------:R-:W-:-:S08]  /*2950*/  DMUL R12, R10, R12 ;  /* 0x0000000c0a0c7228 */ /* 0x000fd00000000000 */
[----:B------:R-:W-:-:S08]  /*2960*/  DFMA R12, R8, R12, R14 ;  /* 0x0000000c080c722b */ /* 0x000fd0000000000e */
[----:B------:R-:W-:-:S08]  /*2970*/  DADD R12, R12, -R20 ;  /* 0x000000000c0c7229 */ /* 0x000fd00000000814 */
[----:B------:R-:W-:-:S08]  /*2980*/  DFMA R12, R2, UR4, R12 ;  /* 0x00000004020c7c2b */ /* 0x000fd0000800000c */
[----:B------:R-:W-:Y:S01]  /*2990*/  DADD R4, R4, R12 ;  /* 0x0000000004047229 */ /* 0x000fe2000000000c */
[----:B------:R-:W-:Y:S10]  /*29a0*/  BRA `(.L_x_2367) ;  /* 0x0000000000d87947 */ /* 0x000ff40003800000 */
.L_x_2366:
[----:B------:R-:W-:Y:S01]  /*29b0*/  DADD R10, R2, 2 ;  /* 0x40000000020a7429 */ /* 0x000fe20000000000 */
[----:B------:R-:W-:Y:S01]  /*29c0*/  MOV R4, 0x1 ;  /* 0x0000000100047802 */ /* 0x000fe20000000f00 */
[----:B------:R-:W-:Y:S01]  /*29d0*/  BSSY B2, `(.L_x_2368) ;  /* 0x0000016000027945 */ /* 0x000fe20003800000 */
[----:B------:R-:W-:-:S03]  /*29e0*/  FSETP.GEU.AND P1, PT, |R3|, 6.5827683646048100446e-37, PT ;  /* 0x036000000300780b */ /* 0x000fc60003f2e200 */
[----:B------:R-:W0:Y:S02]  /*29f0*/  MUFU.RCP64H R5, R11 ;  /* 0x0000000b00057308 */ /* 0x000e240000001800 */
        /* <DEDUP_REMOVED lines=8> */
[----:B------:R-:W-:-:S05]  /*2a80*/  FFMA R0, RZ, R11, R5 ;  /* 0x0000000bff007223 */ /* 0x000fca0000000005 */
[----:B------:R-:W-:-:S13]  /*2a90*/  FSETP.GT.AND P0, PT, |R0|, 1.469367938527859385e-39, PT ;  /* 0x001000000000780b */ /* 0x000fda0003f04200 */
[----:B------:R-:W-:Y:S05]  /*2aa0*/  @P0 BRA P1, `(.L_x_2369) ;  /* 0x0000000000200947 */ /* 0x000fea0000800000 */
[----:B------:R-:W-:Y:S01]  /*2ab0*/  IMAD.MOV.U32 R6, RZ, RZ, R10 ;  /* 0x000000ffff067224 */ /* 0x000fe200078e000a */
[----:B------:R-:W-:Y:S01]  /*2ac0*/  MOV R0, 0x2b10 ;  /* 0x00002b1000007802 */ /* 0x000fe20000000f00 */
[----:B------:R-:W-:Y:S02]  /*2ad0*/  IMAD.MOV.U32 R7, RZ, RZ, R11 ;  /* 0x000000ffff077224 */ /* 0x000fe400078e000b */
[----:B------:R-:W-:Y:S02]  /*2ae0*/  IMAD.MOV.U32 R4, RZ, RZ, R2 ;  /* 0x000000ffff047224 */ /* 0x000fe400078e0002 */
[----:B------:R-:W-:-:S07]  /*2af0*/  IMAD.MOV.U32 R5, RZ, RZ, R3 ;  /* 0x000000ffff057224 */ /* 0x000fce00078e0003 */
[----:B------:R-:W-:Y:S05]  /*2b00*/  CALL.REL.NOINC `($__internal_0_$__cuda_sm20_div_rn_f64_full) ;  /* 0x000000cc00787944 */ /* 0x000fea0003c00000 */
[----:B------:R-:W-:Y:S02]  /*2b10*/  IMAD.MOV.U32 R4, RZ, RZ, R12 ;  /* 0x000000ffff047224 */ /* 0x000fe400078e000c */
[----:B------:R-:W-:-:S07]  /*2b20*/  IMAD.MOV.U32 R5, RZ, RZ, R13 ;  /* 0x000000ffff057224 */ /* 0x000fce00078e000d */
.L_x_2369:
[----:B------:R-:W-:Y:S05]  /*2b30*/  BSYNC B2 ;  /* 0x0000000000027941 */ /* 0x000fea0003800000 */
.L_x_2368:
[----:B------:R-:W-:Y:S01]  /*2b40*/  DMUL R4, R4, R2 ;  /* 0x0000000204047228 */ /* 0x000fe20000000000 */
[----:B------:R-:W-:Y:S01]  /*2b50*/  IMAD.MOV.U32 R10, RZ, RZ, -0x314d23bc ;  /* 0xceb2dc44ff0a7424 */ /* 0x000fe200078e00ff */
[----:B------:R-:W-:Y:S01]  /*2b60*/  UMOV UR4, 0x2fbe14b5 ;  /* 0x2fbe14b500047882 */ /* 0x000fe20000000000 */
[----:B------:R-:W-:Y:S01]  /*2b70*/  IMAD.MOV.U32 R11, RZ, RZ, 0x3ed087ff ;  /* 0x3ed087ffff0b7424 */ /* 0x000fe200078e00ff */
[----:B------:R-:W-:-:S04]  /*2b80*/  UMOV UR5, 0x3eb372fb ;  /* 0x3eb372fb00057882 */ /* 0x000fc80000000000 */
[----:B------:R-:W-:-:S08]  /*2b90*/  DADD R6, -R4, R2 ;  /* 0x0000000004067229 */ /* 0x000fd00000000102 */
[----:B------:R-:W-:-:S08]  /*2ba0*/  DMUL R8, R6, R6 ;  /* 0x0000000606087228 */ /* 0x000fd00000000000 */
[----:B------:R-:W-:Y:S01]  /*2bb0*/  DFMA R10, R8, UR4, R10 ;  /* 0x00000004080a7c2b */ /* 0x000fe2000800000a */
        /* <DEDUP_REMOVED lines=17> */
[----:B------:R-:W-:-:S08]  /*2cd0*/  DFMA R10, R8, R10, UR4 ;  /* 0x00000004080a7e2b */ /* 0x000fd0000800000a */
[----:B------:R-:W-:-:S08]  /*2ce0*/  DMUL R10, R8, R10 ;  /* 0x0000000a080a7228 */ /* 0x000fd00000000000 */
[----:B------:R-:W-:-:S08]  /*2cf0*/  DFMA R10, R6, R10, -R4 ;  /* 0x0000000a060a722b */ /* 0x000fd00000000804 */
[----:B------:R-:W-:-:S11]  /*2d00*/  DADD R4, R10, R2 ;  /* 0x000000000a047229 */ /* 0x000fd60000000002 */
.L_x_2367:
[----:B------:R-:W-:Y:S05]  /*2d10*/  BSYNC B1 ;  /* 0x0000000000017941 */ /* 0x000fea0003800000 */
.L_x_2365:
[----:B------:R-:W0:Y:S01]  /*2d20*/  LDC.U8 R2, c[0x0][0x421] ;  /* 0x00010840ff027b82 */ /* 0x000e220000000000 */
[----:B------:R-:W-:-:S10]  /*2d30*/  DMUL R4, R4, 0.5 ;  /* 0x3fe0000004047828 */ /* 0x000fd40000000000 */
[----:B------:R-:W-:Y:S02]  /*2d40*/  LOP3.LUT R5, R5, 0x80000000, R23, 0xb8, !PT ;  /* 0x8000000005057812 */ /* 0x000fe400078eb817 */
        /* <DEDUP_REMOVED lines=11> */
[----:B------:R-:W0:Y:S02]  /*2e00*/  F2I.F64.TRUNC R5, R4 ;  /* 0x0000000400057311 */ /* 0x000e24000030d100 */
[----:B0-----:R0:W-:Y:S01]  /*2e10*/  STG.E.U8 desc[UR36][R16.64], R5 ;  /* 0x0000000510007986 */ /* 0x0011e2000c101124 */
[----:B------:R-:W-:Y:S05]  /*2e20*/  BRA `(.L_x_2375) ;  /* 0x0000001000087947 */ /* 0x000fea0003800000 */
.L_x_2373:
[----:B------:R-:W0:Y:S02]  /*2e30*/  F2I.S64.F64.TRUNC R4, R4 ;  /* 0x0000000400047311 */ /* 0x000e24000030d900 */
[----:B0-----:R-:W-:-:S05]  /*2e40*/  IMAD.MOV.U32 R3, RZ, RZ, R4 ;  /* 0x000000ffff037224 */ /* 0x001fca00078e0004 */
[----:B------:R0:W-:Y:S01]  /*2e50*/  STG.E.U8 desc[UR36][R16.64], R3 ;  /* 0x0000000310007986 */ /* 0x0001e2000c101124 */
[----:B------:R-:W-:Y:S05]  /*2e60*/  BRA `(.L_x_2375) ;  /* 0x0000000c00f87947 */ /* 0x000fea0003800000 */
.L_x_2372:
[----:B------:R-:W-:-:S13]  /*2e70*/  ISETP.NE.AND P0, PT, R0, 0x2, PT ;  /* 0x000000020000780c */ /* 0x000fda0003f05270 */
[----:B------:R-:W-:Y:S05]  /*2e80*/  @!P0 BRA `(.L_x_2376) ;  /* 0x0000000000288947 */ /* 0x000fea0003800000 */
[----:B------:R-:W-:-:S13]  /*2e90*/  ISETP.NE.AND P0, PT, R0, 0x3, PT ;  /* 0x000000030000780c */ /* 0x000fda0003f05270 */
[----:B------:R-:W-:Y:S05]  /*2ea0*/  @!P0 BRA `(.L_x_2377) ;  /* 0x0000000000148947 */ /* 0x000fea0003800000 */
[----:B------:R-:W-:-:S13]  /*2eb0*/  ISETP.NE.AND P0, PT, R0, 0x4, PT ;  /* 0x000000040000780c */ /* 0x000fda0003f05270 */
[----:B------:R-:W-:Y:S05]  /*2ec0*/  @P0 BRA `(.L_x_2374) ;  /* 0x0000000c00880947 */ /* 0x000fea0003800000 */
[----:B------:R-:W0:Y:S02]  /*2ed0*/  F2I.S64.F64.TRUNC R4, R4 ;  /* 0x0000000400047311 */ /* 0x000e24000030d900 */
[----:B0-----:R0:W-:Y:S01]  /*2ee0*/  STG.E.64 desc[UR36][R16.64], R4 ;  /* 0x0000000410007986 */ /* 0x0011e2000c101b24 */
[----:B------:R-:W-:Y:S05]  /*2ef0*/  BRA `(.L_x_2375) ;  /* 0x0000000c00d47947 */ /* 0x000fea0003800000 */
.L_x_2377:
[----:B------:R-:W0:Y:S02]  /*2f00*/  F2I.F64.TRUNC R5, R4 ;  /* 0x0000000400057311 */ /* 0x000e24000030d100 */
[----:B0-----:R0:W-:Y:S01]  /*2f10*/  STG.E desc[UR36][R16.64], R5 ;  /* 0x0000000510007986 */ /* 0x0011e2000c101924 */
[----:B------:R-:W-:Y:S05]  /*2f20*/  BRA `(.L_x_2375) ;  /* 0x0000000c00c87947 */ /* 0x000fea0003800000 */
.L_x_2376:
[----:B------:R-:W0:Y:S02]  /*2f30*/  F2I.F64.TRUNC R5, R4 ;  /* 0x0000000400057311 */ /* 0x000e24000030d100 */
[----:B0-----:R0:W-:Y:S01]  /*2f40*/  STG.E.U16 desc[UR36][R16.64], R5 ;  /* 0x0000000510007986 */ /* 0x0011e2000c101524 */
[----:B------:R-:W-:Y:S05]  /*2f50*/  BRA `(.L_x_2375) ;  /* 0x0000000c00bc7947 */ /* 0x000fea0003800000 */
.L_x_2371:
[----:B------:R-:W-:-:S13]  /*2f60*/  ISETP.GT.AND P0, PT, R0, 0x6, PT ;  /* 0x000000060000780c */ /* 0x000fda0003f04270 */
[----:B------:R-:W-:Y:S05]  /*2f70*/  @P0 BRA `(.L_x_2378) ;  /* 0x00000000004c0947 */ /* 0x000fea0003800000 */
[----:B------:R-:W-:-:S13]  /*2f80*/  ISETP.NE.AND P0, PT, R0, 0x5, PT ;  /* 0x000000050000780c */ /* 0x000fda0003f05270 */
[----:B------:R-:W-:Y:S05]  /*2f90*/  @!P0 BRA `(.L_x_2379) ;  /* 0x0000000000248947 */ /* 0x000fea0003800000 */
[----:B------:R-:W-:-:S13]  /*2fa0*/  ISETP.NE.AND P0, PT, R0, 0x6, PT ;  /* 0x000000060000780c */ /* 0x000fda0003f05270 */
[----:B------:R-:W-:Y:S05]  /*2fb0*/  @P0 BRA `(.L_x_2374) ;  /* 0x0000000c004c0947 */ /* 0x000fea0003800000 */
[----:B------:R-:W-:Y:S01]  /*2fc0*/  UMOV UR4, 0xf0000000 ;  /* 0xf000000000047882 */ /* 0x000fe20000000000 */
[----:B------:R-:W-:Y:S01]  /*2fd0*/  UMOV UR5, 0x380fffff ;  /* 0x380fffff00057882 */ /* 0x000fe20000000000 */
[----:B------:R-:W0:Y:S01]  /*2fe0*/  F2F.F32.F64 R3, R4 ;  /* 0x0000000400037310 */ /* 0x000e220000301000 */
[----:B------:R-:W-:-:S14]  /*2ff0*/  DSETP.GEU.AND P0, PT, |R4|, UR4, PT ;  /* 0x0000000404007e2a */ /* 0x000fdc000bf0e200 */
[----:B0-----:R-:W-:-:S05]  /*3000*/  @!P0 FMUL R3, R3, 1.175494350822287508e-38 ;  /* 0x0080000003038820 */ /* 0x001fca0000400000 */
[----:B------:R0:W-:Y:S01]  /*3010*/  STG.E desc[UR36][R16.64], R3 ;  /* 0x0000000310007986 */ /* 0x0001e2000c101924 */
[----:B------:R-:W-:Y:S05]  /*3020*/  BRA `(.L_x_2375) ;  /* 0x0000000c00887947 */ /* 0x000fea0003800000 */
.L_x_2379:
[----:B------:R-:W-:Y:S01]  /*3030*/  UMOV UR4, 0xf0000000 ;  /* 0xf000000000047882 */ /* 0x000fe20000000000 */
[----:B------:R-:W-:Y:S01]  /*3040*/  UMOV UR5, 0x380fffff ;  /* 0x380fffff00057882 */ /* 0x000fe20000000000 */
[----:B------:R-:W0:Y:S01]  /*3050*/  F2F.F32.F64 R0, R4 ;  /* 0x0000000400007310 */ /* 0x000e220000301000 */
[----:B------:R-:W-:-:S14]  /*3060*/  DSETP.GEU.AND P0, PT, |R4|, UR4, PT ;  /* 0x0000000404007e2a */ /* 0x000fdc000bf0e200 */
[----:B0-----:R-:W-:-:S05]  /*3070*/  @!P0 FMUL R0, R0, 1.175494350822287508e-38 ;  /* 0x0080000000008820 */ /* 0x001fca0000400000 */
[----:B------:R-:W-:-:S05]  /*3080*/  F2FP.F16.F32.PACK_AB R0, RZ, R0 ;  /* 0x00000000ff00723e */ /* 0x000fca00000000ff */
[----:B------:R0:W-:Y:S01]  /*3090*/  STG.E.U16 desc[UR36][R16.64], R0 ;  /* 0x0000000010007986 */ /* 0x0001e2000c101524 */
[----:B------:R-:W-:Y:S05]  /*30a0*/  BRA `(.L_x_2375) ;  /* 0x0000000c00687947 */ /* 0x000fea0003800000 */
.L_x_2378:
[----:B------:R-:W-:-:S13]  /*30b0*/  ISETP.NE.AND P0, PT, R0, 0x7, PT ;  /* 0x000000070000780c */ /* 0x000fda0003f05270 */
[----:B------:R-:W-:Y:S05]  /*30c0*/  @!P0 BRA `(.L_x_2380) ;  /* 0x0000000000548947 */ /* 0x000fea0003800000 */
[----:B------:R-:W-:-:S13]  /*30d0*/  ISETP.NE.AND P0, PT, R0, 0x8, PT ;  /* 0x000000080000780c */ /* 0x000fda0003f05270 */
[----:B------:R-:W-:Y:S05]  /*30e0*/  @!P0 BRA `(.L_x_2381) ;  /* 0x0000000000288947 */ /* 0x000fea0003800000 */
[----:B------:R-:W-:-:S13]  /*30f0*/  ISETP.NE.AND P0, PT, R0, 0x9, PT ;  /* 0x000000090000780c */ /* 0x000fda0003f05270 */
[----:B------:R-:W-:Y:S05]  /*3100*/  @P0 BRA `(.L_x_2374) ;  /* 0x0000000800f80947 */ /* 0x000fea0003800000 */
[----:B------:R-:W-:Y:S01]  /*3110*/  UMOV UR4, 0xf0000000 ;  /* 0xf000000000047882 */ /* 0x000fe20000000000 */
[----:B------:R-:W-:Y:S01]  /*3120*/  UMOV UR5, 0x380fffff ;  /* 0x380fffff00057882 */ /* 0x000fe20000000000 */
[----:B------:R-:W0:Y:S01]  /*3130*/  F2F.F32.F64 R2, R4 ;  /* 0x0000000400027310 */ /* 0x000e220000301000 */
[----:B------:R-:W-:Y:S01]  /*3140*/  DSETP.GEU.AND P0, PT, |R4|, UR4, PT ;  /* 0x0000000404007e2a */ /* 0x000fe2000bf0e200 */
[----:B------:R-:W-:-:S13]  /*3150*/  IMAD.MOV.U32 R3, RZ, RZ, RZ ;  /* 0x000000ffff037224 */ /* 0x000fda00078e00ff */
[----:B0-----:R-:W-:-:S05]  /*3160*/  @!P0 FMUL R2, R2, 1.175494350822287508e-38 ;  /* 0x0080000002028820 */ /* 0x001fca0000400000 */
[----:B------:R0:W-:Y:S01]  /*3170*/  STG.E.64 desc[UR36][R16.64], R2 ;  /* 0x0000000210007986 */ /* 0x0001e2000c101b24 */
[----:B------:R-:W-:Y:S05]  /*3180*/  BRA `(.L_x_2375) ;  /* 0x0000000c00307947 */ /* 0x000fea0003800000 */
.L_x_2381:
[----:B------:R-:W-:Y:S01]  /*3190*/  UMOV UR4, 0xf0000000 ;  /* 0xf000000000047882 */ /* 0x000fe20000000000 */
[----:B------:R-:W-:Y:S01]  /*31a0*/  UMOV UR5, 0x380fffff ;  /* 0x380fffff00057882 */ /* 0x000fe20000000000 */
[----:B------:R-:W0:Y:S01]  /*31b0*/  F2F.F32.F64 R0, R4 ;  /* 0x0000000400007310 */ /* 0x000e220000301000 */
[----:B------:R-:W-:-:S14]  /*31c0*/  DSETP.GEU.AND P0, PT, |R4|, UR4, PT ;  /* 0x0000000404007e2a */ /* 0x000fdc000bf0e200 */
[----:B0-----:R-:W-:-:S05]  /*31d0*/  @!P0 FMUL R0, R0, 1.175494350822287508e-38 ;  /* 0x0080000000008820 */ /* 0x001fca0000400000 */
[----:B------:R-:W-:-:S04]  /*31e0*/  F2FP.F16.F32.PACK_AB R3, RZ, R0 ;  /* 0x00000000ff03723e */ /* 0x000fc800000000ff */
[----:B------:R-:W-:-:S05]  /*31f0*/  PRMT R3, R3, 0x5410, RZ ;  /* 0x0000541003037816 */ /* 0x000fca00000000ff */
[----:B------:R0:W-:Y:S01]  /*3200*/  STG.E desc[UR36][R16.64], R3 ;  /* 0x0000000310007986 */ /* 0x0001e2000c101924 */
[----:B------:R-:W-:Y:S05]  /*3210*/  BRA `(.L_x_2375) ;  /* 0x0000000c000c7947 */ /* 0x000fea0003800000 */
.L_x_2380:
[----:B------:R0:W-:Y:S01]  /*3220*/  STG.E.64 desc[UR36][R16.64], R4 ;  /* 0x0000000410007986 */ /* 0x0001e2000c101b24 */
[----:B------:R-:W-:Y:S05]  /*3230*/  BRA `(.L_x_2375) ;  /* 0x0000000c00047947 */ /* 0x000fea0003800000 */
.L_x_2370:
        /* <DEDUP_REMOVED lines=8> */
[----:B------:R-:W-:-:S06]  /*32c0*/  DSETP.NEU.AND P0, PT, R4, RZ, PT ;  /* 0x000000ff0400722a */ /* 0x000fcc0003f0d000 */
[----:B------:R-:W-:-:S05]  /*32d0*/  SEL R3, RZ, 0x1, !P0 ;  /* 0x00000001ff037807 */ /* 0x000fca0004000000 */
[----:B------:R0:W-:Y:S01]  /*32e0*/  STG.E.U8 desc[UR36][R16.64], R3 ;  /* 0x0000000310007986 */ /* 0x0001e2000c101124 */
[----:B------:R-:W-:Y:S05]  /*32f0*/  BRA `(.L_x_2375) ;  /* 0x0000000800d47947 */ /* 0x000fea0003800000 */
.L_x_2384:
[----:B------:R-:W-:-:S05]  /*3300*/  CS2R R6, SRZ ;  /* 0x0000000000067805 */ /* 0x000fca000001ff00 */
[----:B------:R0:W-:Y:S01]  /*3310*/  STG.E.128 desc[UR36][R16.64], R4 ;  /* 0x0000000410007986 */ /* 0x0001e2000c101d24 */
[----:B------:R-:W-:Y:S05]  /*3320*/  BRA `(.L_x_2375) ;  /* 0x0000000800c87947 */ /* 0x000fea0003800000 */
.L_x_2383:
        /* <DEDUP_REMOVED lines=10> */
[----:B------:R-:W-:-:S13]  /*33d0*/  BSSY B0, `(.L_x_2387) ;  /* 0x000000f000007945 */ /* 0x000fda0003800000 */
[----:B0-----:R-:W-:-:S05]  /*33e0*/  @!P0 FMUL R7, R7, 1.175494350822287508e-38 ;  /* 0x0080000007078820 */ /* 0x001fca0000400000 */
[C---:B------:R-:W-:Y:S02]  /*33f0*/  LOP3.LUT R2, R7.reuse, 0x7fffffff, RZ, 0xc0, !PT ;  /* 0x7fffffff07027812 */ /* 0x040fe400078ec0ff */
[----:B------:R-:W-:Y:S02]  /*3400*/  LOP3.LUT R0, R7, 0x80000000, RZ, 0xc0, !PT ;  /* 0x8000000007007812 */ /* 0x000fe400078ec0ff */
[----:B------:R-:W-:Y:S02]  /*3410*/  ISETP.GT.U32.AND P0, PT, R2, 0x43efffff, PT ;  /* 0x43efffff0200780c */ /* 0x000fe40003f04070 */
[----:B------:R-:W-:Y:S02]  /*3420*/  SHF.R.U32.HI R3, RZ, 0x18, R0 ;  /* 0x00000018ff037819 */ /* 0x000fe40000011600 */
[----:B------:R-:W-:-:S09]  /*3430*/  MOV R0, 0x7f ;  /* 0x0000007f00007802 */ /* 0x000fd20000000f00 */
        /* <DEDUP_REMOVED lines=8> */
.L_x_2388:
[----:B------:R-:W-:Y:S05]  /*34c0*/  BSYNC B0 ;  /* 0x0000000000007941 */ /* 0x000fea0003800000 */
.L_x_2387:
[----:B------:R-:W-:-:S05]  /*34d0*/  LOP3.LUT R3, R0, R3, RZ, 0xfc, !PT ;  /* 0x0000000300037212 */ /* 0x000fca00078efcff */
[----:B------:R0:W-:Y:S01]  /*34e0*/  STG.E.U8 desc[UR36][R16.64], R3 ;  /* 0x0000000310007986 */ /* 0x0001e2000c101124 */
[----:B------:R-:W-:Y:S05]  /*34f0*/  BRA `(.L_x_2375) ;  /* 0x0000000800547947 */ /* 0x000fea0003800000 */
.L_x_2386:
[----:B------:R-:W-:Y:S01]  /*3500*/  UMOV UR4, 0xf0000000 ;  /* 0xf000000000047882 */ /* 0x000fe20000000000 */
[----:B------:R-:W-:Y:S01]  /*3510*/  UMOV UR5, 0x380fffff ;  /* 0x380fffff00057882 */ /* 0x000fe20000000000 */
[----:B------:R-:W0:Y:S01]  /*3520*/  F2F.F32.F64 R3, R4 ;  /* 0x0000000400037310 */ /* 0x000e220000301000 */
[----:B------:R-:W-:Y:S01]  /*3530*/  DSETP.GEU.AND P0, PT, |R4|, UR4, PT ;  /* 0x0000000404007e2a */ /* 0x000fe2000bf0e200 */
[----:B------:R-:W-:-:S13]  /*3540*/  BSSY B0, `(.L_x_2389) ;  /* 0x0000010000007945 */ /* 0x000fda0003800000 */
[----:B0-----:R-:W-:-:S05]  /*3550*/  @!P0 FMUL R3, R3, 1.175494350822287508e-38 ;  /* 0x0080000003038820 */ /* 0x001fca0000400000 */
        /* <DEDUP_REMOVED lines=11> */
.L_x_2390:
[----:B------:R-:W-:Y:S01]  /*3610*/  IMAD.MOV.U32 R0, RZ, RZ, 0x7f ;  /* 0x0000007fff007424 */ /* 0x000fe200078e00ff */
[----:B------:R-:W-:-:S04]  /*3620*/  ISETP.GT.U32.AND P0, PT, R2, 0x7f800000, PT ;  /* 0x7f8000000200780c */ /* 0x000fc80003f04070 */
[----:B------:R-:W-:-:S09]  /*3630*/  SEL R0, R0, 0x7c, P0 ;  /* 0x0000007c00007807 */ /* 0x000fd20000000000 */
.L_x_2391:
[----:B------:R-:W-:Y:S05]  /*3640*/  BSYNC B0 ;  /* 0x0000000000007941 */ /* 0x000fea0003800000 */
.L_x_2389:
[----:B------:R-:W-:-:S04]  /*3650*/  LOP3.LUT R2, R3, 0x80000000, RZ, 0xc0, !PT ;  /* 0x8000000003027812 */ /* 0x000fc800078ec0ff */
[----:B------:R-:W-:-:S04]  /*3660*/  SHF.R.U32.HI R3, RZ, 0x18, R2 ;  /* 0x00000018ff037819 */ /* 0x000fc80000011602 */
[----:B------:R-:W-:-:S05]  /*3670*/  LOP3.LUT R3, R0, R3, RZ, 0xfc, !PT ;  /* 0x0000000300037212 */ /* 0x000fca00078efcff */
[----:B------:R0:W-:Y:S01]  /*3680*/  STG.E.U8 desc[UR36][R16.64], R3 ;  /* 0x0000000310007986 */ /* 0x0001e2000c101124 */
[----:B------:R-:W-:Y:S05]  /*3690*/  BRA `(.L_x_2375) ;  /* 0x0000000400ec7947 */ /* 0x000fea0003800000 */
.L_x_2385:
[----:B------:R-:W-:Y:S01]  /*36a0*/  UMOV UR4, 0xf0000000 ;  /* 0xf000000000047882 */ /* 0x000fe20000000000 */
[----:B------:R-:W-:Y:S01]  /*36b0*/  UMOV UR5, 0x380fffff ;  /* 0x380fffff00057882 */ /* 0x000fe20000000000 */
[----:B------:R-:W0:Y:S01]  /*36c0*/  F2F.F32.F64 R0, R4 ;  /* 0x0000000400007310 */ /* 0x000e220000301000 */
[----:B------:R-:W-:-:S14]  /*36d0*/  DSETP.GEU.AND P0, PT, |R4|, UR4, PT ;  /* 0x0000000404007e2a */ /* 0x000fdc000bf0e200 */
[----:B0-----:R-:W-:-:S05]  /*36e0*/  @!P0 FMUL R0, R0, 1.175494350822287508e-38 ;  /* 0x0080000000008820 */ /* 0x001fca0000400000 */
[----:B------:R-:W-:-:S05]  /*36f0*/  F2FP.BF16.F32.PACK_AB R0, RZ, R0 ;  /* 0x00000000ff00723e */ /* 0x000fca00000010ff */
[----:B------:R0:W-:Y:S01]  /*3700*/  STG.E.U16 desc[UR36][R16.64], R0 ;  /* 0x0000000010007986 */ /* 0x0001e2000c101524 */
[----:B------:R-:W-:Y:S05]  /*3710*/  BRA `(.L_x_2375) ;  /* 0x0000000400cc7947 */ /* 0x000fea0003800000 */
.L_x_2382:
        /* <DEDUP_REMOVED lines=8> */
[----:B------:R-:W0:Y:S02]  /*37a0*/  F2I.U32.F64.TRUNC R5, R4 ;  /* 0x0000000400057311 */ /* 0x000e24000030d000 */
[----:B0-----:R0:W-:Y:S01]  /*37b0*/  STG.E.U16 desc[UR36][R16.64], R5 ;  /* 0x0000000510007986 */ /* 0x0011e2000c101524 */
[----:B------:R-:W-:Y:S05]  /*37c0*/  BRA `(.L_x_2375) ;  /* 0x0000000400a07947 */ /* 0x000fea0003800000 */
.L_x_2394:
[----:B------:R-:W-:Y:S01]  /*37d0*/  UMOV UR4, 0xf0000000 ;  /* 0xf000000000047882 */ /* 0x000fe20000000000 */
[----:B------:R-:W-:Y:S01]  /*37e0*/  UMOV UR5, 0x380fffff ;  /* 0x380fffff00057882 */ /* 0x000fe20000000000 */
[----:B------:R-:W0:Y:S01]  /*37f0*/  F2F.F32.F64 R3, R4 ;  /* 0x0000000400037310 */ /* 0x000e220000301000 */
[----:B------:R-:W-:Y:S01]  /*3800*/  DSETP.GEU.AND P0, PT, |R4|, UR4, PT ;  /* 0x0000000404007e2a */ /* 0x000fe2000bf0e200 */
[----:B------:R-:W-:Y:S01]  /*3810*/  BSSY B0, `(.L_x_2395) ;  /* 0x0000015000007945 */ /* 0x000fe20003800000 */
[----:B------:R-:W-:-:S12]  /*3820*/  IMAD.MOV.U32 R8, RZ, RZ, 0x80 ;  /* 0x00000080ff087424 */ /* 0x000fd800078e00ff */
[----:B0-----:R-:W-:-:S05]  /*3830*/  @!P0 FMUL R3, R3, 1.175494350822287508e-38 ;  /* 0x0080000003038820 */ /* 0x001fca0000400000 */
        /* <DEDUP_REMOVED lines=14> */
.L_x_2397:
[----:B------:R-:W-:-:S04]  /*3920*/  LOP3.LUT R2, R3, 0x80000000, RZ, 0xc0, !PT ;  /* 0x8000000003027812 */ /* 0x000fc800078ec0ff */
[----:B------:R-:W-:-:S04]  /*3930*/  SHF.R.U32.HI R3, RZ, 0x18, R2 ;  /* 0x00000018ff037819 */ /* 0x000fc80000011602 */
[----:B------:R-:W-:-:S04]  /*3940*/  LOP3.LUT R0, R0, R3, RZ, 0xfc, !PT ;  /* 0x0000000300007212 */ /* 0x000fc800078efcff */
[----:B------:R-:W-:-:S07]  /*3950*/  PRMT R8, R0, 0x7610, R8 ;  /* 0x0000761000087816 */ /* 0x000fce0000000008 */
.L_x_2396:
[----:B------:R-:W-:Y:S05]  /*3960*/  BSYNC B0 ;  /* 0x0000000000007941 */ /* 0x000fea0003800000 */
.L_x_2395:
[----:B------:R4:W-:Y:S01]  /*3970*/  STG.E.U8 desc[UR36][R16.64], R8 ;  /* 0x0000000810007986 */ /* 0x0009e2000c101124 */
[----:B------:R-:W-:Y:S05]  /*3980*/  BRA `(.L_x_2375) ;  /* 0x0000000400307947 */ /* 0x000fea0003800000 */
.L_x_2393:
        /* <DEDUP_REMOVED lines=21> */
.L_x_2400:
[----:B------:R-:W-:-:S04]  /*3ae0*/  LOP3.LUT R2, R3, 0x80000000, RZ, 0xc0, !PT ;  /* 0x8000000003027812 */ /* 0x000fc800078ec0ff */
[----:B------:R-:W-:-:S04]  /*3af0*/  SHF.R.U32.HI R3, RZ, 0x18, R2 ;  /* 0x00000018ff037819 */ /* 0x000fc80000011602 */
[----:B------:R-:W-:-:S04]  /*3b00*/  LOP3.LUT R0, R0, R3, RZ, 0xfc, !PT ;  /* 0x0000000300007212 */ /* 0x000fc800078efcff */
[----:B------:R-:W-:-:S07]  /*3b10*/  PRMT R8, R0, 0x7610, R8 ;  /* 0x0000761000087816 */ /* 0x000fce0000000008 */
.L_x_2399:
[----:B------:R-:W-:Y:S05]  /*3b20*/  BSYNC B0 ;  /* 0x0000000000007941 */ /* 0x000fea0003800000 */
.L_x_2398:
[----:B------:R3:W-:Y:S01]  /*3b30*/  STG.E.U8 desc[UR36][R16.64], R8 ;  /* 0x0000000810007986 */ /* 0x0007e2000c101124 */
[----:B------:R-:W-:Y:S05]  /*3b40*/  BRA `(.L_x_2375) ;  /* 0x0000000000c07947 */ /* 0x000fea0003800000 */
.L_x_2392:
        /* <DEDUP_REMOVED lines=26> */
.L_x_2374:
[----:B------:R-:W-:Y:S01]  /*3cf0*/  MOV R0, 0x0 ;  /* 0x0000000000007802 */ /* 0x000fe20000000f00 */
[----:B------:R-:W-:Y:S01]  /*3d00*/  ULDC.64 UR4, c[0x4][0x128] ;  /* 0x01004a0000047ab9 */ /* 0x000fe20000000a00 */
[----:B------:R-:W-:Y:S01]  /*3d10*/  ULDC.64 UR6, c[0x4][0x130] ;  /* 0x01004c0000067ab9 */ /* 0x000fe20000000a00 */
[----:B------:R-:W-:Y:S01]  /*3d20*/  IMAD.U32 R4, RZ, RZ, UR4 ;  /* 0x00000004ff047e24 */ /* 0x000fe2000f8e00ff */
[----:B------:R0:W1:Y:S01]  /*3d30*/  LDC.64 R2, c[0x4][R0] ;  /* 0x0100000000027b82 */ /* 0x0000620000000a00 */
[----:B------:R-:W-:Y:S01]  /*3d40*/  MOV R5, UR5 ;  /* 0x0000000500057c02 */ /* 0x000fe20008000f00 */
        /* <DEDUP_REMOVED lines=10> */
.L_x_2403:
[----:B------:R-:W-:Y:S05]  /*3df0*/  BRA `(.L_x_2375) ;  /* 0x0000000000147947 */ /* 0x000fea0003800000 */
.L_x_2402:
[----:B------:R-:W0:Y:S02]  /*3e00*/  F2I.U64.F64.TRUNC R4, R4 ;  /* 0x0000000400047311 */ /* 0x000e24000030d800 */
[----:B0-----:R2:W-:Y:S01]  /*3e10*/  STG.E.64 desc[UR36][R16.64], R4 ;  /* 0x0000000410007986 */ /* 0x0015e2000c101b24 */
[----:B------:R-:W-:Y:S05]  /*3e20*/  BRA `(.L_x_2375) ;  /* 0x0000000000087947 */ /* 0x000fea0003800000 */
.L_x_2401:
[----:B------:R-:W0:Y:S02]  /*3e30*/  F2I.U32.F64.TRUNC R5, R4 ;  /* 0x0000000400057311 */ /* 0x000e24000030d000 */
[----:B0-----:R0:W-:Y:S02]  /*3e40*/  STG.E desc[UR36][R16.64], R5 ;  /* 0x0000000510007986 */ /* 0x0011e4000c101924 */
.L_x_2375:
[----:B------:R-:W-:-:S04]  /*3e50*/  IMAD R18, R18, 0x200, R19 ;  /* 0x0000020012127824 */ /* 0x000fc800078e0213 */
[----:B------:R-:W-:-:S07]  /*3e60*/  VIADD R23, R18, 0x80 ;  /* 0x0000008012177836 */ /* 0x000fce0000000000 */
.L_x_2328:
[----:B------:R-:W-:Y:S05]  /*3e70*/  BSYNC B6 ;  /* 0x0000000000067941 */ /* 0x000fea0003800000 */
.L_x_2327:
        /* <DEDUP_REMOVED lines=307> */
.L_x_2406:
        /* <DEDUP_REMOVED lines=21> */
.L_x_2410:
[----:B------:R-:W2:Y:S02]  /*5300*/  LDG.E.U8 R2, desc[UR36][R2.64] ;  /* 0x0000002402027981 */ /* 0x000ea4000c1e1100 */
[----:B--2---:R0:W1:Y:S01]  /*5310*/  I2F.F64.U16 R18, R2 ;  /* 0x0000000200127312 */ /* 0x0040620000101800 */
[----:B------:R-:W-:Y:S05]  /*5320*/  BRA `(.L_x_2412) ;  /* 0x0000000c00707947 */ /* 0x000fea0003800000 */
.L_x_2409:
        /* <DEDUP_REMOVED lines=9> */
.L_x_2414:
[----:B------:R-:W2:Y:S02]  /*53c0*/  LDG.E R2, desc[UR36][R2.64] ;  /* 0x0000002402027981 */ /* 0x000ea4000c1e1900 */
[----:B--2---:R0:W1:Y:S01]  /*53d0*/  I2F.F64 R18, R2 ;  /* 0x0000000200127312 */ /* 0x0040620000201c00 */
[----:B------:R-:W-:Y:S05]  /*53e0*/  BRA `(.L_x_2412) ;  /* 0x0000000c00407947 */ /* 0x000fea0003800000 */
.L_x_2413:
[----:B------:R-:W2:Y:S02]  /*53f0*/  LDG.E.U16 R2, desc[UR36][R2.64] ;  /* 0x0000002402027981 */ /* 0x000ea4000c1e1500 */
[----:B--2---:R0:W1:Y:S01]  /*5400*/  I2F.F64.S16 R18, R2 ;  /* 0x0000000200127312 */ /* 0x0040620000101c00 */
[----:B------:R-:W-:Y:S05]  /*5410*/  BRA `(.L_x_2412) ;  /* 0x0000000c00347947 */ /* 0x000fea0003800000 */
.L_x_2408:
        /* <DEDUP_REMOVED lines=10> */
.L_x_2416:
[----:B------:R-:W2:Y:S02]  /*54c0*/  LDG.E.U16 R0, desc[UR36][R2.64] ;  /* 0x0000002402007981 */ /* 0x000ea4000c1e1500 */
[----:B--2---:R-:W-:-:S05]  /*54d0*/  HADD2.F32 R0, -RZ, R0.H0_H0 ;  /* 0x20000000ff007230 */ /* 0x004fca0000004100 */
[----:B------:R-:W-:-:S04]  /*54e0*/  FMUL.FTZ R0, R0, 1 ;  /* 0x3f80000000007820 */ /* 0x000fc80000410000 */
[----:B------:R0:W1:Y:S01]  /*54f0*/  F2F.F64.F32 R18, R0 ;  /* 0x0000000000127310 */ /* 0x0000620000201800 */
[----:B------:R-:W-:Y:S05]  /*5500*/  BRA `(.L_x_2412) ;  /* 0x0000000800f87947 */ /* 0x000fea0003800000 */
.L_x_2415:
        /* <DEDUP_REMOVED lines=10> */
.L_x_2418:
[----:B------:R-:W2:Y:S02]  /*55b0*/  LDG.E.U16 R2, desc[UR36][R2.64] ;  /* 0x0000002402027981 */ /* 0x000ea4000c1e1500 */
[----:B--2---:R-:W-:-:S05]  /*55c0*/  HADD2.F32 R0, -RZ, R2.H0_H0 ;  /* 0x20000002ff007230 */ /* 0x004fca0000004100 */
[----:B------:R-:W-:-:S04]  /*55d0*/  FMUL.FTZ R0, R0, 1 ;  /* 0x3f80000000007820 */ /* 0x000fc80000410000 */
[----:B------:R0:W1:Y:S01]  /*55e0*/  F2F.F64.F32 R18, R0 ;  /* 0x0000000000127310 */ /* 0x0000620000201800 */
[----:B------:R-:W-:Y:S05]  /*55f0*/  BRA `(.L_x_2412) ;  /* 0x0000000800bc7947 */ /* 0x000fea0003800000 */
.L_x_2417:
[----:B------:R0:W5:Y:S01]  /*5600*/  LDG.E.64 R18, desc[UR36][R2.64] ;  /* 0x0000002402127981 */ /* 0x000162000c1e1b00 */
[----:B------:R-:W-:Y:S05]  /*5610*/  BRA `(.L_x_2412) ;  /* 0x0000000800b47947 */ /* 0x000fea0003800000 */
.L_x_2407:
        /* <DEDUP_REMOVED lines=9> */
[----:B------:R-:W-:Y:S01]  /*56b0*/  IMAD.MOV.U32 R18, RZ, RZ, RZ ;  /* 0x000000ffff127224 */ /* 0x000fe200078e00ff */
[----:B--2---:R-:W-:-:S04]  /*56c0*/  ISETP.NE.AND P0, PT, R2, RZ, PT ;  /* 0x000000ff0200720c */ /* 0x004fc80003f05270 */
[----:B------:R-:W-:Y:S01]  /*56d0*/  FSEL R19, RZ, 1.875, !P0 ;  /* 0x3ff00000ff137808 */ /* 0x000fe20004000000 */
[----:B------:R-:W-:Y:S08]  /*56e0*/  BRA `(.L_x_2412) ;  /* 0x0000000800807947 */ /* 0x000ff00003800000 */
.L_x_2421:
[----:B------:R0:W5:Y:S01]  /*56f0*/  LDG.E.64 R18, desc[UR36][R2.64] ;  /* 0x0000002402127981 */ /* 0x000162000c1e1b00 */
[----:B------:R-:W-:Y:S05]  /*5700*/  BRA `(.L_x_2412) ;  /* 0x0000000800787947 */ /* 0x000fea0003800000 */
.L_x_2420:
        /* <DEDUP_REMOVED lines=16> */
[C---:B------:R-:W-:Y:S02]  /*5810*/  ISETP.GT.U32.AND P0, PT, R5.reuse, 0x4, PT ;  /* 0x000000040500780c */ /* 0x040fe40003f04070 */
[----:B------:R-:W-:-:S04]  /*5820*/  IADD3 R5, R5, -0x4, RZ ;  /* 0xfffffffc05057810 */ /* 0x000fc80007ffe0ff */
        /* <DEDUP_REMOVED lines=10> */
.L_x_2423:
        /* <DEDUP_REMOVED lines=15> */
.L_x_2422:
[----:B------:R-:W2:Y:S02]  /*59c0*/  LDG.E.U16 R0, desc[UR36][R2.64] ;  /* 0x0000002402007981 */ /* 0x000ea4000c1e1500 */
[----:B--2---:R-:W-:-:S04]  /*59d0*/  IMAD.U32 R0, R0, 0x10000, RZ ;  /* 0x0001000000007824 */ /* 0x004fc800078e00ff */
[----:B------:R-:W-:-:S04]  /*59e0*/  FMUL.FTZ R0, R0, 1 ;  /* 0x3f80000000007820 */ /* 0x000fc80000410000 */
[----:B------:R0:W1:Y:S01]  /*59f0*/  F2F.F64.F32 R18, R0 ;  /* 0x0000000000127310 */ /* 0x0000620000201800 */
[----:B------:R-:W-:Y:S05]  /*5a00*/  BRA `(.L_x_2412) ;  /* 0x0000000400b87947 */ /* 0x000fea0003800000 */
.L_x_2419:
        /* <DEDUP_REMOVED lines=11> */
.L_x_2426:
        /* <DEDUP_REMOVED lines=21> */
.L_x_2430:
[----:B------:R-:W-:Y:S05]  /*5c10*/  BSYNC B1 ;  /* 0x0000000000017941 */ /* 0x000fea0003800000 */
.L_x_2429:
[----:B------:R-:W-:Y:S01]  /*5c20*/  LEA R3, R0, 0x3b800000, 0x17 ;  /* 0x3b80000000037811 */ /* 0x000fe200078eb8ff */
[----:B------:R-:W-:-:S05]  /*5c30*/  IMAD.SHL.U32 R0, R2, 0x100000, RZ ;  /* 0x0010000002007824 */ /* 0x000fca00078e00ff */
[----:B------:R-:W-:-:S07]  /*5c40*/  LOP3.LUT R0, R3, R0, R4, 0xfe, !PT ;  /* 0x0000000003007212 */ /* 0x000fce00078efe04 */
.L_x_2428:
[----:B------:R-:W-:Y:S05]  /*5c50*/  BSYNC B0 ;  /* 0x0000000000007941 */ /* 0x000fea0003800000 */
.L_x_2427:
[----:B------:R-:W-:-:S04]  /*5c60*/  FMUL.FTZ R0, R0, 1 ;  /* 0x3f80000000007820 */ /* 0x000fc80000410000 */
[----:B------:R0:W1:Y:S01]  /*5c70*/  F2F.F64.F32 R18, R0 ;  /* 0x0000000000127310 */ /* 0x0000620000201800 */
[----:B------:R-:W-:Y:S05]  /*5c80*/  BRA `(.L_x_2412) ;  /* 0x0000000400187947 */ /* 0x000fea0003800000 */
.L_x_2425:
        /* <DEDUP_REMOVED lines=21> */
.L_x_2434:
[----:B------:R-:W-:Y:S05]  /*5de0*/  BSYNC B1 ;  /* 0x0000000000017941 */ /* 0x000fea0003800000 */
.L_x_2433:
[----:B------:R-:W-:Y:S01]  /*5df0*/  LEA R3, R0, 0x37800000, 0x17 ;  /* 0x3780000000037811 */ /* 0x000fe200078eb8ff */
[----:B------:R-:W-:-:S05]  /*5e00*/  IMAD.SHL.U32 R0, R2, 0x200000, RZ ;  /* 0x0020000002007824 */ /* 0x000fca00078e00ff */
[----:B------:R-:W-:-:S07]  /*5e10*/  LOP3.LUT R0, R3, R0, R4, 0xfe, !PT ;  /* 0x0000000003007212 */ /* 0x000fce00078efe04 */
.L_x_2432:
[----:B------:R-:W-:Y:S05]  /*5e20*/  BSYNC B0 ;  /* 0x0000000000007941 */ /* 0x000fea0003800000 */
.L_x_2431:
[----:B------:R-:W-:-:S04]  /*5e30*/  FMUL.FTZ R0, R0, 1 ;  /* 0x3f80000000007820 */ /* 0x000fc80000410000 */
[----:B------:R0:W1:Y:S01]  /*5e40*/  F2F.F64.F32 R18, R0 ;  /* 0x0000000000127310 */ /* 0x0000620000201800 */
[----:B------:R-:W-:Y:S05]  /*5e50*/  BRA `(.L_x_2412) ;  /* 0x0000000000a47947 */ /* 0x000fea0003800000 */
.L_x_2424:
        /* <DEDUP_REMOVED lines=14> */
.L_x_2438:
[----:B------:R-:W-:Y:S05]  /*5f40*/  BSYNC B0 ;  /* 0x0000000000007941 */ /* 0x000fea0003800000 */
.L_x_2437:
[----:B------:R-:W-:-:S04]  /*5f50*/  FMUL.FTZ R0, R0, 1 ;  /* 0x3f80000000007820 */ /* 0x000fc80000410000 */
[----:B------:R1:W2:Y:S01]  /*5f60*/  F2F.F64.F32 R18, R0 ;  /* 0x0000000000127310 */ /* 0x0002a20000201800 */
[----:B------:R-:W-:Y:S05]  /*5f70*/  BRA `(.L_x_2412) ;  /* 0x00000000005c7947 */ /* 0x000fea0003800000 */
.L_x_2411:
        /* <DEDUP_REMOVED lines=16> */
.L_x_2439:
[----:B------:R-:W-:Y:S01]  /*6080*/  CS2R R18, SRZ ;  /* 0x0000000000127805 */ /* 0x000fe2000001ff00 */
[----:B------:R-:W-:Y:S06]  /*6090*/  BRA `(.L_x_2412) ;  /* 0x0000000000147947 */ /* 0x000fec0003800000 */
.L_x_2436:
[----:B------:R-:W2:Y:S02]  /*60a0*/  LDG.E.64 R18, desc[UR36][R2.64] ;  /* 0x0000002402127981 */ /* 0x000ea4000c1e1b00 */
[----:B--2---:R-:W0:Y:S01]  /*60b0*/  I2F.F64.U64 R18, R18 ;  /* 0x0000001200127312 */ /* 0x004e220000301800 */
[----:B------:R-:W-:Y:S05]  /*60c0*/  BRA `(.L_x_2412) ;  /* 0x0000000000087947 */ /* 0x000fea0003800000 */
.L_x_2435:
[----:B------:R-:W2:Y:S02]  /*60d0*/  LDG.E R2, desc[UR36][R2.64] ;  /* 0x0000002402027981 */ /* 0x000ea4000c1e1900 */
[----:B--2---:R3:W4:Y:S02]  /*60e0*/  I2F.F64.U32 R18, R2 ;  /* 0x0000000200127312 */ /* 0x0047240000201800 */
.L_x_2412:
[C---:B012-45:R-:W-:Y:S01]  /*60f0*/  DADD R10, -|R18|.reuse, 1 ;  /* 0x3ff00000120a7429 */ /* 0x077fe20000000300 */
[----:B---3--:R-:W-:Y:S01]  /*6100*/  IMAD.MOV.U32 R2, RZ, RZ, 0x1 ;  /* 0x00000001ff027424 */ /* 0x008fe200078e00ff */
        /* <DEDUP_REMOVED lines=16> */
[----:B------:R-:W-:Y:S01]  /*6210*/  MOV R5, R9 ;  /* 0x0000000900057202 */ /* 0x000fe20000000f00 */
[----:B------:R-:W-:Y:S01]  /*6220*/  IMAD.MOV.U32 R6, RZ, RZ, R10 ;  /* 0x000000ffff067224 */ /* 0x000fe200078e000a */
[----:B------:R-:W-:Y:S01]  /*6230*/  MOV R0, 0x6260 ;  /* 0x0000626000007802 */ /* 0x000fe20000000f00 */
[----:B------:R-:W-:-:S07]  /*6240*/  IMAD.MOV.U32 R7, RZ, RZ, R11 ;  /* 0x000000ffff077224 */ /* 0x000fce00078e000b */
[----:B------:R-:W-:Y:S05]  /*6250*/  CALL.REL.NOINC `($__internal_0_$__cuda_sm20_div_rn_f64_full) ;  /* 0x0000009400a47944 */ /* 0x000fea0003c00000 */
[----:B------:R-:W-:Y:S02]  /*6260*/  IMAD.MOV.U32 R2, RZ, RZ, R12 ;  /* 0x000000ffff027224 */ /* 0x000fe400078e000c */
[----:B------:R-:W-:-:S07]  /*6270*/  IMAD.MOV.U32 R3, RZ, RZ, R13 ;  /* 0x000000ffff037224 */ /* 0x000fce00078e000d */
.L_x_2441:
[----:B------:R-:W-:Y:S05]  /*6280*/  BSYNC B1 ;  /* 0x0000000000017941 */ /* 0x000fea0003800000 */
.L_x_2440:
        /* <DEDUP_REMOVED lines=85> */
.L_x_2443:
        /* <DEDUP_REMOVED lines=24> */
.L_x_2446:
[----:B------:R-:W-:Y:S05]  /*6960*/  BSYNC B2 ;  /* 0x0000000000027941 */ /* 0x000fea0003800000 */
.L_x_2445:
        /* <DEDUP_REMOVED lines=29> */
.L_x_2444:
[----:B------:R-:W-:Y:S05]  /*6b40*/  BSYNC B1 ;  /* 0x0000000000017941 */ /* 0x000fea0003800000 */
.L_x_2442:
[----:B------:R-:W0:Y:S01]  /*6b50*/  LDC.U8 R2, c[0x0][0x421] ;  /* 0x00010840ff027b82 */ /* 0x000e220000000000 */
[----:B------:R-:W-:-:S10]  /*6b60*/  DMUL R10, R10, 0.5 ;  /* 0x3fe000000a0a7828 */ /* 0x000fd40000000000 */
[----:B------:R-:W-:Y:S01]  /*6b70*/  LOP3.LUT R5, R11, 0x80000000, R19, 0xb8, !PT ;  /* 0x800000000b057812 */ /* 0x000fe200078eb813 */
[----:B------:R-:W-:Y:S01]  /*6b80*/  IMAD.MOV.U32 R4, RZ, RZ, R10 ;  /* 0x000000ffff047224 */ /* 0x000fe200078e000a */
        /* <DEDUP_REMOVED lines=14> */
.L_x_2450:
[----:B------:R-:W0:Y:S02]  /*6c70*/  F2I.S64.F64.TRUNC R4, R4 ;  /* 0x0000000400047311 */ /* 0x000e24000030d900 */
[----:B0-----:R-:W-:-:S05]  /*6c80*/  IMAD.MOV.U32 R3, RZ, RZ, R4 ;  /* 0x000000ffff037224 */ /* 0x001fca00078e0004 */
[----:B------:R4:W-:Y:S01]  /*6c90*/  STG.E.U8 desc[UR36][R16.64], R3 ;  /* 0x0000000310007986 */ /* 0x0009e2000c101124 */
[----:B------:R-:W-:Y:S05]  /*6ca0*/  BRA `(.L_x_2452) ;  /* 0x0000000c00f87947 */ /* 0x000fea0003800000 */
.L_x_2449:
        /* <DEDUP_REMOVED lines=9> */
.L_x_2454:
[----:B------:R-:W0:Y:S02]  /*6d40*/  F2I.F64.TRUNC R5, R4 ;  /* 0x0000000400057311 */ /* 0x000e24000030d100 */
[----:B0-----:R2:W-:Y:S01]  /*6d50*/  STG.E desc[UR36][R16.64], R5 ;  /* 0x0000000510007986 */ /* 0x0015e2000c101924 */
[----:B------:R-:W-:Y:S05]  /*6d60*/  BRA `(.L_x_2452) ;  /* 0x0000000c00c87947 */ /* 0x000fea0003800000 */
.L_x_2453:
[----:B------:R-:W0:Y:S02]  /*6d70*/  F2I.F64.TRUNC R5, R4 ;  /* 0x0000000400057311 */ /* 0x000e24000030d100 */
[----:B0-----:R0:W-:Y:S01]  /*6d80*/  STG.E.U16 desc[UR36][R16.64], R5 ;  /* 0x0000000510007986 */ /* 0x0011e2000c101524 */
[----:B------:R-:W-:Y:S05]  /*6d90*/  BRA `(.L_x_2452) ;  /* 0x0000000c00bc7947 */ /* 0x000fea0003800000 */
.L_x_2448:
        /* <DEDUP_REMOVED lines=13> */
.L_x_2456:
        /* <DEDUP_REMOVED lines=8> */
.L_x_2455:
        /* <DEDUP_REMOVED lines=10> */
[----:B------:R-:W-:-:S13]  /*6f90*/  MOV R3, RZ ;  /* 0x000000ff00037202 */ /* 0x000fda0000000f00 */
[----:B0-----:R-:W-:-:S05]  /*6fa0*/  @!P0 FMUL R2, R2, 1.175494350822287508e-38 ;  /* 0x0080000002028820 */ /* 0x001fca0000400000 */
[----:B------:R0:W-:Y:S01]  /*6fb0*/  STG.E.64 desc[UR36][R16.64], R2 ;  /* 0x0000000210007986 */ /* 0x0001e2000c101b24 */
[----:B------:R-:W-:Y:S05]  /*6fc0*/  BRA `(.L_x_2452) ;  /* 0x0000000c00307947 */ /* 0x000fea0003800000 */
.L_x_2458:
        /* <DEDUP_REMOVED lines=9> */
.L_x_2457:
[----:B------:R0:W-:Y:S01]  /*7060*/  STG.E.64 desc[UR36][R16.64], R4 ;  /* 0x0000000410007986 */ /* 0x0001e2000c101b24 */
[----:B------:R-:W-:Y:S05]  /*7070*/  BRA `(.L_x_2452) ;  /* 0x0000000c00047947 */ /* 0x000fea0003800000 */
.L_x_2447:
        /* <DEDUP_REMOVED lines=12> */
.L_x_2461:
[----:B------:R-:W-:-:S05]  /*7140*/  CS2R R6, SRZ ;  /* 0x0000000000067805 */ /* 0x000fca000001ff00 */
[----:B------:R0:W-:Y:S01]  /*7150*/  STG.E.128 desc[UR36][R16.64], R4 ;  /* 0x0000000410007986 */ /* 0x0001e2000c101d24 */
[----:B------:R-:W-:Y:S05]  /*7160*/  BRA `(.L_x_2452) ;  /* 0x0000000800c87947 */ /* 0x000fea0003800000 */
.L_x_2460:
        /* <DEDUP_REMOVED lines=25> */
.L_x_2465:
[----:B------:R-:W-:Y:S05]  /*7300*/  BSYNC B0 ;  /* 0x0000000000007941 */ /* 0x000fea0003800000 */
.L_x_2464:
[----:B------:R-:W-:-:S05]  /*7310*/  LOP3.LUT R3, R0, R3, RZ, 0xfc, !PT ;  /* 0x0000000300037212 */ /* 0x000fca00078efcff */
[----:B------:R0:W-:Y:S01]  /*7320*/  STG.E.U8 desc[UR36][R16.64], R3 ;  /* 0x0000000310007986 */ /* 0x0001e2000c101124 */
[----:B------:R-:W-:Y:S05]  /*7330*/  BRA `(.L_x_2452) ;  /* 0x0000000800547947 */ /* 0x000fea0003800000 */
.L_x_2463:
        /* <DEDUP_REMOVED lines=17> */
.L_x_2467:
[----:B------:R-:W-:Y:S01]  /*7450*/  IMAD.MOV.U32 R0, RZ, RZ, 0x7f ;  /* 0x0000007fff007424 */ /* 0x000fe200078e00ff */
[----:B------:R-:W-:-:S04]  /*7460*/  ISETP.GT.U32.AND P0, PT, R2, 0x7f800000, PT ;  /* 0x7f8000000200780c */ /* 0x000fc80003f04070 */
[----:B------:R-:W-:-:S09]  /*7470*/  SEL R0, R0, 0x7c, P0 ;  /* 0x0000007c00007807 */ /* 0x000fd20000000000 */
.L_x_2468:
[----:B------:R-:W-:Y:S05]  /*7480*/  BSYNC B0 ;  /* 0x0000000000007941 */ /* 0x000fea0003800000 */
.L_x_2466:
[----:B------:R-:W-:-:S04]  /*7490*/  LOP3.LUT R2, R3, 0x80000000, RZ, 0xc0, !PT ;  /* 0x8000000003027812 */ /* 0x000fc800078ec0ff */
[----:B------:R-:W-:-:S04]  /*74a0*/  SHF.R.U32.HI R3, RZ, 0x18, R2 ;  /* 0x00000018ff037819 */ /* 0x000fc80000011602 */
[----:B------:R-:W-:-:S05]  /*74b0*/  LOP3.LUT R3, R0, R3, RZ, 0xfc, !PT ;  /* 0x0000000300037212 */ /* 0x000fca00078efcff */
[----:B------:R0:W-:Y:S01]  /*74c0*/  STG.E.U8 desc[UR36][R16.64], R3 ;  /* 0x0000000310007986 */ /* 0x0001e2000c101124 */
[----:B------:R-:W-:Y:S05]  /*74d0*/  BRA `(.L_x_2452) ;  /* 0x0000000400ec7947 */ /* 0x000fea0003800000 */
.L_x_2462:
        /* <DEDUP_REMOVED lines=8> */
.L_x_2459:
        /* <DEDUP_REMOVED lines=11> */
.L_x_2471:
        /* <DEDUP_REMOVED lines=21> */
.L_x_2474:
[----:B------:R-:W-:-:S04]  /*7760*/  LOP3.LUT R2, R3, 0x80000000, RZ, 0xc0, !PT ;  /* 0x8000000003027812 */ /* 0x000fc800078ec0ff */
[----:B------:R-:W-:-:S04]  /*7770*/  SHF.R.U32.HI R3, RZ, 0x18, R2 ;  /* 0x00000018ff037819 */ /* 0x000fc80000011602 */
[----:B------:R-:W-:-:S04]  /*7780*/  LOP3.LUT R0, R0, R3, RZ, 0xfc, !PT ;  /* 0x0000000300007212 */ /* 0x000fc800078efcff */
[----:B------:R-:W-:-:S07]  /*7790*/  PRMT R8, R0, 0x7610, R8 ;  /* 0x0000761000087816 */ /* 0x000fce0000000008 */
.L_x_2473:
[----:B------:R-:W-:Y:S05]  /*77a0*/  BSYNC B0 ;  /* 0x0000000000007941 */ /* 0x000fea0003800000 */
.L_x_2472:
[----:B------:R0:W-:Y:S01]  /*77b0*/  STG.E.U8 desc[UR36][R16.64], R8 ;  /* 0x0000000810007986 */ /* 0x0001e2000c101124 */
[----:B------:R-:W-:Y:S05]  /*77c0*/  BRA `(.L_x_2452) ;  /* 0x0000000400307947 */ /* 0x000fea0003800000 */
.L_x_2470:
        /* <DEDUP_REMOVED lines=21> */
.L_x_2477:
[----:B------:R-:W-:-:S04]  /*7920*/  LOP3.LUT R2, R3, 0x80000000, RZ, 0xc0, !PT ;  /* 0x8000000003027812 */ /* 0x000fc800078ec0ff */
[----:B------:R-:W-:-:S04]  /*7930*/  SHF.R.U32.HI R3, RZ, 0x18, R2 ;  /* 0x00000018ff037819 */ /* 0x000fc80000011602 */
[----:B------:R-:W-:-:S04]  /*7940*/  LOP3.LUT R0, R0, R3, RZ, 0xfc, !PT ;  /* 0x0000000300007212 */ /* 0x000fc800078efcff */
[----:B------:R-:W-:-:S07]  /*7950*/  PRMT R8, R0, 0x7610, R8 ;  /* 0x0000761000087816 */ /* 0x000fce0000000008 */
.L_x_2476:
[----:B------:R-:W-:Y:S05]  /*7960*/  BSYNC B0 ;  /* 0x0000000000007941 */ /* 0x000fea0003800000 */
.L_x_2475:
[----:B------:R0:W-:Y:S01]  /*7970*/  STG.E.U8 desc[UR36][R16.64], R8 ;  /* 0x0000000810007986 */ /* 0x0001e2000c101124 */
[----:B------:R-:W-:Y:S05]  /*7980*/  BRA `(.L_x_2452) ;  /* 0x0000000000c07947 */ /* 0x000fea0003800000 */
.L_x_2469:
        /* <DEDUP_REMOVED lines=26> */
.L_x_2451:
        /* <DEDUP_REMOVED lines=16> */
.L_x_2480:
[----:B------:R-:W-:Y:S05]  /*7c30*/  BRA `(.L_x_2452) ;  /* 0x0000000000147947 */ /* 0x000fea0003800000 */
.L_x_2479:
[----:B------:R-:W0:Y:S02]  /*7c40*/  F2I.U64.F64.TRUNC R4, R4 ;  /* 0x0000000400047311 */ /* 0x000e24000030d800 */
[----:B0-----:R0:W-:Y:S01]  /*7c50*/  STG.E.64 desc[UR36][R16.64], R4 ;  /* 0x0000000410007986 */ /* 0x0011e2000c101b24 */
[----:B------:R-:W-:Y:S05]  /*7c60*/  BRA `(.L_x_2452) ;  /* 0x0000000000087947 */ /* 0x000fea0003800000 */
.L_x_2478:
[----:B------:R-:W0:Y:S02]  /*7c70*/  F2I.U32.F64.TRUNC R5, R4 ;  /* 0x0000000400057311 */ /* 0x000e24000030d000 */
[----:B0-----:R0:W-:Y:S02]  /*7c80*/  STG.E desc[UR36][R16.64], R5 ;  /* 0x0000000510007986 */ /* 0x0011e4000c101924 */
.L_x_2452:
[----:B------:R-:W-:-:S07]  /*7c90*/  VIADD R23, R23, 0x80 ;  /* 0x0000008017177836 */ /* 0x000fce0000000000 */
.L_x_2405:
[----:B------:R-:W-:Y:S05]  /*7ca0*/  BSYNC B6 ;  /* 0x0000000000067941 */ /* 0x000fea0003800000 */
.L_x_2404:
        /* <DEDUP_REMOVED lines=307> */
.L_x_2483:
        /* <DEDUP_REMOVED lines=21> */
.L_x_2487:
[----:B------:R-:W2:Y:S02]  /*9130*/  LDG.E.U8 R2, desc[UR36][R2.64] ;  /* 0x0000002402027981 */ /* 0x000ea4000c1e1100 */
[----:B--2---:R0:W1:Y:S01]  /*9140*/  I2F.F64.U16 R18, R2 ;  /* 0x0000000200127312 */ /* 0x0040620000101800 */
[----:B------:R-:W-:Y:S05]  /*9150*/  BRA `(.L_x_2489) ;  /* 0x0000000c00707947 */ /* 0x000fea0003800000 */
.L_x_2486:
[----:B------:R-:W-:-:S13]  /*9160*/  ISETP.NE.AND P0, PT, R4, 0x2, PT ;  /* 0x000000020400780c */ /* 0x000fda0003f05270 */
[----:B------:R-:W-:Y:S05]  /*9170*/  @!P0 BRA `(.L_x_2490) ;  /* 0x0000000000288947 */ /* 0x000fea0003800000 */
[----:B------:R-:W-:-:S13]  /*9180*/  ISETP.NE.AND P0, PT, R4, 0x3, PT ;  /* 0x000000030400780c */ /* 0x000fda0003f05270 */
[----:B------:R-:W-:Y:S05]  /*9190*/  @!P0 BRA `(.L_x_2491) ;  /* 0x0000000000148947 */ /* 0x000fea0003800000 */
[----:B------:R-:W-:-:S13]  /*91a0*/  ISETP.NE.AND P0, PT, R4, 0x4, PT ;  /* 0x000000040400780c */ /* 0x000fda0003f05270 */
[----:B------:R-:W-:Y:S05]  /*91b0*/  @P0 BRA `(.L_x_2488) ;  /* 0x0000000800fc0947 */ /* 0x000fea0003800000 */
[----:B------:R-:W2:Y:S02]  /*91c0*/  LDG.E.64 R18, desc[UR36][R2.64] ;  /* 0x0000002402127981 */ /* 0x000ea4000c1e1b00 */
[----:B--2---:R-:W2:Y:S01]  /*91d0*/  I2F.F64.S64 R18, R18 ;  /* 0x0000001200127312 */ /* 0x004ea20000301c00 */
[----:B------:R-:W-:Y:S05]  /*91e0*/  BRA `(.L_x_2489) ;  /* 0x0000000c004c7947 */ /* 0x000fea0003800000 */
.L_x_2491:
[----:B------:R-:W2:Y:S02]  /*91f0*/  LDG.E R2, desc[UR36][R2.64] ;  /* 0x0000002402027981 */ /* 0x000ea4000c1e1900 */
[----:B--2---:R3:W4:Y:S01]  /*9200*/  I2F.F64 R18, R2 ;  /* 0x0000000200127312 */ /* 0x0047220000201c00 */
[----:B------:R-:W-:Y:S05]  /*9210*/  BRA `(.L_x_2489) ;  /* 0x0000000c00407947 */ /* 0x000fea0003800000 */
.L_x_2490:
[----:B------:R-:W2:Y:S02]  /*9220*/  LDG.E.U16 R2, desc[UR36][R2.64] ;  /* 0x0000002402027981 */ /* 0x000ea4000c1e1500 */
[----:B--2---:R0:W1:Y:S01]  /*9230*/  I2F.F64.S16 R18, R2 ;  /* 0x0000000200127312 */ /* 0x0040620000101c00 */
[----:B------:R-:W-:Y:S05]  /*9240*/  BRA `(.L_x_2489) ;  /* 0x0000000c00347947 */ /* 0x000fea0003800000 */
.L_x_2485:
        /* <DEDUP_REMOVED lines=10> */
.L_x_2493:
[----:B------:R-:W2:Y:S02]  /*92f0*/  LDG.E.U16 R0, desc[UR36][R2.64] ;  /* 0x0000002402007981 */ /* 0x000ea4000c1e1500 */
[----:B--2---:R-:W-:-:S05]  /*9300*/  HADD2.F32 R0, -RZ, R0.H0_H0 ;  /* 0x20000000ff007230 */ /* 0x004fca0000004100 */
[----:B------:R-:W-:-:S04]  /*9310*/  FMUL.FTZ R0, R0, 1 ;  /* 0x3f80000000007820 */ /* 0x000fc80000410000 */
[----:B------:R0:W1:Y:S01]  /*9320*/  F2F.F64.F32 R18, R0 ;  /* 0x0000000000127310 */ /* 0x0000620000201800 */
[----:B------:R-:W-:Y:S05]  /*9330*/  BRA `(.L_x_2489) ;  /* 0x0000000800f87947 */ /* 0x000fea0003800000 */
.L_x_2492:
        /* <DEDUP_REMOVED lines=10> */
.L_x_2495:
[----:B------:R-:W2:Y:S02]  /*93e0*/  LDG.E.U16 R2, desc[UR36][R2.64] ;  /* 0x0000002402027981 */ /* 0x000ea4000c1e1500 */
[----:B--2---:R-:W-:-:S05]  /*93f0*/  HADD2.F32 R0, -RZ, R2.H0_H0 ;  /* 0x20000002ff007230 */ /* 0x004fca0000004100 */
[----:B------:R-:W-:-:S04]  /*9400*/  FMUL.FTZ R0, R0, 1 ;  /* 0x3f80000000007820 */ /* 0x000fc80000410000 */
[----:B------:R0:W1:Y:S01]  /*9410*/  F2F.F64.F32 R18, R0 ;  /* 0x0000000000127310 */ /* 0x0000620000201800 */
[----:B------:R-:W-:Y:S05]  /*9420*/  BRA `(.L_x_2489) ;  /* 0x0000000800bc7947 */ /* 0x000fea0003800000 */
.L_x_2494:
[----:B------:R0:W5:Y:S01]  /*9430*/  LDG.E.64 R18, desc[UR36][R2.64] ;  /* 0x0000002402127981 */ /* 0x000162000c1e1b00 */
[----:B------:R-:W-:Y:S05]  /*9440*/  BRA `(.L_x_2489) ;  /* 0x0000000800b47947 */ /* 0x000fea0003800000 */
.L_x_2484:
        /* <DEDUP_REMOVED lines=13> */
.L_x_2498:
[----:B------:R0:W5:Y:S01]  /*9520*/  LDG.E.64 R18, desc[UR36][R2.64] ;  /* 0x0000002402127981 */ /* 0x000162000c1e1b00 */
[----:B------:R-:W-:Y:S05]  /*9530*/  BRA `(.L_x_2489) ;  /* 0x0000000800787947 */ /* 0x000fea0003800000 */
.L_x_2497:
        /* <DEDUP_REMOVED lines=28> */
.L_x_2500:
        /* <DEDUP_REMOVED lines=15> */
.L_x_2499:
[----:B------:R-:W2:Y:S02]  /*97f0*/  LDG.E.U16 R0, desc[UR36][R2.64] ;  /* 0x0000002402007981 */ /* 0x000ea4000c1e1500 */
[----:B--2---:R-:W-:-:S04]  /*9800*/  IMAD.U32 R0, R0, 0x10000, RZ ;  /* 0x0001000000007824 */ /* 0x004fc800078e00ff */
[----:B------:R-:W-:-:S04]  /*9810*/  FMUL.FTZ R0, R0, 1 ;  /* 0x3f80000000007820 */ /* 0x000fc80000410000 */
[----:B------:R0:W1:Y:S01]  /*9820*/  F2F.F64.F32 R18, R0 ;  /* 0x0000000000127310 */ /* 0x0000620000201800 */
[----:B------:R-:W-:Y:S05]  /*9830*/  BRA `(.L_x_2489) ;  /* 0x0000000400b87947 */ /* 0x000fea0003800000 */
.L_x_2496:
        /* <DEDUP_REMOVED lines=11> */
.L_x_2503:
        /* <DEDUP_REMOVED lines=21> */
.L_x_2507:
[----:B------:R-:W-:Y:S05]  /*9a40*/  BSYNC B1 ;  /* 0x0000000000017941 */ /* 0x000fea0003800000 */
.L_x_2506:
[----:B------:R-:W-:Y:S01]  /*9a50*/  LEA R3, R0, 0x3b800000, 0x17 ;  /* 0x3b80000000037811 */ /* 0x000fe200078eb8ff */
[----:B------:R-:W-:-:S05]  /*9a60*/  IMAD.SHL.U32 R0, R2, 0x100000, RZ ;  /* 0x0010000002007824 */ /* 0x000fca00078e00ff */
[----:B------:R-:W-:-:S07]  /*9a70*/  LOP3.LUT R0, R3, R0, R4, 0xfe, !PT ;  /* 0x0000000003007212 */ /* 0x000fce00078efe04 */
.L_x_2505:
[----:B------:R-:W-:Y:S05]  /*9a80*/  BSYNC B0 ;  /* 0x0000000000007941 */ /* 0x000fea0003800000 */
.L_x_2504:
[----:B------:R-:W-:-:S04]  /*9a90*/  FMUL.FTZ R0, R0, 1 ;  /* 0x3f80000000007820 */ /* 0x000fc80000410000 */
[----:B------:R0:W1:Y:S01]  /*9aa0*/  F2F.F64.F32 R18, R0 ;  /* 0x0000000000127310 */ /* 0x0000620000201800 */
[----:B------:R-:W-:Y:S05]  /*9ab0*/  BRA `(.L_x_2489) ;  /* 0x0000000400187947 */ /* 0x000fea0003800000 */
.L_x_2502:
        /* <DEDUP_REMOVED lines=21> */
.L_x_2511:
[----:B------:R-:W-:Y:S05]  /*9c10*/  BSYNC B1 ;  /* 0x0000000000017941 */ /* 0x000fea0003800000 */
.L_x_2510:
[----:B------:R-:W-:Y:S01]  /*9c20*/  LEA R3, R0, 0x37800000, 0x17 ;  /* 0x3780000000037811 */ /* 0x000fe200078eb8ff */
[----:B------:R-:W-:-:S05]  /*9c30*/  IMAD.SHL.U32 R0, R2, 0x200000, RZ ;  /* 0x0020000002007824 */ /* 0x000fca00078e00ff */
[----:B------:R-:W-:-:S07]  /*9c40*/  LOP3.LUT R0, R3, R0, R4, 0xfe, !PT ;  /* 0x0000000003007212 */ /* 0x000fce00078efe04 */
.L_x_2509:
[----:B------:R-:W-:Y:S05]  /*9c50*/  BSYNC B0 ;  /* 0x0000000000007941 */ /* 0x000fea0003800000 */
.L_x_2508:
[----:B------:R-:W-:-:S04]  /*9c60*/  FMUL.FTZ R0, R0, 1 ;  /* 0x3f80000000007820 */ /* 0x000fc80000410000 */
[----:B------:R0:W1:Y:S01]  /*9c70*/  F2F.F64.F32 R18, R0 ;  /* 0x0000000000127310 */ /* 0x0000620000201800 */
[----:B------:R-:W-:Y:S05]  /*9c80*/  BRA `(.L_x_2489) ;  /* 0x0000000000a47947 */ /* 0x000fea0003800000 */
.L_x_2501:
        /* <DEDUP_REMOVED lines=14> */
.L_x_2515:
[----:B------:R-:W-:Y:S05]  /*9d70*/  BSYNC B0 ;  /* 0x0000000000007941 */ /* 0x000fea0003800000 */
.L_x_2514:
[----:B------:R-:W-:-:S04]  /*9d80*/  FMUL.FTZ R0, R0, 1 ;  /* 0x3f80000000007820 */ /* 0x000fc80000410000 */
[----:B------:R0:W1:Y:S01]  /*9d90*/  F2F.F64.F32 R18, R0 ;  /* 0x0000000000127310 */ /* 0x0000620000201800 */
[----:B------:R-:W-:Y:S05]  /*9da0*/  BRA `(.L_x_2489) ;  /* 0x00000000005c7947 */ /* 0x000fea0003800000 */
.L_x_2488:
        /* <DEDUP_REMOVED lines=16> */
.L_x_2516:
[----:B------:R-:W-:Y:S01]  /*9eb0*/  CS2R R18, SRZ ;  /* 0x0000000000127805 */ /* 0x000fe2000001ff00 */
[----:B------:R-:W-:Y:S06]  /*9ec0*/  BRA `(.L_x_2489) ;  /* 0x0000000000147947 */ /* 0x000fec0003800000 */
.L_x_2513:
[----:B------:R-:W2:Y:S02]  /*9ed0*/  LDG.E.64 R18, desc[UR36][R2.64] ;  /* 0x0000002402127981 */ /* 0x000ea4000c1e1b00 */
[----:B--2---:R-:W0:Y:S01]  /*9ee0*/  I2F.F64.U64 R18, R18 ;  /* 0x0000001200127312 */ /* 0x004e220000301800 */
[----:B------:R-:W-:Y:S05]  /*9ef0*/  BRA `(.L_x_2489) ;  /* 0x0000000000087947 */ /* 0x000fea0003800000 */
.L_x_2512:
[----:B------:R-:W2:Y:S02]  /*9f00*/  LDG.E R2, desc[UR36][R2.64] ;  /* 0x0000002402027981 */ /* 0x000ea4000c1e1900 */
[----:B--2---:R0:W1:Y:S02]  /*9f10*/  I2F.F64.U32 R18, R2 ;  /* 0x0000000200127312 */ /* 0x0040640000201800 */
.L_x_2489:
        /* <DEDUP_REMOVED lines=25> */
.L_x_2518:
[----:B------:R-:W-:Y:S05]  /*a0b0*/  BSYNC B1 ;  /* 0x0000000000017941 */ /* 0x000fea0003800000 */
.L_x_2517:
        /* <DEDUP_REMOVED lines=85> */
.L_x_2520:
        /* <DEDUP_REMOVED lines=24> */
.L_x_2523:
[----:B------:R-:W-:Y:S05]  /*a790*/  BSYNC B2 ;  /* 0x0000000000027941 */ /* 0x000fea0003800000 */
.L_x_2522:
        /* <DEDUP_REMOVED lines=29> */
.L_x_2521:
[----:B------:R-:W-:Y:S05]  /*a970*/  BSYNC B1 ;  /* 0x0000000000017941 */ /* 0x000fea0003800000 */
.L_x_2519:
        /* <DEDUP_REMOVED lines=18> */
.L_x_2527:
[----:B------:R-:W0:Y:S02]  /*aaa0*/  F2I.S64.F64.TRUNC R4, R4 ;  /* 0x0000000400047311 */ /* 0x000e24000030d900 */
[----:B0-----:R-:W-:-:S05]  /*aab0*/  IMAD.MOV.U32 R3, RZ, RZ, R4 ;  /* 0x000000ffff037224 */ /* 0x001fca00078e0004 */
[----:B------:R4:W-:Y:S01]  /*aac0*/  STG.E.U8 desc[UR36][R16.64], R3 ;  /* 0x0000000310007986 */ /* 0x0009e2000c101124 */
[----:B------:R-:W-:Y:S05]  /*aad0*/  BRA `(.L_x_2529) ;  /* 0x0000000c00f87947 */ /* 0x000fea0003800000 */
.L_x_2526:
        /* <DEDUP_REMOVED lines=9> */
.L_x_2531:
[----:B------:R-:W0:Y:S02]  /*ab70*/  F2I.F64.TRUNC R5, R4 ;  /* 0x0000000400057311 */ /* 0x000e24000030d100 */
[----:B0-----:R2:W-:Y:S01]  /*ab80*/  STG.E desc[UR36][R16.64], R5 ;  /* 0x0000000510007986 */ /* 0x0015e2000c101924 */
[----:B------:R-:W-:Y:S05]  /*ab90*/  BRA `(.L_x_2529) ;  /* 0x0000000c00c87947 */ /* 0x000fea0003800000 */
.L_x_2530:
[----:B------:R-:W0:Y:S02]  /*aba0*/  F2I.F64.TRUNC R5, R4 ;  /* 0x0000000400057311 */ /* 0x000e24000030d100 */
[----:B0-----:R0:W-:Y:S01]  /*abb0*/  STG.E.U16 desc[UR36][R16.64], R5 ;  /* 0x0000000510007986 */ /* 0x0011e2000c101524 */
[----:B------:R-:W-:Y:S05]  /*abc0*/  BRA `(.L_x_2529) ;  /* 0x0000000c00bc7947 */ /* 0x000fea0003800000 */
.L_x_2525:
        /* <DEDUP_REMOVED lines=13> */
.L_x_2533:
        /* <DEDUP_REMOVED lines=8> */
.L_x_2532:
        /* <DEDUP_REMOVED lines=14> */
.L_x_2535:
        /* <DEDUP_REMOVED lines=9> */
.L_x_2534:
[----:B------:R0:W-:Y:S01]  /*ae90*/  STG.E.64 desc[UR36][R16.64], R4 ;  /* 0x0000000410007986 */ /* 0x0001e2000c101b24 */
[----:B------:R-:W-:Y:S05]  /*aea0*/  BRA `(.L_x_2529) ;  /* 0x0000000c00047947 */ /* 0x000fea0003800000 */
.L_x_2524:
        /* <DEDUP_REMOVED lines=12> */
.L_x_2538:
[----:B------:R-:W-:-:S05]  /*af70*/  CS2R R6, SRZ ;  /* 0x0000000000067805 */ /* 0x000fca000001ff00 */
[----:B------:R0:W-:Y:S01]  /*af80*/  STG.E.128 desc[UR36][R16.64], R4 ;  /* 0x0000000410007986 */ /* 0x0001e2000c101d24 */
[----:B------:R-:W-:Y:S05]  /*af90*/  BRA `(.L_x_2529) ;  /* 0x0000000800c87947 */ /* 0x000fea0003800000 */
.L_x_2537:
        /* <DEDUP_REMOVED lines=25> */
.L_x_2542:
[----:B------:R-:W-:Y:S05]  /*b130*/  BSYNC B0 ;  /* 0x0000000000007941 */ /* 0x000fea0003800000 */
.L_x_2541:
[----:B------:R-:W-:-:S05]  /*b140*/  LOP3.LUT R3, R0, R3, RZ, 0xfc, !PT ;  /* 0x0000000300037212 */ /* 0x000fca00078efcff */
[----:B------:R0:W-:Y:S01]  /*b150*/  STG.E.U8 desc[UR36][R16.64], R3 ;  /* 0x0000000310007986 */ /* 0x0001e2000c101124 */
[----:B------:R-:W-:Y:S05]  /*b160*/  BRA `(.L_x_2529) ;  /* 0x0000000800547947 */ /* 0x000fea0003800000 */
.L_x_2540:
        /* <DEDUP_REMOVED lines=17> */
.L_x_2544:
[----:B------:R-:W-:Y:S01]  /*b280*/  IMAD.MOV.U32 R0, RZ, RZ, 0x7f ;  /* 0x0000007fff007424 */ /* 0x000fe200078e00ff */
[----:B------:R-:W-:-:S04]  /*b290*/  ISETP.GT.U32.AND P0, PT, R2, 0x7f800000, PT ;  /* 0x7f8000000200780c */ /* 0x000fc80003f04070 */
[----:B------:R-:W-:-:S09]  /*b2a0*/  SEL R0, R0, 0x7c, P0 ;  /* 0x0000007c00007807 */ /* 0x000fd20000000000 */
.L_x_2545:
[----:B------:R-:W-:Y:S05]  /*b2b0*/  BSYNC B0 ;  /* 0x0000000000007941 */ /* 0x000fea0003800000 */
.L_x_2543:
[----:B------:R-:W-:-:S04]  /*b2c0*/  LOP3.LUT R2, R3, 0x80000000, RZ, 0xc0, !PT ;  /* 0x8000000003027812 */ /* 0x000fc800078ec0ff */
[----:B------:R-:W-:-:S04]  /*b2d0*/  SHF.R.U32.HI R3, RZ, 0x18, R2 ;  /* 0x00000018ff037819 */ /* 0x000fc80000011602 */
[----:B------:R-:W-:-:S05]  /*b2e0*/  LOP3.LUT R3, R0, R3, RZ, 0xfc, !PT ;  /* 0x0000000300037212 */ /* 0x000fca00078efcff */
[----:B------:R0:W-:Y:S01]  /*b2f0*/  STG.E.U8 desc[UR36][R16.64], R3 ;  /* 0x0000000310007986 */ /* 0x0001e2000c101124 */
[----:B------:R-:W-:Y:S05]  /*b300*/  BRA `(.L_x_2529) ;  /* 0x0000000400ec7947 */ /* 0x000fea0003800000 */
.L_x_2539:
        /* <DEDUP_REMOVED lines=8> */
.L_x_2536:
        /* <DEDUP_REMOVED lines=11> */
.L_x_2548:
        /* <DEDUP_REMOVED lines=21> */
.L_x_2551:
[----:B------:R-:W-:-:S04]  /*b590*/  LOP3.LUT R2, R3, 0x80000000, RZ, 0xc0, !PT ;  /* 0x8000000003027812 */ /* 0x000fc800078ec0ff */
[----:B------:R-:W-:-:S04]  /*b5a0*/  SHF.R.U32.HI R3, RZ, 0x18, R2 ;  /* 0x00000018ff037819 */ /* 0x000fc80000011602 */
[----:B------:R-:W-:-:S04]  /*b5b0*/  LOP3.LUT R0, R0, R3, RZ, 0xfc, !PT ;  /* 0x0000000300007212 */ /* 0x000fc800078efcff */
[----:B------:R-:W-:-:S07]  /*b5c0*/  PRMT R8, R0, 0x7610, R8 ;  /* 0x0000761000087816 */ /* 0x000fce0000000008 */
.L_x_2550:
[----:B------:R-:W-:Y:S05]  /*b5d0*/  BSYNC B0 ;  /* 0x0000000000007941 */ /* 0x000fea0003800000 */
.L_x_2549:
[----:B------:R0:W-:Y:S01]  /*b5e0*/  STG.E.U8 desc[UR36][R16.64], R8 ;  /* 0x0000000810007986 */ /* 0x0001e2000c101124 */
[----:B------:R-:W-:Y:S05]  /*b5f0*/  BRA `(.L_x_2529) ;  /* 0x0000000400307947 */ /* 0x000fea0003800000 */
.L_x_2547:
        /* <DEDUP_REMOVED lines=21> */
.L_x_2554:
[----:B------:R-:W-:-:S04]  /*b750*/  LOP3.LUT R2, R3, 0x80000000, RZ, 0xc0, !PT ;  /* 0x8000000003027812 */ /* 0x000fc800078ec0ff */
[----:B------:R-:W-:-:S04]  /*b760*/  SHF.R.U32.HI R3, RZ, 0x18, R2 ;  /* 0x00000018ff037819 */ /* 0x000fc80000011602 */
[----:B------:R-:W-:-:S04]  /*b770*/  LOP3.LUT R0, R0, R3, RZ, 0xfc, !PT ;  /* 0x0000000300007212 */ /* 0x000fc800078efcff */
[----:B------:R-:W-:-:S07]  /*b780*/  PRMT R8, R0, 0x7610, R8 ;  /* 0x0000761000087816 */ /* 0x000fce0000000008 */
.L_x_2553:
[----:B------:R-:W-:Y:S05]  /*b790*/  BSYNC B0 ;  /* 0x0000000000007941 */ /* 0x000fea0003800000 */
.L_x_2552:
[----:B------:R0:W-:Y:S01]  /*b7a0*/  STG.E.U8 desc[UR36][R16.64], R8 ;  /* 0x0000000810007986 */ /* 0x0001e2000c101124 */
[----:B------:R-:W-:Y:S05]  /*b7b0*/  BRA `(.L_x_2529) ;  /* 0x0000000000c07947 */ /* 0x000fea0003800000 */
.L_x_2546:
        /* <DEDUP_REMOVED lines=26> */
.L_x_2528:
        /* <DEDUP_REMOVED lines=16> */
.L_x_2557:
[----:B------:R-:W-:Y:S05]  /*ba60*/  BRA `(.L_x_2529) ;  /* 0x0000000000147947 */ /* 0x000fea0003800000 */
.L_x_2556:
[----:B------:R-:W0:Y:S02]  /*ba70*/  F2I.U64.F64.TRUNC R4, R4 ;  /* 0x0000000400047311 */ /* 0x000e24000030d800 */
[----:B0-----:R0:W-:Y:S01]  /*ba80*/  STG.E.64 desc[UR36][R16.64], R4 ;  /* 0x0000000410007986 */ /* 0x0011e2000c101b24 */
[----:B------:R-:W-:Y:S05]  /*ba90*/  BRA `(.L_x_2529) ;  /* 0x0000000000087947 */ /* 0x000fea0003800000 */
.L_x_2555:
[----:B------:R-:W0:Y:S02]  /*baa0*/  F2I.U32.F64.TRUNC R5, R4 ;  /* 0x0000000400057311 */ /* 0x000e24000030d000 */
[----:B0-----:R0:W-:Y:S02]  /*bab0*/  STG.E desc[UR36][R16.64], R5 ;  /* 0x0000000510007986 */ /* 0x0011e4000c101924 */
.L_x_2529:
[----:B------:R-:W-:-:S07]  /*bac0*/  VIADD R23, R23, 0x80 ;  /* 0x0000008017177836 */ /* 0x000fce0000000000 */
.L_x_2482:
[----:B------:R-:W-:Y:S05]  /*bad0*/  BSYNC B6 ;  /* 0x0000000000067941 */ /* 0x000fea0003800000 */
.L_x_2481:
        /* <DEDUP_REMOVED lines=306> */
.L_x_2558:
        /* <DEDUP_REMOVED lines=21> */
.L_x_2562:
[----:B------:R-:W2:Y:S02]  /*cf50*/  LDG.E.U8 R2, desc[UR36][R2.64] ;  /* 0x0000002402027981 */ /* 0x000ea4000c1e1100 */
[----:B--2---:R0:W1:Y:S01]  /*cf60*/  I2F.F64.U16 R18, R2 ;  /* 0x0000000200127312 */ /* 0x0040620000101800 */
[----:B------:R-:W-:Y:S05]  /*cf70*/  BRA `(.L_x_2564) ;  /* 0x0000000c00707947 */ /* 0x000fea0003800000 */
.L_x_2561:
        /* <DEDUP_REMOVED lines=9> */
.L_x_2566:
[----:B------:R-:W2:Y:S02]  /*d010*/  LDG.E R2, desc[UR36][R2.64] ;  /* 0x0000002402027981 */ /* 0x000ea4000c1e1900 */
[----:B--2---:R0:W1:Y:S01]  /*d020*/  I2F.F64 R18, R2 ;  /* 0x0000000200127312 */ /* 0x0040620000201c00 */
[----:B------:R-:W-:Y:S05]  /*d030*/  BRA `(.L_x_2564) ;  /* 0x0000000c00407947 */ /* 0x000fea0003800000 */
.L_x_2565:
[----:B------:R-:W2:Y:S02]  /*d040*/  LDG.E.U16 R2, desc[UR36][R2.64] ;  /* 0x0000002402027981 */ /* 0x000ea4000c1e1500 */
[----:B--2---:R0:W1:Y:S01]  /*d050*/  I2F.F64.S16 R18, R2 ;  /* 0x0000000200127312 */ /* 0x0040620000101c00 */
[----:B------:R-:W-:Y:S05]  /*d060*/  BRA `(.L_x_2564) ;  /* 0x0000000c00347947 */ /* 0x000fea0003800000 */
.L_x_2560:
        /* <DEDUP_REMOVED lines=8> */
[----:B------:R-:W4:Y:S01]  /*d0f0*/  F2F.F64.F32 R18, R18 ;  /* 0x0000001200127310 */ /* 0x000f220000201800 */
[----:B------:R-:W-:Y:S05]  /*d100*/  BRA `(.L_x_2564) ;  /* 0x0000000c000c7947 */ /* 0x000fea0003800000 */
.L_x_2568:
[----:B------:R-:W2:Y:S02]  /*d110*/  LDG.E.U16 R0, desc[UR36][R2.64] ;  /* 0x0000002402007981 */ /* 0x000ea4000c1e1500 */
[----:B--2---:R-:W-:-:S05]  /*d120*/  HADD2.F32 R0, -RZ, R0.H0_H0 ;  /* 0x20000000ff007230 */ /* 0x004fca0000004100 */
[----:B------:R-:W-:-:S04]  /*d130*/  FMUL.FTZ R0, R0, 1 ;  /* 0x3f80000000007820 */ /* 0x000fc80000410000 */
[----:B------:R0:W1:Y:S01]  /*d140*/  F2F.F64.F32 R18, R0 ;  /* 0x0000000000127310 */ /* 0x0000620000201800 */
[----:B------:R-:W-:Y:S05]  /*d150*/  BRA `(.L_x_2564) ;  /* 0x0000000800f87947 */ /* 0x000fea0003800000 */
.L_x_2567:
        /* <DEDUP_REMOVED lines=8> */
[----:B------:R-:W1:Y:S01]  /*d1e0*/  F2F.F64.F32 R18, R18 ;  /* 0x0000001200127310 */ /* 0x000e620000201800 */
[----:B------:R-:W-:Y:S05]  /*d1f0*/  BRA `(.L_x_2564) ;  /* 0x0000000800d07947 */ /* 0x000fea0003800000 */
.L_x_2570:
[----:B------:R-:W2:Y:S02]  /*d200*/  LDG.E.U16 R2, desc[UR36][R2.64] ;  /* 0x0000002402027981 */ /* 0x000ea4000c1e1500 */
[----:B--2---:R-:W-:-:S05]  /*d210*/  HADD2.F32 R0, -RZ, R2.H0_H0 ;  /* 0x20000002ff007230 */ /* 0x004fca0000004100 */
[----:B------:R-:W-:-:S04]  /*d220*/  FMUL.FTZ R0, R0, 1 ;  /* 0x3f80000000007820 */ /* 0x000fc80000410000 */
[----:B------:R2:W3:Y:S01]  /*d230*/  F2F.F64.F32 R18, R0 ;  /* 0x0000000000127310 */ /* 0x0004e20000201800 */
[----:B------:R-:W-:Y:S05]  /*d240*/  BRA `(.L_x_2564) ;  /* 0x0000000800bc7947 */ /* 0x000fea0003800000 */
.L_x_2569:
[----:B------:R0:W5:Y:S01]  /*d250*/  LDG.E.64 R18, desc[UR36][R2.64] ;  /* 0x0000002402127981 */ /* 0x000162000c1e1b00 */
[----:B------:R-:W-:Y:S05]  /*d260*/  BRA `(.L_x_2564) ;  /* 0x0000000800b47947 */ /* 0x000fea0003800000 */
.L_x_2559:
        /* <DEDUP_REMOVED lines=13> */
.L_x_2573:
[----:B------:R0:W5:Y:S01]  /*d340*/  LDG.E.64 R18, desc[UR36][R2.64] ;  /* 0x0000002402127981 */ /* 0x000162000c1e1b00 */
[----:B------:R-:W-:Y:S05]  /*d350*/  BRA `(.L_x_2564) ;  /* 0x0000000800787947 */ /* 0x000fea0003800000 */
.L_x_2572:
        /* <DEDUP_REMOVED lines=28> */
.L_x_2575:
        /* <DEDUP_REMOVED lines=15> */
.L_x_2574:
[----:B------:R-:W2:Y:S02]  /*d610*/  LDG.E.U16 R0, desc[UR36][R2.64] ;  /* 0x0000002402007981 */ /* 0x000ea4000c1e1500 */
[----:B--2---:R-:W-:-:S04]  /*d620*/  IMAD.U32 R0, R0, 0x10000, RZ ;  /* 0x0001000000007824 */ /* 0x004fc800078e00ff */
[----:B------:R-:W-:-:S04]  /*d630*/  FMUL.FTZ R0, R0, 1 ;  /* 0x3f80000000007820 */ /* 0x000fc80000410000 */
[----:B------:R0:W1:Y:S01]  /*d640*/  F2F.F64.F32 R18, R0 ;  /* 0x0000000000127310 */ /* 0x0000620000201800 */
[----:B------:R-:W-:Y:S05]  /*d650*/  BRA `(.L_x_2564) ;  /* 0x0000000400b87947 */ /* 0x000fea0003800000 */
.L_x_2571:
        /* <DEDUP_REMOVED lines=11> */
.L_x_2578:
        /* <DEDUP_REMOVED lines=21> */
.L_x_2582:
[----:B------:R-:W-:Y:S05]  /*d860*/  BSYNC B1 ;  /* 0x0000000000017941 */ /* 0x000fea0003800000 */
.L_x_2581:
[----:B------:R-:W-:Y:S01]  /*d870*/  LEA R3, R0, 0x3b800000, 0x17 ;  /* 0x3b80000000037811 */ /* 0x000fe200078eb8ff */
[----:B------:R-:W-:-:S05]  /*d880*/  IMAD.SHL.U32 R0, R2, 0x100000, RZ ;  /* 0x0010000002007824 */ /* 0x000fca00078e00ff */
[----:B------:R-:W-:-:S07]  /*d890*/  LOP3.LUT R0, R3, R0, R4, 0xfe, !PT ;  /* 0x0000000003007212 */ /* 0x000fce00078efe04 */
.L_x_2580:
[----:B------:R-:W-:Y:S05]  /*d8a0*/  BSYNC B0 ;  /* 0x0000000000007941 */ /* 0x000fea0003800000 */
.L_x_2579:
[----:B------:R-:W-:-:S04]  /*d8b0*/  FMUL.FTZ R0, R0, 1 ;  /* 0x3f80000000007820 */ /* 0x000fc80000410000 */
[----:B------:R0:W1:Y:S01]  /*d8c0*/  F2F.F64.F32 R18, R0 ;  /* 0x0000000000127310 */ /* 0x0000620000201800 */
[----:B------:R-:W-:Y:S05]  /*d8d0*/  BRA `(.L_x_2564) ;  /* 0x0000000400187947 */ /* 0x000fea0003800000 */
.L_x_2577:
        /* <DEDUP_REMOVED lines=21> */
.L_x_2586:
[----:B------:R-:W-:Y:S05]  /*da30*/  BSYNC B1 ;  /* 0x0000000000017941 */ /* 0x000fea0003800000 */
.L_x_2585:
[----:B------:R-:W-:Y:S01]  /*da40*/  LEA R3, R0, 0x37800000, 0x17 ;  /* 0x3780000000037811 */ /* 0x000fe200078eb8ff */
[----:B------:R-:W-:-:S05]  /*da50*/  IMAD.SHL.U32 R0, R2, 0x200000, RZ ;  /* 0x0020000002007824 */ /* 0x000fca00078e00ff */
[----:B------:R-:W-:-:S07]  /*da60*/  LOP3.LUT R0, R3, R0, R4, 0xfe, !PT ;  /* 0x0000000003007212 */ /* 0x000fce00078efe04 */
.L_x_2584:
[----:B------:R-:W-:Y:S05]  /*da70*/  BSYNC B0 ;  /* 0x0000000000007941 */ /* 0x000fea0003800000 */
.L_x_2583:
[----:B------:R-:W-:-:S04]  /*da80*/  FMUL.FTZ R0, R0, 1 ;  /* 0x3f80000000007820 */ /* 0x000fc80000410000 */
[----:B------:R0:W1:Y:S01]  /*da90*/  F2F.F64.F32 R18, R0 ;  /* 0x0000000000127310 */ /* 0x0000620000201800 */
[----:B------:R-:W-:Y:S05]  /*daa0*/  BRA `(.L_x_2564) ;  /* 0x0000000000a47947 */ /* 0x000fea0003800000 */
.L_x_2576:
        /* <DEDUP_REMOVED lines=14> */
.L_x_2590:
[----:B------:R-:W-:Y:S05]  /*db90*/  BSYNC B0 ;  /* 0x0000000000007941 */ /* 0x000fea0003800000 */
.L_x_2589:
[----:B------:R-:W-:-:S04]  /*dba0*/  FMUL.FTZ R0, R0, 1 ;  /* 0x3f80000000007820 */ /* 0x000fc80000410000 */
[----:B------:R0:W1:Y:S01]  /*dbb0*/  F2F.F64.F32 R18, R0 ;  /* 0x0000000000127310 */ /* 0x0000620000201800 */
[----:B------:R-:W-:Y:S05]  /*dbc0*/  BRA `(.L_x_2564) ;  /* 0x00000000005c7947 */ /* 0x000fea0003800000 */
.L_x_2563:
        /* <DEDUP_REMOVED lines=16> */
.L_x_2591:
[----:B------:R-:W-:Y:S01]  /*dcd0*/  CS2R R18, SRZ ;  /* 0x0000000000127805 */ /* 0x000fe2000001ff00 */
[----:B------:R-:W-:Y:S06]  /*dce0*/  BRA `(.L_x_2564) ;  /* 0x0000000000147947 */ /* 0x000fec0003800000 */
.L_x_2588:
[----:B------:R-:W2:Y:S02]  /*dcf0*/  LDG.E.64 R18, desc[UR36][R2.64] ;  /* 0x0000002402127981 */ /* 0x000ea4000c1e1b00 */
[----:B--2---:R-:W0:Y:S01]  /*dd00*/  I2F.F64.U64 R18, R18 ;  /* 0x0000001200127312 */ /* 0x004e220000301800 */
[----:B------:R-:W-:Y:S05]  /*dd10*/  BRA `(.L_x_2564) ;  /* 0x0000000000087947 */ /* 0x000fea0003800000 */
.L_x_2587:
[----:B------:R-:W2:Y:S02]  /*dd20*/  LDG.E R2, desc[UR36][R2.64] ;  /* 0x0000002402027981 */ /* 0x000ea4000c1e1900 */
[----:B--2---:R0:W1:Y:S02]  /*dd30*/  I2F.F64.U32 R18, R2 ;  /* 0x0000000200127312 */ /* 0x0040640000201800 */
.L_x_2564:
[C---:B01-345:R-:W-:Y:S01]  /*dd40*/  DADD R10, -|R18|.reuse, 1 ;  /* 0x3ff00000120a7429 */ /* 0x07bfe20000000300 */
[----:B------:R-:W-:Y:S01]  /*dd50*/  IMAD.MOV.U32 R2, RZ, RZ, 0x1 ;  /* 0x00000001ff027424 */ /* 0x000fe200078e00ff */
        /* <DEDUP_REMOVED lines=12> */
[----:B--2---:R-:W-:-:S05]  /*de20*/  FFMA R0, RZ, R11, R3 ;  /* 0x0000000bff007223 */ /* 0x004fca0000000003 */
        /* <DEDUP_REMOVED lines=10> */
.L_x_2593:
[----:B------:R-:W-:Y:S05]  /*ded0*/  BSYNC B1 ;  /* 0x0000000000017941 */ /* 0x000fea0003800000 */
.L_x_2592:
        /* <DEDUP_REMOVED lines=85> */
.L_x_2595:
        /* <DEDUP_REMOVED lines=24> */
.L_x_2598:
[----:B------:R-:W-:Y:S05]  /*e5b0*/  BSYNC B2 ;  /* 0x0000000000027941 */ /* 0x000fea0003800000 */
.L_x_2597:
        /* <DEDUP_REMOVED lines=29> */
.L_x_2596:
[----:B------:R-:W-:Y:S05]  /*e790*/  BSYNC B1 ;  /* 0x0000000000017941 */ /* 0x000fea0003800000 */
.L_x_2594:
        /* <DEDUP_REMOVED lines=16> */
[----:B0-----:R-:W-:Y:S01]  /*e8a0*/  STG.E.U8 desc[UR36][R16.64], R5 ;  /* 0x0000000510007986 */ /* 0x001fe2000c101124 */
[----:B------:R-:W-:Y:S05]  /*e8b0*/  EXIT ;  /* 0x000000000000794d */ /* 0x000fea0003800000 */
.L_x_2602:
[----:B------:R-:W0:Y:S02]  /*e8c0*/  F2I.S64.F64.TRUNC R4, R4 ;  /* 0x0000000400047311 */ /* 0x000e24000030d900 */
[----:B0-----:R-:W-:-:S05]  /*e8d0*/  IMAD.MOV.U32 R3, RZ, RZ, R4 ;  /* 0x000000ffff037224 */ /* 0x001fca00078e0004 */
[----:B------:R-:W-:Y:S01]  /*e8e0*/  STG.E.U8 desc[UR36][R16.64], R3 ;  /* 0x0000000310007986 */ /* 0x000fe2000c101124 */
[----:B------:R-:W-:Y:S05]  /*e8f0*/  EXIT ;  /* 0x000000000000794d */ /* 0x000fea0003800000 */
.L_x_2601:
[----:B------:R-:W-:-:S13]  /*e900*/  ISETP.NE.AND P0, PT, R0, 0x2, PT ;  /* 0x000000020000780c */ /* 0x000fda0003f05270 */
[----:B------:R-:W-:Y:S05]  /*e910*/  @!P0 BRA `(.L_x_2604) ;  /* 0x0000000000288947 */ /* 0x000fea0003800000 */
[----:B------:R-:W-:-:S13]  /*e920*/  ISETP.NE.AND P0, PT, R0, 0x3, PT ;  /* 0x000000030000780c */ /* 0x000fda0003f05270 */
[----:B------:R-:W-:Y:S05]  /*e930*/  @!P0 BRA `(.L_x_2605) ;  /* 0x0000000000148947 */ /* 0x000fea0003800000 */
[----:B------:R-:W-:-:S13]  /*e940*/  ISETP.NE.AND P0, PT, R0, 0x4, PT ;  /* 0x000000040000780c */ /* 0x000fda0003f05270 */
[----:B------:R-:W-:Y:S05]  /*e950*/  @P0 BRA `(.L_x_2603) ;  /* 0x0000000c00880947 */ /* 0x000fea0003800000 */
[----:B------:R-:W0:Y:S02]  /*e960*/  F2I.S64.F64.TRUNC R4, R4 ;  /* 0x0000000400047311 */ /* 0x000e24000030d900 */
[----:B0-----:R-:W-:Y:S01]  /*e970*/  STG.E.64 desc[UR36][R16.64], R4 ;  /* 0x0000000410007986 */ /* 0x001fe2000c101b24 */
[----:B------:R-:W-:Y:S05]  /*e980*/  EXIT ;  /* 0x000000000000794d */ /* 0x000fea0003800000 */
.L_x_2605:
[----:B------:R-:W0:Y:S02]  /*e990*/  F2I.F64.TRUNC R5, R4 ;  /* 0x0000000400057311 */ /* 0x000e24000030d100 */
[----:B0-----:R-:W-:Y:S01]  /*e9a0*/  STG.E desc[UR36][R16.64], R5 ;  /* 0x0000000510007986 */ /* 0x001fe2000c101924 */
[----:B------:R-:W-:Y:S05]  /*e9b0*/  EXIT ;  /* 0x000000000000794d */ /* 0x000fea0003800000 */
.L_x_2604:
[----:B------:R-:W0:Y:S02]  /*e9c0*/  F2I.F64.TRUNC R5, R4 ;  /* 0x0000000400057311 */ /* 0x000e24000030d100 */
[----:B0-----:R-:W-:Y:S01]  /*e9d0*/  STG.E.U16 desc[UR36][R16.64], R5 ;  /* 0x0000000510007986 */ /* 0x001fe2000c101524 */
[----:B------:R-:W-:Y:S05]  /*e9e0*/  EXIT ;  /* 0x000000000000794d */ /* 0x000fea0003800000 */
.L_x_2600:
        /* <DEDUP_REMOVED lines=11> */
[----:B------:R-:W-:Y:S01]  /*eaa0*/  STG.E desc[UR36][R16.64], R3 ;  /* 0x0000000310007986 */ /* 0x000fe2000c101924 */
[----:B------:R-:W-:Y:S05]  /*eab0*/  EXIT ;  /* 0x000000000000794d */ /* 0x000fea0003800000 */
.L_x_2607:
[----:B------:R-:W-:Y:S01]  /*eac0*/  UMOV UR4, 0xf0000000 ;  /* 0xf000000000047882 */ /* 0x000fe20000000000 */
[----:B------:R-:W-:Y:S01]  /*ead0*/  UMOV UR5, 0x380fffff ;  /* 0x380fffff00057882 */ /* 0x000fe20000000000 */
[----:B------:R-:W0:Y:S01]  /*eae0*/  F2F.F32.F64 R0, R4 ;  /* 0x0000000400007310 */ /* 0x000e220000301000 */
[----:B------:R-:W-:-:S14]  /*eaf0*/  DSETP.GEU.AND P0, PT, |R4|, UR4, PT ;  /* 0x0000000404007e2a */ /* 0x000fdc000bf0e200 */
[----:B0-----:R-:W-:-:S05]  /*eb00*/  @!P0 FMUL R0, R0, 1.175494350822287508e-38 ;  /* 0x0080000000008820 */ /* 0x001fca0000400000 */
[----:B------:R-:W-:-:S05]  /*eb10*/  F2FP.F16.F32.PACK_AB R0, RZ, R0 ;  /* 0x00000000ff00723e */ /* 0x000fca00000000ff */
[----:B------:R-:W-:Y:S01]  /*eb20*/  STG.E.U16 desc[UR36][R16.64], R0 ;  /* 0x0000000010007986 */ /* 0x000fe2000c101524 */
[----:B------:R-:W-:Y:S05]  /*eb30*/  EXIT ;  /* 0x000000000000794d */ /* 0x000fea0003800000 */
.L_x_2606:
        /* <DEDUP_REMOVED lines=12> */
[----:B------:R-:W-:Y:S01]  /*ec00*/  STG.E.64 desc[UR36][R16.64], R2 ;  /* 0x0000000210007986 */ /* 0x000fe2000c101b24 */
[----:B------:R-:W-:Y:S05]  /*ec10*/  EXIT ;  /* 0x000000000000794d */ /* 0x000fea0003800000 */
.L_x_2609:
[----:B------:R-:W-:Y:S01]  /*ec20*/  UMOV UR4, 0xf0000000 ;  /* 0xf000000000047882 */ /* 0x000fe20000000000 */
[----:B------:R-:W-:Y:S01]  /*ec30*/  UMOV UR5, 0x380fffff ;  /* 0x380fffff00057882 */ /* 0x000fe20000000000 */
[----:B------:R-:W0:Y:S01]  /*ec40*/  F2F.F32.F64 R0, R4 ;  /* 0x0000000400007310 */ /* 0x000e220000301000 */
[----:B------:R-:W-:-:S14]  /*ec50*/  DSETP.GEU.AND P0, PT, |R4|, UR4, PT ;  /* 0x0000000404007e2a */ /* 0x000fdc000bf0e200 */
[----:B0-----:R-:W-:-:S05]  /*ec60*/  @!P0 FMUL R0, R0, 1.175494350822287508e-38 ;  /* 0x0080000000008820 */ /* 0x001fca0000400000 */
[----:B------:R-:W-:-:S04]  /*ec70*/  F2FP.F16.F32.PACK_AB R3, RZ, R0 ;  /* 0x00000000ff03723e */ /* 0x000fc800000000ff */
[----:B------:R-:W-:-:S05]  /*ec80*/  PRMT R3, R3, 0x5410, RZ ;  /* 0x0000541003037816 */ /* 0x000fca00000000ff */
[----:B------:R-:W-:Y:S01]  /*ec90*/  STG.E desc[UR36][R16.64], R3 ;  /* 0x0000000310007986 */ /* 0x000fe2000c101924 */
[----:B------:R-:W-:Y:S05]  /*eca0*/  EXIT ;  /* 0x000000000000794d */ /* 0x000fea0003800000 */
.L_x_2608:
[----:B------:R-:W-:Y:S01]  /*ecb0*/  STG.E.64 desc[UR36][R16.64], R4 ;  /* 0x0000000410007986 */ /* 0x000fe2000c101b24 */
[----:B------:R-:W-:Y:S05]  /*ecc0*/  EXIT ;  /* 0x000000000000794d */ /* 0x000fea0003800000 */
.L_x_2599:
        /* <DEDUP_REMOVED lines=10> */
[----:B------:R-:W-:Y:S01]  /*ed70*/  STG.E.U8 desc[UR36][R16.64], R3 ;  /* 0x0000000310007986 */ /* 0x000fe2000c101124 */
[----:B------:R-:W-:Y:S05]  /*ed80*/  EXIT ;  /* 0x000000000000794d */ /* 0x000fea0003800000 */
.L_x_2612:
[----:B------:R-:W-:-:S05]  /*ed90*/  CS2R R6, SRZ ;  /* 0x0000000000067805 */ /* 0x000fca000001ff00 */
[----:B------:R-:W-:Y:S01]  /*eda0*/  STG.E.128 desc[UR36][R16.64], R4 ;  /* 0x0000000410007986 */ /* 0x000fe2000c101d24 */
[----:B------:R-:W-:Y:S05]  /*edb0*/  EXIT ;  /* 0x000000000000794d */ /* 0x000fea0003800000 */
.L_x_2611:
        /* <DEDUP_REMOVED lines=25> */
.L_x_2616:
[----:B------:R-:W-:Y:S05]  /*ef50*/  BSYNC B0 ;  /* 0x0000000000007941 */ /* 0x000fea0003800000 */
.L_x_2615:
[----:B------:R-:W-:-:S05]  /*ef60*/  LOP3.LUT R3, R0, R3, RZ, 0xfc, !PT ;  /* 0x0000000300037212 */ /* 0x000fca00078efcff */
[----:B------:R-:W-:Y:S01]  /*ef70*/  STG.E.U8 desc[UR36][R16.64], R3 ;  /* 0x0000000310007986 */ /* 0x000fe2000c101124 */
[----:B------:R-:W-:Y:S05]  /*ef80*/  EXIT ;  /* 0x000000000000794d */ /* 0x000fea0003800000 */
.L_x_2614:
        /* <DEDUP_REMOVED lines=17> */
.L_x_2618:
[----:B------:R-:W-:Y:S01]  /*f0a0*/  IMAD.MOV.U32 R0, RZ, RZ, 0x7f ;  /* 0x0000007fff007424 */ /* 0x000fe200078e00ff */
[----:B------:R-:W-:-:S04]  /*f0b0*/  ISETP.GT.U32.AND P0, PT, R2, 0x7f800000, PT ;  /* 0x7f8000000200780c */ /* 0x000fc80003f04070 */
[----:B------:R-:W-:-:S09]  /*f0c0*/  SEL R0, R0, 0x7c, P0 ;  /* 0x0000007c00007807 */ /* 0x000fd20000000000 */
.L_x_2619:
[----:B------:R-:W-:Y:S05]  /*f0d0*/  BSYNC B0 ;  /* 0x0000000000007941 */ /* 0x000fea0003800000 */
.L_x_2617:
[----:B------:R-:W-:-:S04]  /*f0e0*/  LOP3.LUT R2, R3, 0x80000000, RZ, 0xc0, !PT ;  /* 0x8000000003027812 */ /* 0x000fc800078ec0ff */
[----:B------:R-:W-:-:S04]  /*f0f0*/  SHF.R.U32.HI R3, RZ, 0x18, R2 ;  /* 0x00000018ff037819 */ /* 0x000fc80000011602 */
[----:B------:R-:W-:-:S05]  /*f100*/  LOP3.LUT R3, R0, R3, RZ, 0xfc, !PT ;  /* 0x0000000300037212 */ /* 0x000fca00078efcff */
[----:B------:R-:W-:Y:S01]  /*f110*/  STG.E.U8 desc[UR36][R16.64], R3 ;  /* 0x0000000310007986 */ /* 0x000fe2000c101124 */
[----:B------:R-:W-:Y:S05]  /*f120*/  EXIT ;  /* 0x000000000000794d */ /* 0x000fea0003800000 */
.L_x_2613:
[----:B------:R-:W-:Y:S01]  /*f130*/  UMOV UR4, 0xf0000000 ;  /* 0xf000000000047882 */ /* 0x000fe20000000000 */
[----:B------:R-:W-:Y:S01]  /*f140*/  UMOV UR5, 0x380fffff ;  /* 0x380fffff00057882 */ /* 0x000fe20000000000 */
[----:B------:R-:W0:Y:S01]  /*f150*/  F2F.F32.F64 R0, R4 ;  /* 0x0000000400007310 */ /* 0x000e220000301000 */
[----:B------:R-:W-:-:S14]  /*f160*/  DSETP.GEU.AND P0, PT, |R4|, UR4, PT ;  /* 0x0000000404007e2a */ /* 0x000fdc000bf0e200 */
[----:B0-----:R-:W-:-:S05]  /*f170*/  @!P0 FMUL R0, R0, 1.175494350822287508e-38 ;  /* 0x0080000000008820 */ /* 0x001fca0000400000 */
[----:B------:R-:W-:-:S05]  /*f180*/  F2FP.BF16.F32.PACK_AB R0, RZ, R0 ;  /* 0x00000000ff00723e */ /* 0x000fca00000010ff */
[----:B------:R-:W-:Y:S01]  /*f190*/  STG.E.U16 desc[UR36][R16.64], R0 ;  /* 0x0000000010007986 */ /* 0x000fe2000c101524 */
[----:B------:R-:W-:Y:S05]  /*f1a0*/  EXIT ;  /* 0x000000000000794d */ /* 0x000fea0003800000 */
.L_x_2610:
        /* <DEDUP_REMOVED lines=9> */
[----:B0-----:R-:W-:Y:S01]  /*f240*/  STG.E.U16 desc[UR36][R16.64], R5 ;  /* 0x0000000510007986 */ /* 0x001fe2000c101524 */
[----:B------:R-:W-:Y:S05]  /*f250*/  EXIT ;  /* 0x000000000000794d */ /* 0x000fea0003800000 */
.L_x_2622:
        /* <DEDUP_REMOVED lines=21> */
.L_x_2625:
[----:B------:R-:W-:-:S04]  /*f3b0*/  LOP3.LUT R2, R3, 0x80000000, RZ, 0xc0, !PT ;  /* 0x8000000003027812 */ /* 0x000fc800078ec0ff */
[----:B------:R-:W-:-:S04]  /*f3c0*/  SHF.R.U32.HI R3, RZ, 0x18, R2 ;  /* 0x00000018ff037819 */ /* 0x000fc80000011602 */
[----:B------:R-:W-:-:S04]  /*f3d0*/  LOP3.LUT R0, R0, R3, RZ, 0xfc, !PT ;  /* 0x0000000300007212 */ /* 0x000fc800078efcff */
[----:B------:R-:W-:-:S07]  /*f3e0*/  PRMT R8, R0, 0x7610, R8 ;  /* 0x0000761000087816 */ /* 0x000fce0000000008 */
.L_x_2624:
[----:B------:R-:W-:Y:S05]  /*f3f0*/  BSYNC B0 ;  /* 0x0000000000007941 */ /* 0x000fea0003800000 */
.L_x_2623:
[----:B------:R-:W-:Y:S01]  /*f400*/  STG.E.U8 desc[UR36][R16.64], R8 ;  /* 0x0000000810007986 */ /* 0x000fe2000c101124 */
[----:B------:R-:W-:Y:S05]  /*f410*/  EXIT ;  /* 0x000000000000794d */ /* 0x000fea0003800000 */
.L_x_2621:
        /* <DEDUP_REMOVED lines=21> */
.L_x_2628:
[----:B------:R-:W-:-:S04]  /*f570*/  LOP3.LUT R2, R3, 0x80000000, RZ, 0xc0, !PT ;  /* 0x8000000003027812 */ /* 0x000fc800078ec0ff */
[----:B------:R-:W-:-:S04]  /*f580*/  SHF.R.U32.HI R3, RZ, 0x18, R2 ;  /* 0x00000018ff037819 */ /* 0x000fc80000011602 */
[----:B------:R-:W-:-:S04]  /*f590*/  LOP3.LUT R0, R0, R3, RZ, 0xfc, !PT ;  /* 0x0000000300007212 */ /* 0x000fc800078efcff */
[----:B------:R-:W-:-:S07]  /*f5a0*/  PRMT R8, R0, 0x7610, R8 ;  /* 0x0000761000087816 */ /* 0x000fce0000000008 */
.L_x_2627:
[----:B------:R-:W-:Y:S05]  /*f5b0*/  BSYNC B0 ;  /* 0x0000000000007941 */ /* 0x000fea0003800000 */
.L_x_2626:
[----:B------:R-:W-:Y:S01]  /*f5c0*/  STG.E.U8 desc[UR36][R16.64], R8 ;  /* 0x0000000810007986 */ /* 0x000fe2000c101124 */
[----:B------:R-:W-:Y:S05]  /*f5d0*/  EXIT ;  /* 0x000000000000794d */ /* 0x000fea0003800000 */
.L_x_2620:
        /* <DEDUP_REMOVED lines=26> */
.L_x_2603:
        /* <DEDUP_REMOVED lines=16> */
.L_x_2631:
[----:B------:R-:W-:Y:S05]  /*f880*/  EXIT ;  /* 0x000000000000794d */ /* 0x000fea0003800000 */
.L_x_2630:
[----:B------:R-:W0:Y:S02]  /*f890*/  F2I.U64.F64.TRUNC R4, R4 ;  /* 0x0000000400047311 */ /* 0x000e24000030d800 */
[----:B0-----:R-:W-:Y:S01]  /*f8a0*/  STG.E.64 desc[UR36][R16.64], R4 ;  /* 0x0000000410007986 */ /* 0x001fe2000c101b24 */
[----:B------:R-:W-:Y:S05]  /*f8b0*/  EXIT ;  /* 0x000000000000794d */ /* 0x000fea0003800000 */
.L_x_2629:
[----:B------:R-:W0:Y:S02]  /*f8c0*/  F2I.U32.F64.TRUNC R5, R4 ;  /* 0x0000000400057311 */ /* 0x000e24000030d000 */
[----:B0-----:R-:W-:Y:S01]  /*f8d0*/  STG.E desc[UR36][R16.64], R5 ;  /* 0x0000000510007986 */ /* 0x001fe2000c101924 */
[----:B------:R-:W-:Y:S05]  /*f8e0*/  EXIT ;  /* 0x000000000000794d */ /* 0x000fea0003800000 */
        .weak           $__internal_0_$__cuda_sm20_div_rn_f64_full
        .type           $__internal_0_$__cuda_sm20_div_rn_f64_full,@function
        .size           $__internal_0_$__cuda_sm20_div_rn_f64_full,(.L_x_3453 - $__internal_0_$__cuda_sm20_div_rn_f64_full)
$__internal_0_$__cuda_sm20_div_rn_f64_full:
[C---:B------:R-:W-:Y:S01]  /*f8f0*/  FSETP.GEU.AND P0, PT, |R7|.reuse, 1.469367938527859385e-39, PT ;  /* 0x001000000700780b */ /* 0x040fe20003f0e200 */
[----:B------:R-:W-:Y:S01]  /*f900*/  IMAD.MOV.U32 R14, RZ, RZ, 0x1 ;  /* 0x00000001ff0e7424 */ /* 0x000fe200078e00ff */
[----:B------:R-:W-:Y:S01]  /*f910*/  LOP3.LUT R8, R7, 0x800fffff, RZ, 0xc0, !PT ;  /* 0x800fffff07087812 */ /* 0x000fe200078ec0ff */
[----:B------:R-:W-:Y:S01]  /*f920*/  BSSY B0, `(.L_x_2632) ;  /* 0x0000054000007945 */ /* 0x000fe20003800000 */
[C---:B------:R-:W-:Y:S02]  /*f930*/  FSETP.GEU.AND P2, PT, |R5|.reuse, 1.469367938527859385e-39, PT ;  /* 0x001000000500780b */ /* 0x040fe40003f4e200 */
[----:B------:R-:W-:Y:S01]  /*f940*/  LOP3.LUT R9, R8, 0x3ff00000, RZ, 0xfc, !PT ;  /* 0x3ff0000008097812 */ /* 0x000fe200078efcff */
[----:B------:R-:W-:Y:S01]  /*f950*/  IMAD.MOV.U32 R8, RZ, RZ, R6 ;  /* 0x000000ffff087224 */ /* 0x000fe200078e0006 */
[----:B------:R-:W-:Y:S02]  /*f960*/  LOP3.LUT R24, R5, 0x7ff00000, RZ, 0xc0, !PT ;  /* 0x7ff0000005187812 */ /* 0x000fe400078ec0ff */
[----:B------:R-:W-:-:S02]  /*f970*/  MOV R25, 0x1ca00000 ;  /* 0x1ca0000000197802 */ /* 0x000fc40000000f00 */
[C---:B------:R-:W-:Y:S01]  /*f980*/  LOP3.LUT R27, R7.reuse, 0x7ff00000, RZ, 0xc0, !PT ;  /* 0x7ff00000071b7812 */ /* 0x040fe200078ec0ff */
[----:B------:R-:W-:Y:S01]  /*f990*/  @!P0 DMUL R8, R6, 8.98846567431157953865e+307 ;  /* 0x7fe0000006088828 */ /* 0x000fe20000000000 */
[----:B------:R-:W-:Y:S02]  /*f9a0*/  IMAD.MOV.U32 R26, RZ, RZ, R24 ;  /* 0x000000ffff1a7224 */ /* 0x000fe400078e0018 */
[C---:B------:R-:W-:Y:S01]  /*f9b0*/  ISETP.GE.U32.AND P1, PT, R24.reuse, R27, PT ;  /* 0x0000001b1800720c */ /* 0x040fe20003f26070 */
[----:B------:R-:W-:Y:S01]  /*f9c0*/  @!P2 IMAD.MOV.U32 R20, RZ, RZ, RZ ;  /* 0x000000ffff14a224 */ /* 0x000fe200078e00ff */
[----:B------:R-:W-:Y:S01]  /*f9d0*/  @!P2 LOP3.LUT R11, R7, 0x7ff00000, RZ, 0xc0, !PT ;  /* 0x7ff00000070ba812 */ /* 0x000fe200078ec0ff */
[----:B------:R-:W0:Y:S03]  /*f9e0*/  MUFU.RCP64H R15, R9 ;  /* 0x00000009000f7308 */ /* 0x000e260000001800 */
[----:B------:R-:W-:-:S02]  /*f9f0*/  @!P2 ISETP.GE.U32.AND P3, PT, R24, R11, PT ;  /* 0x0000000b1800a20c */ /* 0x000fc40003f66070 */
[----:B------:R-:W-:Y:S02]  /*fa00*/  SEL R11, R25, 0x63400000, !P1 ;  /* 0x63400000190b7807 */ /* 0x000fe40004800000 */
[----:B------:R-:W-:Y:S02]  /*fa10*/  @!P0 LOP3.LUT R27, R9, 0x7ff00000, RZ, 0xc0, !PT ;  /* 0x7ff00000091b8812 */ /* 0x000fe400078ec0ff */
[----:B------:R-:W-:-:S03]  /*fa20*/  LOP3.LUT R11, R11, 0x800fffff, R5, 0xf8, !PT ;  /* 0x800fffff0b0b7812 */ /* 0x000fc600078ef805 */
[----:B------:R-:W-:Y:S01]  /*fa30*/  VIADD R29, R27, 0xffffffff ;  /* 0xffffffff1b1d7836 */ /* 0x000fe20000000000 */
[----:B0-----:R-:W-:-:S08]  /*fa40*/  DFMA R12, R14, -R8, 1 ;  /* 0x3ff000000e0c742b */ /* 0x001fd00000000808 */
[----:B------:R-:W-:-:S08]  /*fa50*/  DFMA R12, R12, R12, R12 ;  /* 0x0000000c0c0c722b */ /* 0x000fd0000000000c */
[----:B------:R-:W-:Y:S01]  /*fa60*/  DFMA R12, R14, R12, R14 ;  /* 0x0000000c0e0c722b */ /* 0x000fe2000000000e */
[----:B------:R-:W-:-:S04]  /*fa70*/  @!P2 SEL R15, R25, 0x63400000, !P3 ;  /* 0x63400000190fa807 */ /* 0x000fc80005800000 */
[----:B------:R-:W-:-:S03]  /*fa80*/  @!P2 LOP3.LUT R10, R15, 0x80000000, R5, 0xf8, !PT ;  /* 0x800000000f0aa812 */ /* 0x000fc600078ef805 */
[----:B------:R-:W-:Y:S01]  /*fa90*/  DFMA R14, R12, -R8, 1 ;  /* 0x3ff000000c0e742b */ /* 0x000fe20000000808 */
[----:B------:R-:W-:Y:S01]  /*faa0*/  @!P2 LOP3.LUT R21, R10, 0x100000, RZ, 0xfc, !PT ;  /* 0x001000000a15a812 */ /* 0x000fe200078efcff */
[----:B------:R-:W-:-:S06]  /*fab0*/  IMAD.MOV.U32 R10, RZ, RZ, R4 ;  /* 0x000000ffff0a7224 */ /* 0x000fcc00078e0004 */
[----:B------:R-:W-:Y:S02]  /*fac0*/  DFMA R12, R12, R14, R12 ;  /* 0x0000000e0c0c722b */ /* 0x000fe4000000000c */
[----:B------:R-:W-:-:S08]  /*fad0*/  @!P2 DFMA R10, R10, 2, -R20 ;  /* 0x400000000a0aa82b */ /* 0x000fd00000000814 */
[----:B------:R-:W-:Y:S02]  /*fae0*/  DMUL R14, R12, R10 ;  /* 0x0000000a0c0e7228 */ /* 0x000fe40000000000 */
[----:B------:R-:W-:-:S05]  /*faf0*/  @!P2 LOP3.LUT R26, R11, 0x7ff00000, RZ, 0xc0, !PT ;  /* 0x7ff000000b1aa812 */ /* 0x000fca00078ec0ff */
[----:B------:R-:W-:Y:S01]  /*fb00*/  VIADD R28, R26, 0xffffffff ;  /* 0xffffffff1a1c7836 */ /* 0x000fe20000000000 */
[----:B------:R-:W-:-:S04]  /*fb10*/  DFMA R20, R14, -R8, R10 ;  /* 0x800000080e14722b */ /* 0x000fc8000000000a */
[----:B------:R-:W-:-:S04]  /*fb20*/  ISETP.GT.U32.AND P0, PT, R28, 0x7feffffe, PT ;  /* 0x7feffffe1c00780c */ /* 0x000fc80003f04070 */
[----:B------:R-:W-:Y:S01]  /*fb30*/  ISETP.GT.U32.OR P0, PT, R29, 0x7feffffe, P0 ;  /* 0x7feffffe1d00780c */ /* 0x000fe20000704470 */
[----:B------:R-:W-:-:S12]  /*fb40*/  DFMA R20, R12, R20, R14 ;  /* 0x000000140c14722b */ /* 0x000fd8000000000e */
[----:B------:R-:W-:Y:S05]  /*fb50*/  @P0 BRA `(.L_x_2633) ;  /* 0x00000000006c0947 */ /* 0x000fea0003800000 */
[----:B------:R-:W-:Y:S01]  /*fb60*/  LOP3.LUT R5, R7, 0x7ff00000, RZ, 0xc0, !PT ;  /* 0x7ff0000007057812 */ /* 0x000fe200078ec0ff */
[----:B------:R-:W-:-:S03]  /*fb70*/  IMAD.MOV.U32 R14, RZ, RZ, RZ ;  /* 0x000000ffff0e7224 */ /* 0x000fc600078e00ff */
[CC--:B------:R-:W-:Y:S02]  /*fb80*/  VIADDMNMX R4, R24.reuse, -R5.reuse, 0xb9600000, !PT ;  /* 0xb960000018047446 */ /* 0x0c0fe40007800905 */
[----:B------:R-:W-:Y:S02]  /*fb90*/  ISETP.GE.U32.AND P0, PT, R24, R5, PT ;  /* 0x000000051800720c */ /* 0x000fe40003f06070 */
[----:B------:R-:W-:Y:S02]  /*fba0*/  VIMNMX R4, R4, 0x46a00000, PT ;  /* 0x46a0000004047848 */ /* 0x000fe40003fe0100 */
[----:B------:R-:W-:-:S05]  /*fbb0*/  SEL R25, R25, 0x63400000, !P0 ;  /* 0x6340000019197807 */ /* 0x000fca0004000000 */
[----:B------:R-:W-:-:S04]  /*fbc0*/  IMAD.IADD R4, R4, 0x1, -R25 ;  /* 0x0000000104047824 */ /* 0x000fc800078e0a19 */
[----:B------:R-:W-:-:S06]  /*fbd0*/  VIADD R15, R4, 0x7fe00000 ;  /* 0x7fe00000040f7836 */ /* 0x000fcc0000000000 */
[----:B------:R-:W-:-:S10]  /*fbe0*/  DMUL R12, R20, R14 ;  /* 0x0000000e140c7228 */ /* 0x000fd40000000000 */
[----:B------:R-:W-:-:S13]  /*fbf0*/  FSETP.GTU.AND P0, PT, |R13|, 1.469367938527859385e-39, PT ;  /* 0x001000000d00780b */ /* 0x000fda0003f0c200 */
[----:B------:R-:W-:Y:S05]  /*fc00*/  @P0 BRA `(.L_x_2634) ;  /* 0x0000000000940947 */ /* 0x000fea0003800000 */
[----:B------:R-:W-:Y:S01]  /*fc10*/  DFMA R8, R20, -R8, R10 ;  /* 0x800000081408722b */ /* 0x000fe2000000000a */
[----:B------:R-:W-:-:S09]  /*fc20*/  IMAD.MOV.U32 R14, RZ, RZ, RZ ;  /* 0x000000ffff0e7224 */ /* 0x000fd200078e00ff */
[C---:B------:R-:W-:Y:S02]  /*fc30*/  FSETP.NEU.AND P0, PT, R9.reuse, RZ, PT ;  /* 0x000000ff0900720b */ /* 0x040fe40003f0d000 */
[----:B------:R-:W-:-:S04]  /*fc40*/  LOP3.LUT R7, R9, 0x80000000, R7, 0x48, !PT ;  /* 0x8000000009077812 */ /* 0x000fc800078e4807 */
[----:B------:R-:W-:-:S07]  /*fc50*/  LOP3.LUT R15, R7, R15, RZ, 0xfc, !PT ;  /* 0x0000000f070f7212 */ /* 0x000fce00078efcff */
[----:B------:R-:W-:Y:S05]  /*fc60*/  @!P0 BRA `(.L_x_2634) ;  /* 0x00000000007c8947 */ /* 0x000fea0003800000 */
[----:B------:R-:W-:Y:S01]  /*fc70*/  IMAD.MOV R9, RZ, RZ, -R4 ;  /* 0x000000ffff097224 */ /* 0x000fe200078e0a04 */
[----:B------:R-:W-:Y:S01]  /*fc80*/  MOV R8, RZ ;  /* 0x000000ff00087202 */ /* 0x000fe20000000f00 */
[----:B------:R-:W-:Y:S01]  /*fc90*/  DMUL.RP R14, R20, R14 ;  /* 0x0000000e140e7228 */ /* 0x000fe20000008000 */
[----:B------:R-:W-:-:S04]  /*fca0*/  IADD3 R5, -R4, -0x43300000, RZ ;  /* 0xbcd0000004057810 */ /* 0x000fc80007ffe1ff */
[----:B------:R-:W-:-:S05]  /*fcb0*/  DFMA R8, R12, -R8, R20 ;  /* 0x800000080c08722b */ /* 0x000fca0000000014 */
[----:B------:R-:W-:-:S05]  /*fcc0*/  LOP3.LUT R7, R15, R7, RZ, 0x3c, !PT ;  /* 0x000000070f077212 */ /* 0x000fca00078e3cff */
[----:B------:R-:W-:-:S04]  /*fcd0*/  FSETP.NEU.AND P0, PT, |R9|, R5, PT ;  /* 0x000000050900720b */ /* 0x000fc80003f0d200 */
[----:B------:R-:W-:Y:S02]  /*fce0*/  FSEL R12, R14, R12, !P0 ;  /* 0x0000000c0e0c7208 */ /* 0x000fe40004000000 */
[----:B------:R-:W-:Y:S01]  /*fcf0*/  FSEL R13, R7, R13, !P0 ;  /* 0x0000000d070d7208 */ /* 0x000fe20004000000 */
[----:B------:R-:W-:Y:S06]  /*fd00*/  BRA `(.L_x_2634) ;  /* 0x0000000000547947 */ /* 0x000fec0003800000 */
.L_x_2633:
[----:B------:R-:W-:-:S14]  /*fd10*/  DSETP.NAN.AND P0, PT, R4, R4, PT ;  /* 0x000000040400722a */ /* 0x000fdc0003f08000 */
[----:B------:R-:W-:Y:S05]  /*fd20*/  @P0 BRA `(.L_x_2635) ;  /* 0x0000000000440947 */ /* 0x000fea0003800000 */
[----:B------:R-:W-:-:S14]  /*fd30*/  DSETP.NAN.AND P0, PT, R6, R6, PT ;  /* 0x000000060600722a */ /* 0x000fdc0003f08000 */
[----:B------:R-:W-:Y:S05]  /*fd40*/  @P0 BRA `(.L_x_2636) ;  /* 0x0000000000300947 */ /* 0x000fea0003800000 */
[----:B------:R-:W-:Y:S01]  /*fd50*/  ISETP.NE.AND P0, PT, R26, R27, PT ;  /* 0x0000001b1a00720c */ /* 0x000fe20003f05270 */
[----:B------:R-:W-:Y:S02]  /*fd60*/  IMAD.MOV.U32 R12, RZ, RZ, 0x0 ;  /* 0x00000000ff0c7424 */ /* 0x000fe400078e00ff */
[----:B------:R-:W-:-:S10]  /*fd70*/  IMAD.MOV.U32 R13, RZ, RZ, -0x80000 ;  /* 0xfff80000ff0d7424 */ /* 0x000fd400078e00ff */
[----:B------:R-:W-:Y:S05]  /*fd80*/  @!P0 BRA `(.L_x_2634) ;  /* 0x0000000000348947 */ /* 0x000fea0003800000 */
[----:B------:R-:W-:Y:S02]  /*fd90*/  ISETP.NE.AND P0, PT, R26, 0x7ff00000, PT ;  /* 0x7ff000001a00780c */ /* 0x000fe40003f05270 */
[----:B------:R-:W-:Y:S02]  /*fda0*/  LOP3.LUT R13, R5, 0x80000000, R7, 0x48, !PT ;  /* 0x80000000050d7812 */ /* 0x000fe400078e4807 */
[----:B------:R-:W-:-:S13]  /*fdb0*/  ISETP.EQ.OR P0, PT, R27, RZ, !P0 ;  /* 0x000000ff1b00720c */ /* 0x000fda0004702670 */
[----:B------:R-:W-:Y:S01]  /*fdc0*/  @P0 LOP3.LUT R4, R13, 0x7ff00000, RZ, 0xfc, !PT ;  /* 0x7ff000000d040812 */ /* 0x000fe200078efcff */
[----:B------:R-:W-:Y:S02]  /*fdd0*/  @!P0 IMAD.MOV.U32 R12, RZ, RZ, RZ ;  /* 0x000000ffff0c8224 */ /* 0x000fe400078e00ff */
[----:B------:R-:W-:Y:S02]  /*fde0*/  @P0 IMAD.MOV.U32 R12, RZ, RZ, RZ ;  /* 0x000000ffff0c0224 */ /* 0x000fe400078e00ff */
[----:B------:R-:W-:Y:S01]  /*fdf0*/  @P0 IMAD.MOV.U32 R13, RZ, RZ, R4 ;  /* 0x000000ffff0d0224 */ /* 0x000fe200078e0004 */
[----:B------:R-:W-:Y:S06]  /*fe00*/  BRA `(.L_x_2634) ;  /* 0x0000000000147947 */ /* 0x000fec0003800000 */
.L_x_2636:
[----:B------:R-:W-:Y:S01]  /*fe10*/  LOP3.LUT R13, R7, 0x80000, RZ, 0xfc, !PT ;  /* 0x00080000070d7812 */ /* 0x000fe200078efcff */
[----:B------:R-:W-:Y:S01]  /*fe20*/  IMAD.MOV.U32 R12, RZ, RZ, R6 ;  /* 0x000000ffff0c7224 */ /* 0x000fe200078e0006 */
[----:B------:R-:W-:Y:S06]  /*fe30*/  BRA `(.L_x_2634) ;  /* 0x0000000000087947 */ /* 0x000fec0003800000 */
.L_x_2635:
[----:B------:R-:W-:Y:S01]  /*fe40*/  LOP3.LUT R13, R5, 0x80000, RZ, 0xfc, !PT ;  /* 0x00080000050d7812 */ /* 0x000fe200078efcff */
[----:B------:R-:W-:-:S07]  /*fe50*/  IMAD.MOV.U32 R12, RZ, RZ, R4 ;  /* 0x000000ffff0c7224 */ /* 0x000fce00078e0004 */
.L_x_2634:
[----:B------:R-:W-:Y:S05]  /*fe60*/  BSYNC B0 ;  /* 0x0000000000007941 */ /* 0x000fea0003800000 */
.L_x_2632:
[----:B------:R-:W-:Y:S02]  /*fe70*/  IMAD.MOV.U32 R4, RZ, RZ, R0 ;  /* 0x000000ffff047224 */ /* 0x000fe400078e0000 */
[----:B------:R-:W-:-:S04]  /*fe80*/  IMAD.MOV.U32 R5, RZ, RZ, 0x0 ;  /* 0x00000000ff057424 */ /* 0x000fc800078e00ff */
[----:B------:R-:W-:Y:S05]  /*fe90*/  RET.REL.NODEC R4 `(_ZN2at6native18elementwise_kernelILi128ELi4EZNS0_15gpu_kernel_implIZZZNS0_17atanh_kernel_cudaERNS_18TensorIteratorBaseEENKUlvE0_clEvENKUlvE_clEvEUldE_EEvS4_RKT_EUliE_EEviT1_) ;  /* 0xffffff0004587950 */ /* 0x000fea0003c3ffff */
.L_x_2637:
        /* <DEDUP_REMOVED lines=14> */
.L_x_3453:


//--------------------- .text._ZN2at6native27unrolled_elementwise_kernelIZZZNS0_17atanh_kernel_cudaERNS_18TensorIteratorBaseEENKUlvE0_clEvENKUlvE_clEvEUldE_St5arrayIPcLm2EELi4E23TrivialOffsetCalculatorILi1EjESB_NS0_6memory12LoadWithCastILi1EEENSC_13StoreWithCastILi1EEEEEviT_T0_T2_T3_T4_T5_ --------------------------
	.section	.text._ZN2at6native27unrolled_elementwise_kernelIZZZNS0_17atanh_kernel_cudaERNS_18TensorIteratorBaseEENKUlvE0_clEvENKUlvE_clEvEUldE_St5arrayIPcLm2EELi4E23TrivialOffsetCalculatorILi1EjESB_NS0_6memory12LoadWithCastILi1EEENSC_13StoreWithCastILi1EEEEEviT_T0_T2_T3_T4_T5_,"ax",@progbits
	.align	128
        .global         _ZN2at6native27unrolled_elementwise_kernelIZZZNS0_17atanh_kernel_cudaERNS_18TensorIteratorBaseEENKUlvE0_clEvENKUlvE_clEvEUldE_St5arrayIPcLm2EELi4E23TrivialOffsetCalculatorILi1EjESB_NS0_6memory12LoadWithCastILi1EEENSC_13StoreWithCastILi1EEEEEviT_T0_T2_T3_T4_T5_
        .type           _ZN2at6native27unrolled_elementwise_kernelIZZZNS0_17atanh_kernel_cudaERNS_18TensorIteratorBaseEENKUlvE0_clEvENKUlvE_clEvEUldE_St5arrayIPcLm2EELi4E23TrivialOffsetCalculatorILi1EjESB_NS0_6memory12LoadWithCastILi1EEENSC_13StoreWithCastILi1EEEEEviT_T0_T2_T3_T4_T5_,@function
        .size           _ZN2at6native27unrolled_elementwise_kernelIZZZNS0_17atanh_kernel_cudaERNS_18TensorIteratorBaseEENKUlvE0_clEvENKUlvE_clEvEUldE_St5arrayIPcLm2EELi4E23TrivialOffsetCalculatorILi1EjESB_NS0_6memory12LoadWithCastILi1EEENSC_13StoreWithCastILi1EEEEEviT_T0_T2_T3_T4_T5_,(.L_x_3454 - _ZN2at6native27unrolled_elementwise_kernelIZZZNS0_17atanh_kernel_cudaERNS_18TensorIteratorBaseEENKUlvE0_clEvENKUlvE_clEvEUldE_St5arrayIPcLm2EELi4E23TrivialOffsetCalculatorILi1EjESB_NS0_6memory12LoadWithCastILi1EEENSC_13StoreWithCastILi1EEEEEviT_T0_T2_T3_T4_T5_)
        .other          _ZN2at6native27unrolled_elementwise_kernelIZZZNS0_17atanh_kernel_cudaERNS_18TensorIteratorBaseEENKUlvE0_clEvENKUlvE_clEvEUldE_St5arrayIPcLm2EELi4E23TrivialOffsetCalculatorILi1EjESB_NS0_6memory12LoadWithCastILi1EEENSC_13StoreWithCastILi1EEEEEviT_T0_T2_T3_T4_T5_,@"STO_CUDA_ENTRY STV_DEFAULT"
_ZN2at6native27unrolled_elementwise_kernelIZZZNS0_17atanh_kernel_cudaERNS_18TensorIteratorBaseEENKUlvE0_clEvENKUlvE_clEvEUldE_St5arrayIPcLm2EELi4E23TrivialOffsetCalculatorILi1EjESB_NS0_6memory12LoadWithCastILi1EEENSC_13StoreWithCastILi1EEEEEviT_T0_T2_T3_T4_T5_:
.text._ZN2at6native27unrolled_elementwise_kernelIZZZNS0_17atanh_kernel_cudaERNS_18TensorIteratorBaseEENKUlvE0_clEvENKUlvE_clEvEUldE_St5arrayIPcLm2EELi4E23TrivialOffsetCalculatorILi1EjESB_NS0_6memory12LoadWithCastILi1EEENSC_13StoreWithCastILi1EEEEEviT_T0_T2_T3_T4_T5_:
[----:B------:R-:W0:Y:S01]  /*0000*/  LDC R1, c[0x0][0x28] ;  /* 0x00000a00ff017b82 */ /* 0x000e220000000800 */
[----:B------:R-:W1:Y:S07]  /*0010*/  S2R R22, SR_CTAID.X ;  /* 0x0000000000167919 */ /* 0x000e6e0000002500 */
[----:B------:R-:W1:Y:S01]  /*0020*/  LDC R3, c[0x0][0x210] ;  /* 0x00008400ff037b82 */ /* 0x000e620000000800 */
[----:B------:R-:W-:Y:S01]  /*0030*/  ULDC.64 UR36, c[0x0][0x208] ;  /* 0x0000820000247ab9 */ /* 0x000fe20000000a00 */
[----:B------:R-:W-:Y:S01]  /*0040*/  BSSY B6, `(.L_x_2638) ;  /* 0x00000fe000067945 */ /* 0x000fe20003800000 */
[----:B------:R-:W2:Y:S01]  /*0050*/  S2R R29, SR_TID.X ;  /* 0x00000000001d7919 */ /* 0x000ea20000002100 */
[----:B------:R-:W-:-:S02]  /*0060*/  CS2R R24, SRZ ;  /* 0x0000000000187805 */ /* 0x000fc4000001ff00 */
[----:B------:R-:W-:Y:S02]  /*0070*/  CS2R R26, SRZ ;  /* 0x00000000001a7805 */ /* 0x000fe4000001ff00 */
        /* <DEDUP_REMOVED lines=24> */
.L_x_2643:
[----:B------:R-:W2:Y:S02]  /*0200*/  LDG.E.U8 R4, desc[UR36][R4.64] ;  /* 0x0000002404047981 */ /* 0x000ea4000c1e1100 */
[----:B--2---:R0:W1:Y:S01]  /*0210*/  I2F.F64.U16 R26, R4 ;  /* 0x00000004001a7312 */ /* 0x0040620000101800 */
[----:B------:R-:W-:Y:S05]  /*0220*/  BRA `(.L_x_2645) ;  /* 0x0000000c00747947 */ /* 0x000fea0003800000 */
.L_x_2642:
        /* <DEDUP_REMOVED lines=9> */
.L_x_2647:
[----:B------:R-:W2:Y:S02]  /*02c0*/  LDG.E R4, desc[UR36][R4.64] ;  /* 0x0000002404047981 */ /* 0x000ea4000c1e1900 */
[----:B--2---:R1:W2:Y:S01]  /*02d0*/  I2F.F64 R26, R4 ;  /* 0x00000004001a7312 */ /* 0x0042a20000201c00 */
[----:B------:R-:W-:Y:S05]  /*02e0*/  BRA `(.L_x_2645) ;  /* 0x0000000c00447947 */ /* 0x000fea0003800000 */
.L_x_2646:
[----:B------:R-:W2:Y:S02]  /*02f0*/  LDG.E.U16 R4, desc[UR36][R4.64] ;  /* 0x0000002404047981 */ /* 0x000ea4000c1e1500 */
[----:B--2---:R3:W4:Y:S01]  /*0300*/  I2F.F64.S16 R26, R4 ;  /* 0x00000004001a7312 */ /* 0x0047220000101c00 */
[----:B------:R-:W-:Y:S05]  /*0310*/  BRA `(.L_x_2645) ;  /* 0x0000000c00387947 */ /* 0x000fea0003800000 */
.L_x_2641:
        /* <DEDUP_REMOVED lines=10> */
.L_x_2649:
[----:B------:R-:W2:Y:S02]  /*03c0*/  LDG.E.U16 R0, desc[UR36][R4.64] ;  /* 0x0000002404007981 */ /* 0x000ea4000c1e1500 */
[----:B--2---:R-:W-:-:S05]  /*03d0*/  HADD2.F32 R0, -RZ, R0.H0_H0 ;  /* 0x20000000ff007230 */ /* 0x004fca0000004100 */
[----:B------:R-:W-:-:S04]  /*03e0*/  FMUL.FTZ R0, R0, 1 ;  /* 0x3f80000000007820 */ /* 0x000fc80000410000 */
[----:B------:R0:W1:Y:S01]  /*03f0*/  F2F.F64.F32 R26, R0 ;  /* 0x00000000001a7310 */ /* 0x0000620000201800 */
[----:B------:R-:W-:Y:S05]  /*0400*/  BRA `(.L_x_2645) ;  /* 0x0000000800fc7947 */ /* 0x000fea0003800000 */
.L_x_2648:
        /* <DEDUP_REMOVED lines=10> */
.L_x_2651:
[----:B------:R-:W2:Y:S02]  /*04b0*/  LDG.E.U16 R4, desc[UR36][R4.64] ;  /* 0x0000002404047981 */ /* 0x000ea4000c1e1500 */
[----:B--2---:R-:W-:-:S05]  /*04c0*/  HADD2.F32 R0, -RZ, R4.H0_H0 ;  /* 0x20000004ff007230 */ /* 0x004fca0000004100 */
[----:B------:R-:W-:-:S04]  /*04d0*/  FMUL.FTZ R0, R0, 1 ;  /* 0x3f80000000007820 */ /* 0x000fc80000410000 */
[----:B------:R0:W1:Y:S01]  /*04e0*/  F2F.F64.F32 R26, R0 ;  /* 0x00000000001a7310 */ /* 0x0000620000201800 */
[----:B------:R-:W-:Y:S05]  /*04f0*/  BRA `(.L_x_2645) ;  /* 0x0000000800c07947 */ /* 0x000fea0003800000 */
.L_x_2650:
[----:B------:R0:W5:Y:S01]  /*0500*/  LDG.E.64 R26, desc[UR36][R4.64] ;  /* 0x00000024041a7981 */ /* 0x000162000c1e1b00 */
[----:B------:R-:W-:Y:S05]  /*0510*/  BRA `(.L_x_2645) ;  /* 0x0000000800b87947 */ /* 0x000fea0003800000 */
.L_x_2640:
        /* <DEDUP_REMOVED lines=13> */
.L_x_2654:
[----:B------:R0:W5:Y:S01]  /*05f0*/  LDG.E.64 R26, desc[UR36][R4.64] ;  /* 0x00000024041a7981 */ /* 0x000162000c1e1b00 */
[----:B------:R-:W-:Y:S05]  /*0600*/  BRA `(.L_x_2645) ;  /* 0x00000008007c7947 */ /* 0x000fea0003800000 */
.L_x_2653:
        /* <DEDUP_REMOVED lines=28> */
.L_x_2656:
        /* <DEDUP_REMOVED lines=12> */
[----:B------:R-:W-:-:S05]  /*0890*/  LOP3.LUT R0, R3, 0x80000000, R0, 0xf8, !PT ;  /* 0x8000000003007812 */ /* 0x000fca00078ef800 */
[----:B------:R-:W-:-:S04]  /*08a0*/  FMUL.FTZ R0, R0, 1 ;  /* 0x3f80000000007820 */ /* 0x000fc80000410000 */
[----:B------:R0:W1:Y:S01]  /*08b0*/  F2F.F64.F32 R26, R0 ;  /* 0x00000000001a7310 */ /* 0x0000620000201800 */
[----:B------:R-:W-:Y:S05]  /*08c0*/  BRA `(.L_x_2645) ;  /* 0x0000000400cc7947 */ /* 0x000fea0003800000 */
.L_x_2655:
[----:B------:R-:W2:Y:S02]  /*08d0*/  LDG.E.U16 R0, desc[UR36][R4.64] ;  /* 0x0000002404007981 */ /* 0x000ea4000c1e1500 */
[----:B--2---:R-:W-:-:S04]  /*08e0*/  IMAD.U32 R0, R0, 0x10000, RZ ;  /* 0x0001000000007824 */ /* 0x004fc800078e00ff */
[----:B------:R-:W-:-:S04]  /*08f0*/  FMUL.FTZ R0, R0, 1 ;  /* 0x3f80000000007820 */ /* 0x000fc80000410000 */
[----:B------:R0:W1:Y:S01]  /*0900*/  F2F.F64.F32 R26, R0 ;  /* 0x00000000001a7310 */ /* 0x0000620000201800 */
[----:B------:R-:W-:Y:S05]  /*0910*/  BRA `(.L_x_2645) ;  /* 0x0000000400b87947 */ /* 0x000fea0003800000 */
.L_x_2652:
        /* <DEDUP_REMOVED lines=11> */
.L_x_2659:
        /* <DEDUP_REMOVED lines=21> */
.L_x_2663:
[----:B------:R-:W-:Y:S05]  /*0b20*/  BSYNC B1 ;  /* 0x0000000000017941 */ /* 0x000fea0003800000 */
.L_x_2662:
[----:B------:R-:W-:Y:S01]  /*0b30*/  LEA R5, R0, 0x3b800000, 0x17 ;  /* 0x3b80000000057811 */ /* 0x000fe200078eb8ff */
[----:B------:R-:W-:-:S05]  /*0b40*/  IMAD.SHL.U32 R0, R3, 0x100000, RZ ;  /* 0x0010000003007824 */ /* 0x000fca00078e00ff */
[----:B------:R-:W-:-:S07]  /*0b50*/  LOP3.LUT R0, R5, R0, R6, 0xfe, !PT ;  /* 0x0000000005007212 */ /* 0x000fce00078efe06 */
.L_x_2661:
[----:B------:R-:W-:Y:S05]  /*0b60*/  BSYNC B0 ;  /* 0x0000000000007941 */ /* 0x000fea0003800000 */
.L_x_2660:
[----:B------:R-:W-:-:S04]  /*0b70*/  FMUL.FTZ R0, R0, 1 ;  /* 0x3f80000000007820 */ /* 0x000fc80000410000 */
[----:B------:R0:W1:Y:S01]  /*0b80*/  F2F.F64.F32 R26, R0 ;  /* 0x00000000001a7310 */ /* 0x0000620000201800 */
[----:B------:R-:W-:Y:S05]  /*0b90*/  BRA `(.L_x_2645) ;  /* 0x0000000400187947 */ /* 0x000fea0003800000 */
.L_x_2658:
        /* <DEDUP_REMOVED lines=21> */
.L_x_2667:
[----:B------:R-:W-:Y:S05]  /*0cf0*/  BSYNC B1 ;  /* 0x0000000000017941 */ /* 0x000fea0003800000 */
.L_x_2666:
[----:B------:R-:W-:Y:S01]  /*0d00*/  LEA R5, R0, 0x37800000, 0x17 ;  /* 0x3780000000057811 */ /* 0x000fe200078eb8ff */
[----:B------:R-:W-:-:S05]  /*0d10*/  IMAD.SHL.U32 R0, R3, 0x200000, RZ ;  /* 0x0020000003007824 */ /* 0x000fca00078e00ff */
[----:B------:R-:W-:-:S07]  /*0d20*/  LOP3.LUT R0, R5, R0, R6, 0xfe, !PT ;  /* 0x0000000005007212 */ /* 0x000fce00078efe06 */
.L_x_2665:
[----:B------:R-:W-:Y:S05]  /*0d30*/  BSYNC B0 ;  /* 0x0000000000007941 */ /* 0x000fea0003800000 */
.L_x_2664:
[----:B------:R-:W-:-:S04]  /*0d40*/  FMUL.FTZ R0, R0, 1 ;  /* 0x3f80000000007820 */ /* 0x000fc80000410000 */
[----:B------:R0:W1:Y:S01]  /*0d50*/  F2F.F64.F32 R26, R0 ;  /* 0x00000000001a7310 */ /* 0x0000620000201800 */
[----:B------:R-:W-:Y:S05]  /*0d60*/  BRA `(.L_x_2645) ;  /* 0x0000000000a47947 */ /* 0x000fea0003800000 */
.L_x_2657:
        /* <DEDUP_REMOVED lines=14> */
.L_x_2671:
[----:B------:R-:W-:Y:S05]  /*0e50*/  BSYNC B0 ;  /* 0x0000000000007941 */ /* 0x000fea0003800000 */
.L_x_2670:
[----:B------:R-:W-:-:S04]  /*0e60*/  FMUL.FTZ R0, R0, 1 ;  /* 0x3f80000000007820 */ /* 0x000fc80000410000 */
[----:B------:R0:W1:Y:S01]  /*0e70*/  F2F.F64.F32 R26, R0 ;  /* 0x00000000001a7310 */ /* 0x0000620000201800 */
[----:B------:R-:W-:Y:S05]  /*0e80*/  BRA `(.L_x_2645) ;  /* 0x00000000005c7947 */ /* 0x000fea0003800000 */
.L_x_2644:
        /* <DEDUP_REMOVED lines=16> */
.L_x_2672:
[----:B------:R-:W-:Y:S01]  /*0f90*/  CS2R R26, SRZ ;  /* 0x00000000001a7805 */ /* 0x000fe2000001ff00 */
[----:B------:R-:W-:Y:S06]  /*0fa0*/  BRA `(.L_x_2645) ;  /* 0x0000000000147947 */ /* 0x000fec0003800000 */
.L_x_2669:
[----:B------:R-:W2:Y:S02]  /*0fb0*/  LDG.E.64 R26, desc[UR36][R4.64] ;  /* 0x00000024041a7981 */ /* 0x000ea4000c1e1b00 */
[----:B--2---:R-:W0:Y:S01]  /*0fc0*/  I2F.F64.U64 R26, R26 ;  /* 0x0000001a001a7312 */ /* 0x004e220000301800 */
[----:B------:R-:W-:Y:S05]  /*0fd0*/  BRA `(.L_x_2645) ;  /* 0x0000000000087947 */ /* 0x000fea0003800000 */
.L_x_2668:
[----:B------:R-:W2:Y:S02]  /*0fe0*/  LDG.E R4, desc[UR36][R4.64] ;  /* 0x0000002404047981 */ /* 0x000ea4000c1e1900 */
[----:B--2---:R0:W1:Y:S02]  /*0ff0*/  I2F.F64.U32 R26, R4 ;  /* 0x00000004001a7312 */ /* 0x0040640000201800 */
.L_x_2645:
[----:B------:R-:W3:Y:S02]  /*1000*/  S2R R29, SR_TID.X ;  /* 0x00000000001d7919 */ /* 0x000ee40000002100 */
[----:B---3--:R-:W-:-:S07]  /*1010*/  VIADD R29, R29, 0x80 ;  /* 0x000000801d1d7836 */ /* 0x008fce0000000000 */
.L_x_2639:
[----:B------:R-:W-:Y:S05]  /*1020*/  BSYNC B6 ;  /* 0x0000000000067941 */ /* 0x000fea0003800000 */
.L_x_2638:
        /* <DEDUP_REMOVED lines=21> */
[----:B------:R-:W3:Y:S02]  /*1180*/  LDG.E.S8 R4, desc[UR36][R4.64] ;  /* 0x0000002404047981 */ /* 0x000ee4000c1e1300 */
[----:B---3--:R0:W1:Y:S01]  /*1190*/  I2F.F64.S16 R24, R4 ;  /* 0x0000000400187312 */ /* 0x0080620000101c00 */
[----:B------:R-:W-:Y:S05]  /*11a0*/  BRA `(.L_x_2680) ;  /* 0x0000000c007c7947 */ /* 0x000fea0003800000 */
.L_x_2678:
[----:B------:R-:W3:Y:S02]  /*11b0*/  LDG.E.U8 R4, desc[UR36][R4.64] ;  /* 0x0000002404047981 */ /* 0x000ee4000c1e1100 */
[----:B---3--:R0:W1:Y:S01]  /*11c0*/  I2F.F64.U16 R24, R4 ;  /* 0x0000000400187312 */ /* 0x0080620000101800 */
[----:B------:R-:W-:Y:S05]  /*11d0*/  BRA `(.L_x_2680) ;  /* 0x0000000c00707947 */ /* 0x000fea0003800000 */
.L_x_2677:
[----:B------:R-:W-:-:S13]  /*11e0*/  ISETP.NE.AND P0, PT, R0, 0x2, PT ;  /* 0x000000020000780c */ /* 0x000fda0003f05270 */
[----:B------:R-:W-:Y:S05]  /*11f0*/  @!P0 BRA `(.L_x_2681) ;  /* 0x0000000000288947 */ /* 0x000fea0003800000 */
[----:B------:R-:W-:-:S13]  /*1200*/  ISETP.NE.AND P0, PT, R0, 0x3, PT ;  /* 0x000000030000780c */ /* 0x000fda0003f05270 */
[----:B------:R-:W-:Y:S05]  /*1210*/  @!P0 BRA `(.L_x_2682) ;  /* 0x0000000000148947 */ /* 0x000fea0003800000 */
[----:B------:R-:W-:-:S13]  /*1220*/  ISETP.NE.AND P0, PT, R0, 0x4, PT ;  /* 0x000000040000780c */ /* 0x000fda0003f05270 */
[----:B------:R-:W-:Y:S05]  /*1230*/  @P0 BRA `(.L_x_2679) ;  /* 0x0000000800fc0947 */ /* 0x000fea0003800000 */
[----:B------:R-:W3:Y:S02]  /*1240*/  LDG.E.64 R24, desc[UR36][R4.64] ;  /* 0x0000002404187981 */ /* 0x000ee4000c1e1b00 */
[----:B---3--:R-:W0:Y:S01]  /*1250*/  I2F.F64.S64 R24, R24 ;  /* 0x0000001800187312 */ /* 0x008e220000301c00 */
[----:B------:R-:W-:Y:S05]  /*1260*/  BRA `(.L_x_2680) ;  /* 0x0000000c004c7947 */ /* 0x000fea0003800000 */
.L_x_2682:
[----:B------:R-:W3:Y:S02]  /*1270*/  LDG.E R4, desc[UR36][R4.64] ;  /* 0x0000002404047981 */ /* 0x000ee4000c1e1900 */
[----:B---3--:R0:W1:Y:S01]  /*1280*/  I2F.F64 R24, R4 ;  /* 0x0000000400187312 */ /* 0x0080620000201c00 */
[----:B------:R-:W-:Y:S05]  /*1290*/  BRA `(.L_x_2680) ;  /* 0x0000000c00407947 */ /* 0x000fea0003800000 */
.L_x_2681:
[----:B------:R-:W3:Y:S02]  /*12a0*/  LDG.E.U16 R4, desc[UR36][R4.64] ;  /* 0x0000002404047981 */ /* 0x000ee4000c1e1500 */
[----:B---3--:R0:W1:Y:S01]  /*12b0*/  I2F.F64.S16 R24, R4 ;  /* 0x0000000400187312 */ /* 0x0080620000101c00 */
[----:B------:R-:W-:Y:S05]  /*12c0*/  BRA `(.L_x_2680) ;  /* 0x0000000c00347947 */ /* 0x000fea0003800000 */
.L_x_2676:
[----:B------:R-:W-:-:S13]  /*12d0*/  ISETP.GT.AND P0, PT, R0, 0x6, PT ;  /* 0x000000060000780c */ /* 0x000fda0003f04270 */
[----:B------:R-:W-:Y:S05]  /*12e0*/  @P0 BRA `(.L_x_2683) ;  /* 0x0000000000340947 */ /* 0x000fea0003800000 */
[----:B------:R-:W-:-:S13]  /*12f0*/  ISETP.NE.AND P0, PT, R0, 0x5, PT ;  /* 0x000000050000780c */ /* 0x000fda0003f05270 */
[----:B------:R-:W-:Y:S05]  /*1300*/  @!P0 BRA `(.L_x_2684) ;  /* 0x0000000000188947 */ /* 0x000fea0003800000 */
[----:B------:R-:W-:-:S13]  /*1310*/  ISETP.NE.AND P0, PT, R0, 0x6, PT ;  /* 0x000000060000780c */ /* 0x000fda0003f05270 */
[----:B------:R-:W-:Y:S05]  /*1320*/  @P0 BRA `(.L_x_2679) ;  /* 0x0000000800c00947 */ /* 0x000fea0003800000 */
[----:B------:R-:W3:Y:S02]  /*1330*/  LDG.E R24, desc[UR36][R4.64] ;  /* 0x0000002404187981 */ /* 0x000ee4000c1e1900 */
[----:B---3--:R-:W-:-:S06]  /*1340*/  FMUL.FTZ R24, R24, 1 ;  /* 0x3f80000018187820 */ /* 0x008fcc0000410000 */
[----:B------:R-:W0:Y:S01]  /*1350*/  F2F.F64.F32 R24, R24 ;  /* 0x0000001800187310 */ /* 0x000e220000201800 */
[----:B------:R-:W-:Y:S05]  /*1360*/  BRA `(.L_x_2680) ;  /* 0x0000000c000c7947 */ /* 0x000fea0003800000 */
.L_x_2684:
[----:B------:R-:W3:Y:S02]  /*1370*/  LDG.E.U16 R0, desc[UR36][R4.64] ;  /* 0x0000002404007981 */ /* 0x000ee4000c1e1500 */
[----:B---3--:R-:W-:-:S05]  /*1380*/  HADD2.F32 R0, -RZ, R0.H0_H0 ;  /* 0x20000000ff007230 */ /* 0x008fca0000004100 */
[----:B------:R-:W-:-:S04]  /*1390*/  FMUL.FTZ R0, R0, 1 ;  /* 0x3f80000000007820 */ /* 0x000fc80000410000 */
[----:B------:R0:W1:Y:S01]  /*13a0*/  F2F.F64.F32 R24, R0 ;  /* 0x0000000000187310 */ /* 0x0000620000201800 */
[----:B------:R-:W-:Y:S05]  /*13b0*/  BRA `(.L_x_2680) ;  /* 0x0000000800f87947 */ /* 0x000fea0003800000 */
.L_x_2683:
[----:B------:R-:W-:-:S13]  /*13c0*/  ISETP.NE.AND P0, PT, R0, 0x7, PT ;  /* 0x000000070000780c */ /* 0x000fda0003f05270 */
[----:B------:R-:W-:Y:S05]  /*13d0*/  @!P0 BRA `(.L_x_2685) ;  /* 0x0000000000348947 */ /* 0x000fea0003800000 */
        /* <DEDUP_REMOVED lines=8> */
.L_x_2686:
[----:B------:R-:W3:Y:S02]  /*1460*/  LDG.E.U16 R4, desc[UR36][R4.64] ;  /* 0x0000002404047981 */ /* 0x000ee4000c1e1500 */
[----:B---3--:R-:W-:-:S05]  /*1470*/  HADD2.F32 R0, -RZ, R4.H0_H0 ;  /* 0x20000004ff007230 */ /* 0x008fca0000004100 */
[----:B------:R-:W-:-:S04]  /*1480*/  FMUL.FTZ R0, R0, 1 ;  /* 0x3f80000000007820 */ /* 0x000fc80000410000 */
[----:B------:R0:W1:Y:S01]  /*1490*/  F2F.F64.F32 R24, R0 ;  /* 0x0000000000187310 */ /* 0x0000620000201800 */
[----:B------:R-:W-:Y:S05]  /*14a0*/  BRA `(.L_x_2680) ;  /* 0x0000000800bc7947 */ /* 0x000fea0003800000 */
.L_x_2685:
[----:B------:R0:W5:Y:S01]  /*14b0*/  LDG.E.64 R24, desc[UR36][R4.64] ;  /* 0x0000002404187981 */ /* 0x000162000c1e1b00 */
[----:B------:R-:W-:Y:S05]  /*14c0*/  BRA `(.L_x_2680) ;  /* 0x0000000800b47947 */ /* 0x000fea0003800000 */
.L_x_2675:
        /* <DEDUP_REMOVED lines=8> */
[----:B------:R-:W3:Y:S01]  /*1550*/  LDG.E.U8 R4, desc[UR36][R4.64] ;  /* 0x0000002404047981 */ /* 0x000ee2000c1e1100 */
[----:B------:R-:W-:Y:S01]  /*1560*/  IMAD.MOV.U32 R24, RZ, RZ, RZ ;  /* 0x000000ffff187224 */ /* 0x000fe200078e00ff */
[----:B---3--:R-:W-:-:S04]  /*1570*/  ISETP.NE.AND P0, PT, R4, RZ, PT ;  /* 0x000000ff0400720c */ /* 0x008fc80003f05270 */
[----:B------:R-:W-:Y:S01]  /*1580*/  FSEL R25, RZ, 1.875, !P0 ;  /* 0x3ff00000ff197808 */ /* 0x000fe20004000000 */
[----:B------:R-:W-:Y:S08]  /*1590*/  BRA `(.L_x_2680) ;  /* 0x0000000800807947 */ /* 0x000ff00003800000 */
.L_x_2689:
[----:B------:R0:W5:Y:S01]  /*15a0*/  LDG.E.64 R24, desc[UR36][R4.64] ;  /* 0x0000002404187981 */ /* 0x000162000c1e1b00 */
[----:B------:R-:W-:Y:S05]  /*15b0*/  BRA `(.L_x_2680) ;  /* 0x0000000800787947 */ /* 0x000fea0003800000 */
.L_x_2688:
[----:B------:R-:W-:-:S13]  /*15c0*/  ISETP.NE.AND P0, PT, R0, 0xf, PT ;  /* 0x0000000f0000780c */ /* 0x000fda0003f05270 */
[----:B------:R-:W-:Y:S05]  /*15d0*/  @!P0 BRA `(.L_x_2690) ;  /* 0x0000000000a48947 */ /* 0x000fea0003800000 */
[----:B------:R-:W-:-:S13]  /*15e0*/  ISETP.NE.AND P0, PT, R0, 0x17, PT ;  /* 0x000000170000780c */ /* 0x000fda0003f05270 */
[----:B------:R-:W-:Y:S05]  /*15f0*/  @!P0 BRA `(.L_x_2691) ;  /* 0x0000000000608947 */ /* 0x000fea0003800000 */
[----:B------:R-:W-:-:S13]  /*1600*/  ISETP.NE.AND P0, PT, R0, 0x18, PT ;  /* 0x000000180000780c */ /* 0x000fda0003f05270 */
[----:B------:R-:W-:Y:S05]  /*1610*/  @P0 BRA `(.L_x_2679) ;  /* 0x0000000800040947 */ /* 0x000fea0003800000 */
[----:B------:R-:W3:Y:S01]  /*1620*/  LDG.E.U8 R0, desc[UR36][R4.64] ;  /* 0x0000002404007981 */ /* 0x000ee2000c1e1100 */
[----:B------:R-:W-:Y:S02]  /*1630*/  IMAD.MOV.U32 R9, RZ, RZ, -0x800000 ;  /* 0xff800000ff097424 */ /* 0x000fe400078e00ff */
[----:B---3--:R-:W-:-:S05]  /*1640*/  IMAD.SHL.U32 R0, R0, 0x1000000, RZ ;  /* 0x0100000000007824 */ /* 0x008fca00078e00ff */
        /* <DEDUP_REMOVED lines=19> */
.L_x_2691:
[----:B------:R-:W3:Y:S02]  /*1780*/  LDG.E.U8 R4, desc[UR36][R4.64] ;  /* 0x0000002404047981 */ /* 0x000ee4000c1e1100 */
[----:B---3--:R-:W-:-:S05]  /*1790*/  IMAD.SHL.U32 R0, R4, 0x2000000, RZ ;  /* 0x0200000004007824 */ /* 0x008fca00078e00ff */
        /* <DEDUP_REMOVED lines=11> */
[----:B------:R3:W0:Y:S01]  /*1850*/  F2F.F64.F32 R24, R0 ;  /* 0x0000000000187310 */ /* 0x0006220000201800 */
[----:B------:R-:W-:Y:S05]  /*1860*/  BRA `(.L_x_2680) ;  /* 0x0000000400cc7947 */ /* 0x000fea0003800000 */
.L_x_2690:
[----:B------:R-:W3:Y:S02]  /*1870*/  LDG.E.U16 R0, desc[UR36][R4.64] ;  /* 0x0000002404007981 */ /* 0x000ee4000c1e1500 */
[----:B---3--:R-:W-:-:S04]  /*1880*/  IMAD.U32 R0, R0, 0x10000, RZ ;  /* 0x0001000000007824 */ /* 0x008fc800078e00ff */
[----:B------:R-:W-:-:S04]  /*1890*/  FMUL.FTZ R0, R0, 1 ;  /* 0x3f80000000007820 */ /* 0x000fc80000410000 */
[----:B------:R0:W1:Y:S01]  /*18a0*/  F2F.F64.F32 R24, R0 ;  /* 0x0000000000187310 */ /* 0x0000620000201800 */
[----:B------:R-:W-:Y:S05]  /*18b0*/  BRA `(.L_x_2680) ;  /* 0x0000000400b87947 */ /* 0x000fea0003800000 */
.L_x_2687:
        /* <DEDUP_REMOVED lines=8> */
[----:B------:R-:W3:Y:S02]  /*1940*/  LDG.E.U16 R4, desc[UR36][R4.64] ;  /* 0x0000002404047981 */ /* 0x000ee4000c1e1500 */
[----:B---3--:R0:W1:Y:S01]  /*1950*/  I2F.F64.U16 R24, R4 ;  /* 0x0000000400187312 */ /* 0x0080620000101800 */
[----:B------:R-:W-:Y:S05]  /*1960*/  BRA `(.L_x_2680) ;  /* 0x00000004008c7947 */ /* 0x000fea0003800000 */
.L_x_2694:
[----:B------:R-:W3:Y:S01]  /*1970*/  LDG.E.U8 R3, desc[UR36][R4.64] ;  /* 0x0000002404037981 */ /* 0x000ee2000c1e1100 */
[----:B------:R-:W-:Y:S01]  /*1980*/  BSSY B0, `(.L_x_2695) ;  /* 0x0000018000007945 */ /* 0x000fe20003800000 */
[----:B------:R-:W-:Y:S01]  /*1990*/  IMAD.MOV.U32 R0, RZ, RZ, RZ ;  /* 0x000000ffff007224 */ /* 0x000fe200078e00ff */
[----:B---3--:R-:W-:-:S13]  /*19a0*/  ISETP.NE.AND P0, PT, R3, RZ, PT ;  /* 0x000000ff0300720c */ /* 0x008fda0003f05270 */
        /* <DEDUP_REMOVED lines=17> */
.L_x_2698:
[----:B------:R-:W-:Y:S05]  /*1ac0*/  BSYNC B1 ;  /* 0x0000000000017941 */ /* 0x000fea0003800000 */
.L_x_2697:
[----:B------:R-:W-:Y:S01]  /*1ad0*/  LEA R5, R0, 0x3b800000, 0x17 ;  /* 0x3b80000000057811 */ /* 0x000fe200078eb8ff */
[----:B------:R-:W-:-:S05]  /*1ae0*/  IMAD.SHL.U32 R0, R3, 0x100000, RZ ;  /* 0x0010000003007824 */ /* 0x000fca00078e00ff */
[----:B------:R-:W-:-:S07]  /*1af0*/  LOP3.LUT R0, R5, R0, R6, 0xfe, !PT ;  /* 0x0000000005007212 */ /* 0x000fce00078efe06 */
.L_x_2696:
[----:B------:R-:W-:Y:S05]  /*1b00*/  BSYNC B0 ;  /* 0x0000000000007941 */ /* 0x000fea0003800000 */
.L_x_2695:
[----:B------:R-:W-:-:S04]  /*1b10*/  FMUL.FTZ R0, R0, 1 ;  /* 0x3f80000000007820 */ /* 0x000fc80000410000 */
[----:B------:R0:W1:Y:S01]  /*1b20*/  F2F.F64.F32 R24, R0 ;  /* 0x0000000000187310 */ /* 0x0000620000201800 */
[----:B------:R-:W-:Y:S05]  /*1b30*/  BRA `(.L_x_2680) ;  /* 0x0000000400187947 */ /* 0x000fea0003800000 */
.L_x_2693:
        /* <DEDUP_REMOVED lines=21> */
.L_x_2702:
[----:B------:R-:W-:Y:S05]  /*1c90*/  BSYNC B1 ;  /* 0x0000000000017941 */ /* 0x000fea0003800000 */
.L_x_2701:
[----:B------:R-:W-:Y:S01]  /*1ca0*/  LEA R5, R0, 0x37800000, 0x17 ;  /* 0x3780000000057811 */ /* 0x000fe200078eb8ff */
[----:B------:R-:W-:-:S05]  /*1cb0*/  IMAD.SHL.U32 R0, R3, 0x200000, RZ ;  /* 0x0020000003007824 */ /* 0x000fca00078e00ff */
[----:B------:R-:W-:-:S07]  /*1cc0*/  LOP3.LUT R0, R5, R0, R6, 0xfe, !PT ;  /* 0x0000000005007212 */ /* 0x000fce00078efe06 */
.L_x_2700:
[----:B------:R-:W-:Y:S05]  /*1cd0*/  BSYNC B0 ;  /* 0x0000000000007941 */ /* 0x000fea0003800000 */
.L_x_2699:
[----:B------:R-:W-:-:S04]  /*1ce0*/  FMUL.FTZ R0, R0, 1 ;  /* 0x3f80000000007820 */ /* 0x000fc80000410000 */
[----:B------:R0:W1:Y:S01]  /*1cf0*/  F2F.F64.F32 R24, R0 ;  /* 0x0000000000187310 */ /* 0x0000620000201800 */
[----:B------:R-:W-:Y:S05]  /*1d00*/  BRA `(.L_x_2680) ;  /* 0x0000000000a47947 */ /* 0x000fea0003800000 */
.L_x_2692:
[----:B------:R-:W-:-:S13]  /*1d10*/  ISETP.NE.AND P0, PT, R0, 0x1c, PT ;  /* 0x0000001c0000780c */ /* 0x000fda0003f05270 */
[----:B------:R-:W-:Y:S05]  /*1d20*/  @!P0 BRA `(.L_x_2703) ;  /* 0x0000000000948947 */ /* 0x000fea0003800000 */
[----:B------:R-:W-:-:S13]  /*1d30*/  ISETP.NE.AND P0, PT, R0, 0x1d, PT ;  /* 0x0000001d0000780c */ /* 0x000fda0003f05270 */
[----:B------:R-:W-:Y:S05]  /*1d40*/  @!P0 BRA `(.L_x_2704) ;  /* 0x0000000000808947 */ /* 0x000fea0003800000 */
[----:B------:R-:W-:-:S13]  /*1d50*/  ISETP.NE.AND P0, PT, R0, 0x2c, PT ;  /* 0x0000002c0000780c */ /* 0x000fda0003f05270 */
[----:B------:R-:W-:Y:S05]  /*1d60*/  @P0 BRA `(.L_x_2679) ;  /* 0x0000000000300947 */ /* 0x000fea0003800000 */
[----:B------:R-:W3:Y:S01]  /*1d70*/  LDG.E.U8 R4, desc[UR36][R4.64] ;  /* 0x0000002404047981 */ /* 0x000ee2000c1e1100 */
[----:B------:R-:W-:Y:S01]  /*1d80*/  BSSY B0, `(.L_x_2705) ;  /* 0x0000007000007945 */ /* 0x000fe20003800000 */
[----:B------:R-:W-:Y:S01]  /*1d90*/  IMAD.MOV.U32 R0, RZ, RZ, 0x400000 ;  /* 0x00400000ff007424 */ /* 0x000fe200078e00ff */
[----:B---3--:R-:W-:-:S13]  /*1da0*/  ISETP.NE.AND P0, PT, R4, RZ, PT ;  /* 0x000000ff0400720c */ /* 0x008fda0003f05270 */
[----:B------:R-:W-:Y:S05]  /*1db0*/  @!P0 BRA `(.L_x_2706) ;  /* 0x00000000000c8947 */ /* 0x000fea0003800000 */
[----:B------:R-:W-:-:S13]  /*1dc0*/  ISETP.NE.AND P0, PT, R4, 0xff, PT ;  /* 0x000000ff0400780c */ /* 0x000fda0003f05270 */
[----:B------:R-:W-:Y:S02]  /*1dd0*/  @!P0 IMAD.MOV.U32 R0, RZ, RZ, 0x7f800001 ;  /* 0x7f800001ff008424 */ /* 0x000fe400078e00ff */
[----:B------:R-:W-:-:S07]  /*1de0*/  @P0 IMAD.SHL.U32 R0, R4, 0x800000, RZ ;  /* 0x0080000004000824 */ /* 0x000fce00078e00ff */
.L_x_2706:
[----:B------:R-:W-:Y:S05]  /*1df0*/  BSYNC B0 ;  /* 0x0000000000007941 */ /* 0x000fea0003800000 */
.L_x_2705:
[----:B------:R-:W-:-:S04]  /*1e00*/  FMUL.FTZ R0, R0, 1 ;  /* 0x3f80000000007820 */ /* 0x000fc80000410000 */
[----:B------:R0:W1:Y:S01]  /*1e10*/  F2F.F64.F32 R24, R0 ;  /* 0x0000000000187310 */ /* 0x0000620000201800 */
[----:B------:R-:W-:Y:S05]  /*1e20*/  BRA `(.L_x_2680) ;  /* 0x00000000005c7947 */ /* 0x000fea0003800000 */
.L_x_2679:
        /* <DEDUP_REMOVED lines=15> */
[----:B-12-45:R-:W-:Y:S05]  /*1f20*/  CALL.ABS.NOINC R14 ;  /* 0x000000000e007343 */ /* 0x036fea0003c00000 */
.L_x_2707:
[----:B------:R-:W-:Y:S01]  /*1f30*/  CS2R R24, SRZ ;  /* 0x0000000000187805 */ /* 0x000fe2000001ff00 */
[----:B------:R-:W-:Y:S06]  /*1f40*/  BRA `(.L_x_2680) ;  /* 0x0000000000147947 */ /* 0x000fec0003800000 */
.L_x_2704:
[----:B------:R-:W3:Y:S02]  /*1f50*/  LDG.E.64 R24, desc[UR36][R4.64] ;  /* 0x0000002404187981 */ /* 0x000ee4000c1e1b00 */
[----:B---3--:R-:W0:Y:S01]  /*1f60*/  I2F.F64.U64 R24, R24 ;  /* 0x0000001800187312 */ /* 0x008e220000301800 */
[----:B------:R-:W-:Y:S05]  /*1f70*/  BRA `(.L_x_2680) ;  /* 0x0000000000087947 */ /* 0x000fea0003800000 */
.L_x_2703:
[----:B------:R-:W3:Y:S02]  /*1f80*/  LDG.E R4, desc[UR36][R4.64] ;  /* 0x0000002404047981 */ /* 0x000ee4000c1e1900 */
[----:B---3--:R0:W1:Y:S02]  /*1f90*/  I2F.F64.U32 R24, R4 ;  /* 0x0000000400187312 */ /* 0x0080640000201800 */
.L_x_2680:
[----:B------:R-:W-:-:S07]  /*1fa0*/  VIADD R29, R29, 0x80 ;  /* 0x000000801d1d7836 */ /* 0x000fce0000000000 */
.L_x_2674:
[----:B------:R-:W-:Y:S05]  /*1fb0*/  BSYNC B6 ;  /* 0x0000000000067941 */ /* 0x000fea0003800000 */
.L_x_2673:
[----:B------:R-:W-:Y:S01]  /*1fc0*/  ISETP.GE.AND P0, PT, R29, R2, PT ;  /* 0x000000021d00720c */ /* 0x000fe20003f06270 */
[----:B------:R-:W-:Y:S01]  /*1fd0*/  BSSY B6, `(.L_x_2708) ;  /* 0x00000f9000067945 */ /* 0x000fe20003800000 */
[----:B------:R-:W-:Y:S02]  /*1fe0*/  CS2R R16, SRZ ;  /* 0x0000000000107805 */ /* 0x000fe4000001ff00 */
[----:B------:R-:W-:-:S09]  /*1ff0*/  CS2R R18, SRZ ;  /* 0x0000000000127805 */ /* 0x000fd2000001ff00 */
[----:B------:R-:W-:Y:S05]  /*2000*/  @P0 BRA `(.L_x_2709) ;  /* 0x0000000c00d40947 */ /* 0x000fea0003800000 */
[----:B01----:R-:W0:Y:S01]  /*2010*/  LDC.64 R4, c[0x0][0x220] ;  /* 0x00008800ff047b82 */ /* 0x003e220000000a00 */
[----:B---3--:R-:W-:Y:S01]  /*2020*/  IMAD R0, R22, 0x200, R29 ;  /* 0x0000020016007824 */ /* 0x008fe200078e021d */
        /* <DEDUP_REMOVED lines=19> */
.L_x_2713:
[----:B------:R-:W3:Y:S02]  /*2160*/  LDG.E.U8 R4, desc[UR36][R4.64] ;  /* 0x0000002404047981 */ /* 0x000ee4000c1e1100 */
[----:B---3--:R0:W1:Y:S01]  /*2170*/  I2F.F64.U16 R18, R4 ;  /* 0x0000000400127312 */ /* 0x0080620000101800 */
[----:B------:R-:W-:Y:S05]  /*2180*/  BRA `(.L_x_2715) ;  /* 0x0000000c00707947 */ /* 0x000fea0003800000 */
.L_x_2712:
        /* <DEDUP_REMOVED lines=9> */
.L_x_2717:
[----:B------:R-:W3:Y:S02]  /*2220*/  LDG.E R4, desc[UR36][R4.64] ;  /* 0x0000002404047981 */ /* 0x000ee4000c1e1900 */
[----:B---3--:R0:W1:Y:S01]  /*2230*/  I2F.F64 R18, R4 ;  /* 0x0000000400127312 */ /* 0x0080620000201c00 */
[----:B------:R-:W-:Y:S05]  /*2240*/  BRA `(.L_x_2715) ;  /* 0x0000000c00407947 */ /* 0x000fea0003800000 */
.L_x_2716:
[----:B------:R-:W3:Y:S02]  /*2250*/  LDG.E.U16 R4, desc[UR36][R4.64] ;  /* 0x0000002404047981 */ /* 0x000ee4000c1e1500 */
[----:B---3--:R0:W1:Y:S01]  /*2260*/  I2F.F64.S16 R18, R4 ;  /* 0x0000000400127312 */ /* 0x0080620000101c00 */
[----:B------:R-:W-:Y:S05]  /*2270*/  BRA `(.L_x_2715) ;  /* 0x0000000c00347947 */ /* 0x000fea0003800000 */
.L_x_2711:
        /* <DEDUP_REMOVED lines=10> */
.L_x_2719:
[----:B------:R-:W3:Y:S02]  /*2320*/  LDG.E.U16 R0, desc[UR36][R4.64] ;  /* 0x0000002404007981 */ /* 0x000ee4000c1e1500 */
[----:B---3--:R-:W-:-:S05]  /*2330*/  HADD2.F32 R0, -RZ, R0.H0_H0 ;  /* 0x20000000ff007230 */ /* 0x008fca0000004100 */
[----:B------:R-:W-:-:S04]  /*2340*/  FMUL.FTZ R0, R0, 1 ;  /* 0x3f80000000007820 */ /* 0x000fc80000410000 */
[----:B------:R0:W1:Y:S01]  /*2350*/  F2F.F64.F32 R18, R0 ;  /* 0x0000000000127310 */ /* 0x0000620000201800 */
[----:B------:R-:W-:Y:S05]  /*2360*/  BRA `(.L_x_2715) ;  /* 0x0000000800f87947 */ /* 0x000fea0003800000 */
.L_x_2718:
        /* <DEDUP_REMOVED lines=10> */
.L_x_2721:
[----:B------:R-:W3:Y:S02]  /*2410*/  LDG.E.U16 R4, desc[UR36][R4.64] ;  /* 0x0000002404047981 */ /* 0x000ee4000c1e1500 */
[----:B---3--:R-:W-:-:S05]  /*2420*/  HADD2.F32 R0, -RZ, R4.H0_H0 ;  /* 0x20000004ff007230 */ /* 0x008fca0000004100 */
[----:B------:R-:W-:-:S04]  /*2430*/  FMUL.FTZ R0, R0, 1 ;  /* 0x3f80000000007820 */ /* 0x000fc80000410000 */
[----:B------:R0:W1:Y:S01]  /*2440*/  F2F.F64.F32 R18, R0 ;  /* 0x0000000000127310 */ /* 0x0000620000201800 */
[----:B------:R-:W-:Y:S05]  /*2450*/  BRA `(.L_x_2715) ;  /* 0x0000000800bc7947 */ /* 0x000fea0003800000 */
.L_x_2720:
[----:B------:R0:W5:Y:S01]  /*2460*/  LDG.E.64 R18, desc[UR36][R4.64] ;  /* 0x0000002404127981 */ /* 0x000162000c1e1b00 */
[----:B------:R-:W-:Y:S05]  /*2470*/  BRA `(.L_x_2715) ;  /* 0x0000000800b47947 */ /* 0x000fea0003800000 */
.L_x_2710:
        /* <DEDUP_REMOVED lines=13> */
.L_x_2724:
[----:B------:R0:W5:Y:S01]  /*2550*/  LDG.E.64 R18, desc[UR36][R4.64] ;  /* 0x0000002404127981 */ /* 0x000162000c1e1b00 */
[----:B------:R-:W-:Y:S05]  /*2560*/  BRA `(.L_x_2715) ;  /* 0x0000000800787947 */ /* 0x000fea0003800000 */
.L_x_2723:
        /* <DEDUP_REMOVED lines=28> */
.L_x_2726:
        /* <DEDUP_REMOVED lines=15> */
.L_x_2725:
[----:B------:R-:W3:Y:S02]  /*2820*/  LDG.E.U16 R0, desc[UR36][R4.64] ;  /* 0x0000002404007981 */ /* 0x000ee4000c1e1500 */
[----:B---3--:R-:W-:-:S04]  /*2830*/  IMAD.U32 R0, R0, 0x10000, RZ ;  /* 0x0001000000007824 */ /* 0x008fc800078e00ff */
[----:B------:R-:W-:-:S04]  /*2840*/  FMUL.FTZ R0, R0, 1 ;  /* 0x3f80000000007820 */ /* 0x000fc80000410000 */
[----:B------:R0:W1:Y:S01]  /*2850*/  F2F.F64.F32 R18, R0 ;  /* 0x0000000000127310 */ /* 0x0000620000201800 */
[----:B------:R-:W-:Y:S05]  /*2860*/  BRA `(.L_x_2715) ;  /* 0x0000000400b87947 */ /* 0x000fea0003800000 */
.L_x_2722:
        /* <DEDUP_REMOVED lines=11> */
.L_x_2729:
        /* <DEDUP_REMOVED lines=21> */
.L_x_2733:
[----:B------:R-:W-:Y:S05]  /*2a70*/  BSYNC B1 ;  /* 0x0000000000017941 */ /* 0x000fea0003800000 */
.L_x_2732:
[----:B------:R-:W-:Y:S01]  /*2a80*/  LEA R5, R0, 0x3b800000, 0x17 ;  /* 0x3b80000000057811 */ /* 0x000fe200078eb8ff */
[----:B------:R-:W-:-:S05]  /*2a90*/  IMAD.SHL.U32 R0, R3, 0x100000, RZ ;  /* 0x0010000003007824 */ /* 0x000fca00078e00ff */
[----:B------:R-:W-:-:S07]  /*2aa0*/  LOP3.LUT R0, R5, R0, R6, 0xfe, !PT ;  /* 0x0000000005007212 */ /* 0x000fce00078efe06 */
.L_x_2731:
[----:B------:R-:W-:Y:S05]  /*2ab0*/  BSYNC B0 ;  /* 0x0000000000007941 */ /* 0x000fea0003800000 */
.L_x_2730:
[----:B------:R-:W-:-:S04]  /*2ac0*/  FMUL.FTZ R0, R0, 1 ;  /* 0x3f80000000007820 */ /* 0x000fc80000410000 */
[----:B------:R3:W0:Y:S01]  /*2ad0*/  F2F.F64.F32 R18, R0 ;  /* 0x0000000000127310 */ /* 0x0006220000201800 */
[----:B------:R-:W-:Y:S05]  /*2ae0*/  BRA `(.L_x_2715) ;  /* 0x0000000400187947 */ /* 0x000fea0003800000 */
.L_x_2728:
        /* <DEDUP_REMOVED lines=21> */
.L_x_2737:
[----:B------:R-:W-:Y:S05]  /*2c40*/  BSYNC B1 ;  /* 0x0000000000017941 */ /* 0x000fea0003800000 */
.L_x_2736:
[----:B------:R-:W-:Y:S01]  /*2c50*/  LEA R5, R0, 0x37800000, 0x17 ;  /* 0x3780000000057811 */ /* 0x000fe200078eb8ff */
[----:B------:R-:W-:-:S05]  /*2c60*/  IMAD.SHL.U32 R0, R3, 0x200000, RZ ;  /* 0x0020000003007824 */ /* 0x000fca00078e00ff */
[----:B------:R-:W-:-:S07]  /*2c70*/  LOP3.LUT R0, R5, R0, R6, 0xfe, !PT ;  /* 0x0000000005007212 */ /* 0x000fce00078efe06 */
.L_x_2735:
[----:B------:R-:W-:Y:S05]  /*2c80*/  BSYNC B0 ;  /* 0x0000000000007941 */ /* 0x000fea0003800000 */
.L_x_2734:
[----:B------:R-:W-:-:S04]  /*2c90*/  FMUL.FTZ R0, R0, 1 ;  /* 0x3f80000000007820 */ /* 0x000fc80000410000 */
[----:B------:R0:W1:Y:S01]  /*2ca0*/  F2F.F64.F32 R18, R0 ;  /* 0x0000000000127310 */ /* 0x0000620000201800 */
[----:B------:R-:W-:Y:S05]  /*2cb0*/  BRA `(.L_x_2715) ;  /* 0x0000000000a47947 */ /* 0x000fea0003800000 */
.L_x_2727:
        /* <DEDUP_REMOVED lines=14> */
.L_x_2741:
[----:B------:R-:W-:Y:S05]  /*2da0*/  BSYNC B0 ;  /* 0x0000000000007941 */ /* 0x000fea0003800000 */
.L_x_2740:
[----:B------:R-:W-:-:S04]  /*2db0*/  FMUL.FTZ R0, R0, 1 ;  /* 0x3f80000000007820 */ /* 0x000fc80000410000 */
[----:B------:R0:W1:Y:S01]  /*2dc0*/  F2F.F64.F32 R18, R0 ;  /* 0x0000000000127310 */ /* 0x0000620000201800 */
[----:B------:R-:W-:Y:S05]  /*2dd0*/  BRA `(.L_x_2715) ;  /* 0x00000000005c7947 */ /* 0x000fea0003800000 */
.L_x_2714:
        /* <DEDUP_REMOVED lines=16> */
.L_x_2742:
[----:B------:R-:W-:Y:S01]  /*2ee0*/  CS2R R18, SRZ ;  /* 0x0000000000127805 */ /* 0x000fe2000001ff00 */
[----:B------:R-:W-:Y:S06]  /*2ef0*/  BRA `(.L_x_2715) ;  /* 0x0000000000147947 */ /* 0x000fec0003800000 */
.L_x_2739:
[----:B------:R-:W3:Y:S02]  /*2f00*/  LDG.E.64 R18, desc[UR36][R4.64] ;  /* 0x0000002404127981 */ /* 0x000ee4000c1e1b00 */
[----:B---3--:R-:W0:Y:S01]  /*2f10*/  I2F.F64.U64 R18, R18 ;  /* 0x0000001200127312 */ /* 0x008e220000301800 */
[----:B------:R-:W-:Y:S05]  /*2f20*/  BRA `(.L_x_2715) ;  /* 0x0000000000087947 */ /* 0x000fea0003800000 */
.L_x_2738:
[----:B------:R-:W3:Y:S02]  /*2f30*/  LDG.E R4, desc[UR36][R4.64] ;  /* 0x0000002404047981 */ /* 0x000ee4000c1e1900 */
[----:B---3--:R0:W1:Y:S02]  /*2f40*/  I2F.F64.U32 R18, R4 ;  /* 0x0000000400127312 */ /* 0x0080640000201800 */
.L_x_2715:
[----:B------:R-:W-:-:S07]  /*2f50*/  VIADD R29, R29, 0x80 ;  /* 0x000000801d1d7836 */ /* 0x000fce0000000000 */
.L_x_2709:
[----:B------:R-:W-:Y:S05]  /*2f60*/  BSYNC B6 ;  /* 0x0000000000067941 */ /* 0x000fea0003800000 */
.L_x_2708:
[----:B------:R-:W-:Y:S01]  /*2f70*/  ISETP.GE.AND P0, PT, R29, R2, PT ;  /* 0x000000021d00720c */ /* 0x000fe20003f06270 */
[----:B------:R-:W-:-:S12]  /*2f80*/  BSSY B6, `(.L_x_2743) ;  /* 0x00000f4000067945 */ /* 0x000fd80003800000 */
[----:B------:R-:W-:Y:S05]  /*2f90*/  @P0 BRA `(.L_x_2744) ;  /* 0x0000000c00c80947 */ /* 0x000fea0003800000 */
[----:B01----:R-:W0:Y:S01]  /*2fa0*/  LDC.64 R4, c[0x0][0x220] ;  /* 0x00008800ff047b82 */ /* 0x003e220000000a00 */
[----:B---3--:R-:W-:Y:S01]  /*2fb0*/  PRMT R0, R23, 0x9910, RZ ;  /* 0x0000991017007816 */ /* 0x008fe200000000ff */
        /* <DEDUP_REMOVED lines=18> */
.L_x_2748:
[----:B------:R-:W3:Y:S02]  /*30e0*/  LDG.E.U8 R4, desc[UR36][R4.64] ;  /* 0x0000002404047981 */ /* 0x000ee4000c1e1100 */
[----:B---3--:R0:W1:Y:S01]  /*30f0*/  I2F.F64.U16 R16, R4 ;  /* 0x0000000400107312 */ /* 0x0080620000101800 */
[----:B------:R-:W-:Y:S05]  /*3100*/  BRA `(.L_x_2744) ;  /* 0x0000000c006c7947 */ /* 0x000fea0003800000 */
.L_x_2747:
        /* <DEDUP_REMOVED lines=9> */
.L_x_2751:
[----:B------:R-:W3:Y:S02]  /*31a0*/  LDG.E R4, desc[UR36][R4.64] ;  /* 0x0000002404047981 */ /* 0x000ee4000c1e1900 */
[----:B---3--:R0:W1:Y:S01]  /*31b0*/  I2F.F64 R16, R4 ;  /* 0x0000000400107312 */ /* 0x0080620000201c00 */
[----:B------:R-:W-:Y:S05]  /*31c0*/  BRA `(.L_x_2744) ;  /* 0x0000000c003c7947 */ /* 0x000fea0003800000 */
.L_x_2750:
[----:B------:R-:W3:Y:S02]  /*31d0*/  LDG.E.U16 R4, desc[UR36][R4.64] ;  /* 0x0000002404047981 */ /* 0x000ee4000c1e1500 */
[----:B---3--:R0:W1:Y:S01]  /*31e0*/  I2F.F64.S16 R16, R4 ;  /* 0x0000000400107312 */ /* 0x0080620000101c00 */
[----:B------:R-:W-:Y:S05]  /*31f0*/  BRA `(.L_x_2744) ;  /* 0x0000000c00307947 */ /* 0x000fea0003800000 */
.L_x_2746:
        /* <DEDUP_REMOVED lines=10> */
.L_x_2753:
[----:B------:R-:W3:Y:S02]  /*32a0*/  LDG.E.U16 R0, desc[UR36][R4.64] ;  /* 0x0000002404007981 */ /* 0x000ee4000c1e1500 */
[----:B---3--:R-:W-:-:S05]  /*32b0*/  HADD2.F32 R0, -RZ, R0.H0_H0 ;  /* 0x20000000ff007230 */ /* 0x008fca0000004100 */
[----:B------:R-:W-:-:S04]  /*32c0*/  FMUL.FTZ R0, R0, 1 ;  /* 0x3f80000000007820 */ /* 0x000fc80000410000 */
[----:B------:R0:W1:Y:S01]  /*32d0*/  F2F.F64.F32 R16, R0 ;  /* 0x0000000000107310 */ /* 0x0000620000201800 */
[----:B------:R-:W-:Y:S05]  /*32e0*/  BRA `(.L_x_2744) ;  /* 0x0000000800f47947 */ /* 0x000fea0003800000 */
.L_x_2752:
        /* <DEDUP_REMOVED lines=10> */
.L_x_2755:
[----:B------:R-:W3:Y:S02]  /*3390*/  LDG.E.U16 R4, desc[UR36][R4.64] ;  /* 0x0000002404047981 */ /* 0x000ee4000c1e1500 */
[----:B---3--:R-:W-:-:S05]  /*33a0*/  HADD2.F32 R0, -RZ, R4.H0_H0 ;  /* 0x20000004ff007230 */ /* 0x008fca0000004100 */
[----:B------:R-:W-:-:S04]  /*33b0*/  FMUL.FTZ R0, R0, 1 ;  /* 0x3f80000000007820 */ /* 0x000fc80000410000 */
[----:B------:R0:W1:Y:S01]  /*33c0*/  F2F.F64.F32 R16, R0 ;  /* 0x0000000000107310 */ /* 0x0000620000201800 */
[----:B------:R-:W-:Y:S05]  /*33d0*/  BRA `(.L_x_2744) ;  /* 0x0000000800b87947 */ /* 0x000fea0003800000 */
.L_x_2754:
[----:B------:R0:W5:Y:S01]  /*33e0*/  LDG.E.64 R16, desc[UR36][R4.64] ;  /* 0x0000002404107981 */ /* 0x000162000c1e1b00 */
[----:B------:R-:W-:Y:S05]  /*33f0*/  BRA `(.L_x_2744) ;  /* 0x0000000800b07947 */ /* 0x000fea0003800000 */
.L_x_2745:
        /* <DEDUP_REMOVED lines=13> */
.L_x_2758:
[----:B------:R0:W5:Y:S01]  /*34d0*/  LDG.E.64 R16, desc[UR36][R4.64] ;  /* 0x0000002404107981 */ /* 0x000162000c1e1b00 */
[----:B------:R-:W-:Y:S05]  /*34e0*/  BRA `(.L_x_2744) ;  /* 0x0000000800747947 */ /* 0x000fea0003800000 */
.L_x_2757:
        /* <DEDUP_REMOVED lines=28> */
.L_x_2760:
        /* <DEDUP_REMOVED lines=15> */
.L_x_2759:
[----:B------:R-:W3:Y:S02]  /*37a0*/  LDG.E.U16 R0, desc[UR36][R4.64] ;  /* 0x0000002404007981 */ /* 0x000ee4000c1e1500 */
[----:B---3--:R-:W-:-:S04]  /*37b0*/  IMAD.U32 R0, R0, 0x10000, RZ ;  /* 0x0001000000007824 */ /* 0x008fc800078e00ff */
[----:B------:R-:W-:-:S04]  /*37c0*/  FMUL.FTZ R0, R0, 1 ;  /* 0x3f80000000007820 */ /* 0x000fc80000410000 */
[----:B------:R0:W1:Y:S01]  /*37d0*/  F2F.F64.F32 R16, R0 ;  /* 0x0000000000107310 */ /* 0x0000620000201800 */
[----:B------:R-:W-:Y:S05]  /*37e0*/  BRA `(.L_x_2744) ;  /* 0x0000000400b47947 */ /* 0x000fea0003800000 */
.L_x_2756:
        /* <DEDUP_REMOVED lines=11> */
.L_x_2763:
        /* <DEDUP_REMOVED lines=21> */
.L_x_2767:
[----:B------:R-:W-:Y:S05]  /*39f0*/  BSYNC B1 ;  /* 0x0000000000017941 */ /* 0x000fea0003800000 */
.L_x_2766:
[----:B------:R-:W-:Y:S01]  /*3a00*/  LEA R5, R0, 0x3b800000, 0x17 ;  /* 0x3b80000000057811 */ /* 0x000fe200078eb8ff */
[----:B------:R-:W-:-:S05]  /*3a10*/  IMAD.SHL.U32 R0, R3, 0x100000, RZ ;  /* 0x0010000003007824 */ /* 0x000fca00078e00ff */
[----:B------:R-:W-:-:S07]  /*3a20*/  LOP3.LUT R0, R5, R0, R6, 0xfe, !PT ;  /* 0x0000000005007212 */ /* 0x000fce00078efe06 */
.L_x_2765:
[----:B------:R-:W-:Y:S05]  /*3a30*/  BSYNC B0 ;  /* 0x0000000000007941 */ /* 0x000fea0003800000 */
.L_x_2764:
[----:B------:R-:W-:-:S04]  /*3a40*/  FMUL.FTZ R0, R0, 1 ;  /* 0x3f80000000007820 */ /* 0x000fc80000410000 */
[----:B------:R0:W1:Y:S01]  /*3a50*/  F2F.F64.F32 R16, R0 ;  /* 0x0000000000107310 */ /* 0x0000620000201800 */
[----:B------:R-:W-:Y:S05]  /*3a60*/  BRA `(.L_x_2744) ;  /* 0x0000000400147947 */ /* 0x000fea0003800000 */
.L_x_2762:
        /* <DEDUP_REMOVED lines=21> */
.L_x_2771:
[----:B------:R-:W-:Y:S05]  /*3bc0*/  BSYNC B1 ;  /* 0x0000000000017941 */ /* 0x000fea0003800000 */
.L_x_2770:
[----:B------:R-:W-:Y:S01]  /*3bd0*/  LEA R5, R0, 0x37800000, 0x17 ;  /* 0x3780000000057811 */ /* 0x000fe200078eb8ff */
[----:B------:R-:W-:-:S05]  /*3be0*/  IMAD.SHL.U32 R0, R3, 0x200000, RZ ;  /* 0x0020000003007824 */ /* 0x000fca00078e00ff */
[----:B------:R-:W-:-:S07]  /*3bf0*/  LOP3.LUT R0, R5, R0, R6, 0xfe, !PT ;  /* 0x0000000005007212 */ /* 0x000fce00078efe06 */
.L_x_2769:
[----:B------:R-:W-:Y:S05]  /*3c00*/  BSYNC B0 ;  /* 0x0000000000007941 */ /* 0x000fea0003800000 */
.L_x_2768:
[----:B------:R-:W-:-:S04]  /*3c10*/  FMUL.FTZ R0, R0, 1 ;  /* 0x3f80000000007820 */ /* 0x000fc80000410000 */
[----:B------:R0:W1:Y:S01]  /*3c20*/  F2F.F64.F32 R16, R0 ;  /* 0x0000000000107310 */ /* 0x0000620000201800 */
[----:B------:R-:W-:Y:S05]  /*3c30*/  BRA `(.L_x_2744) ;  /* 0x0000000000a07947 */ /* 0x000fea0003800000 */
.L_x_2761:
        /* <DEDUP_REMOVED lines=14> */
.L_x_2775:
[----:B------:R-:W-:Y:S05]  /*3d20*/  BSYNC B0 ;  /* 0x0000000000007941 */ /* 0x000fea0003800000 */
.L_x_2774:
[----:B------:R-:W-:-:S04]  /*3d30*/  FMUL.FTZ R0, R0, 1 ;  /* 0x3f80000000007820 */ /* 0x000fc80000410000 */
[----:B------:R0:W1:Y:S01]  /*3d40*/  F2F.F64.F32 R16, R0 ;  /* 0x0000000000107310 */ /* 0x0000620000201800 */
[----:B------:R-:W-:Y:S05]  /*3d50*/  BRA `(.L_x_2744) ;  /* 0x0000000000587947 */ /* 0x000fea0003800000 */
.L_x_2749:
        /* <DEDUP_REMOVED lines=16> */
.L_x_2776:
[----:B------:R-:W-:Y:S05]  /*3e60*/  BRA `(.L_x_2744) ;  /* 0x0000000000147947 */ /* 0x000fea0003800000 */
.L_x_2773:
[----:B------:R-:W3:Y:S02]  /*3e70*/  LDG.E.64 R16, desc[UR36][R4.64] ;  /* 0x0000002404107981 */ /* 0x000ee4000c1e1b00 */
[----:B---3--:R-:W0:Y:S01]  /*3e80*/  I2F.F64.U64 R16, R16 ;  /* 0x0000001000107312 */ /* 0x008e220000301800 */
[----:B------:R-:W-:Y:S05]  /*3e90*/  BRA `(.L_x_2744) ;  /* 0x0000000000087947 */ /* 0x000fea0003800000 */
.L_x_2772:
[----:B------:R-:W3:Y:S02]  /*3ea0*/  LDG.E R4, desc[UR36][R4.64] ;  /* 0x0000002404047981 */ /* 0x000ee4000c1e1900 */
[----:B---3--:R0:W1:Y:S02]  /*3eb0*/  I2F.F64.U32 R16, R4 ;  /* 0x0000000400107312 */ /* 0x0080640000201800 */
.L_x_2744:
[----:B------:R-:W-:Y:S05]  /*3ec0*/  BSYNC B6 ;  /* 0x0000000000067941 */ /* 0x000fea0003800000 */
.L_x_2743:
[----:B------:R-:W2:Y:S01]  /*3ed0*/  S2R R23, SR_TID.X ;  /* 0x0000000000177919 */ /* 0x000ea20000002100 */
[----:B------:R-:W-:Y:S01]  /*3ee0*/  BSSY B1, `(.L_x_2777) ;  /* 0x00000a9000017945 */ /* 0x000fe20003800000 */
[----:B--2---:R-:W-:-:S13]  /*3ef0*/  ISETP.GE.AND P1, PT, R23, R2, PT ;  /* 0x000000021700720c */ /* 0x004fda0003f26270 */
[----:B------:R-:W-:Y:S05]  /*3f00*/  @P1 BRA `(.L_x_2778) ;  /* 0x0000000800981947 */ /* 0x000fea0003800000 */
[C---:B01--45:R-:W-:Y:S01]  /*3f10*/  DADD R10, -|R26|.reuse, 1 ;  /* 0x3ff000001a0a7429 */ /* 0x073fe20000000300 */
        /* <DEDUP_REMOVED lines=13> */
[----:B---3--:R-:W-:-:S05]  /*3ff0*/  FFMA R0, RZ, R11, R5 ;  /* 0x0000000bff007223 */ /* 0x008fca0000000005 */
[----:B------:R-:W-:-:S13]  /*4000*/  FSETP.GT.AND P0, PT, |R0|, 1.469367938527859385e-39, PT ;  /* 0x001000000000780b */ /* 0x000fda0003f04200 */
[----:B------:R-:W-:Y:S05]  /*4010*/  @P0 BRA P2, `(.L_x_2780) ;  /* 0x0000000000180947 */ /* 0x000fea0001000000 */
[----:B------:R-:W-:Y:S01]  /*4020*/  IMAD.MOV.U32 R8, RZ, RZ, R12 ;  /* 0x000000ffff087224 */ /* 0x000fe200078e000c */
[----:B------:R-:W-:Y:S01]  /*4030*/  MOV R0, 0x4060 ;  /* 0x0000406000007802 */ /* 0x000fe20000000f00 */
[----:B------:R-:W-:-:S07]  /*4040*/  IMAD.MOV.U32 R9, RZ, RZ, R13 ;  /* 0x000000ffff097224 */ /* 0x000fce00078e000d */
[----:B------:R-:W-:Y:S05]  /*4050*/  CALL.REL.NOINC `($__internal_1_$__cuda_sm20_div_rn_f64_full) ;  /* 0x0000007000447944 */ /* 0x000fea0003c00000 */
[----:B------:R-:W-:Y:S02]  /*4060*/  IMAD.MOV.U32 R4, RZ, RZ, R34 ;  /* 0x000000ffff047224 */ /* 0x000fe400078e0022 */
[----:B------:R-:W-:-:S07]  /*4070*/  IMAD.MOV.U32 R5, RZ, RZ, R35 ;  /* 0x000000ffff057224 */ /* 0x000fce00078e0023 */
.L_x_2780:
[----:B------:R-:W-:Y:S05]  /*4080*/  BSYNC B2 ;  /* 0x0000000000027941 */ /* 0x000fea0003800000 */
.L_x_2779:
[C---:B------:R-:W-:Y:S01]  /*4090*/  FSETP.GEU.FTZ.AND P2, PT, R5.reuse, 1.7916666269302368164, PT ;  /* 0x3fe555550500780b */ /* 0x040fe20003f5e000 */
[----:B------:R-:W-:Y:S01]  /*40a0*/  BSSY B2, `(.L_x_2781) ;  /* 0x000008a000027945 */ /* 0x000fe20003800000 */
[----:B------:R-:W-:-:S13]  /*40b0*/  FSETP.GT.FTZ.AND P0, PT, R5, -1.6999999284744262695, PT ;  /* 0xbfd999990500780b */ /* 0x000fda0003f14000 */
[----:B------:R-:W-:Y:S05]  /*40c0*/  @P0 BRA !P2, `(.L_x_2782) ;  /* 0x00000004004c0947 */ /* 0x000fea0005000000 */
[----:B------:R-:W-:-:S10]  /*40d0*/  DADD R4, R4, 1 ;  /* 0x3ff0000004047429 */ /* 0x000fd40000000000 */
[----:B------:R-:W-:Y:S01]  /*40e0*/  ISETP.GT.AND P0, PT, R5, 0xfffff, PT ;  /* 0x000fffff0500780c */ /* 0x000fe20003f04270 */
[----:B------:R-:W-:Y:S02]  /*40f0*/  IMAD.MOV.U32 R6, RZ, RZ, R4 ;  /* 0x000000ffff067224 */ /* 0x000fe400078e0004 */
[--C-:B------:R-:W-:Y:S02]  /*4100*/  IMAD.MOV.U32 R7, RZ, RZ, R5.reuse ;  /* 0x000000ffff077224 */ /* 0x100fe400078e0005 */
[----:B------:R-:W-:-:S08]  /*4110*/  IMAD.MOV.U32 R3, RZ, RZ, R5 ;  /* 0x000000ffff037224 */ /* 0x000fd000078e0005 */
[----:B------:R-:W-:-:S10]  /*4120*/  @!P0 DMUL R6, R6, 1.80143985094819840000e+16 ;  /* 0x4350000006068828 */ /* 0x000fd40000000000 */
[----:B------:R-:W-:-:S04]  /*4130*/  @!P0 IMAD.MOV.U32 R3, RZ, RZ, R7 ;  /* 0x000000ffff038224 */ /* 0x000fc800078e0007 */
[----:B------:R-:W-:-:S05]  /*4140*/  VIADD R0, R3, 0xffffffff ;  /* 0xffffffff03007836 */ /* 0x000fca0000000000 */
[----:B------:R-:W-:Y:S01]  /*4150*/  ISETP.GE.U32.AND P2, PT, R0, 0x7fefffff, PT ;  /* 0x7fefffff0000780c */ /* 0x000fe20003f46070 */
[----:B------:R-:W-:Y:S02]  /*4160*/  IMAD.MOV.U32 R0, RZ, RZ, -0x3ff ;  /* 0xfffffc01ff007424 */ /* 0x000fe400078e00ff */
[----:B------:R-:W-:-:S10]  /*4170*/  @!P0 IMAD.MOV.U32 R0, RZ, RZ, -0x435 ;  /* 0xfffffbcbff008424 */ /* 0x000fd400078e00ff */
[----:B------:R-:W-:Y:S01]  /*4180*/  @P2 IMAD.MOV.U32 R8, RZ, RZ, 0x0 ;  /* 0x00000000ff082424 */ /* 0x000fe200078e00ff */
[----:B------:R-:W-:Y:S01]  /*4190*/  @P2 FSETP.NEU.FTZ.AND P3, PT, R7, RZ, PT ;  /* 0x000000ff0700220b */ /* 0x000fe20003f7d000 */
[----:B------:R-:W-:-:S06]  /*41a0*/  @P2 IMAD.MOV.U32 R9, RZ, RZ, 0x7ff00000 ;  /* 0x7ff00000ff092424 */ /* 0x000fcc00078e00ff */
[----:B------:R-:W-:Y:S01]  /*41b0*/  @P2 DFMA R8, R6, R8, +INF ;  /* 0x7ff000000608242b */ /* 0x000fe20000000008 */
[----:B------:R-:W-:Y:S02]  /*41c0*/  IMAD.MOV.U32 R7, RZ, RZ, R4 ;  /* 0x000000ffff077224 */ /* 0x000fe400078e0004 */
[----:B------:R-:W-:-:S07]  /*41d0*/  @!P0 IMAD.MOV.U32 R7, RZ, RZ, R6 ;  /* 0x000000ffff078224 */ /* 0x000fce00078e0006 */
        /* <DEDUP_REMOVED lines=33> */
[----:B------:R-:W-:-:S05]  /*43f0*/  DADD R20, R20, R20 ;  /* 0x0000000014147229 */ /* 0x000fca0000000014 */
[----:B------:R-:W-:Y:S01]  /*4400*/  DFMA R12, R10, R12, UR4 ;  /* 0x000000040a0c7e2b */ /* 0x000fe2000800000c */
[----:B------:R-:W-:Y:S01]  /*4410*/  UMOV UR4, 0xa9ab0956 ;  /* 0xa9ab095600047882 */ /* 0x000fe20000000000 */
[----:B------:R-:W-:Y:S01]  /*4420*/  UMOV UR5, 0x3f1745cb ;  /* 0x3f1745cb00057882 */ /* 0x000fe20000000000 */
[----:B------:R-:W-:-:S05]  /*4430*/  DFMA R20, R4, -R8, R20 ;  /* 0x800000080414722b */ /* 0x000fca0000000014 */
[----:B------:R-:W-:Y:S01]  /*4440*/  DFMA R12, R10, R12, UR4 ;  /* 0x000000040a0c7e2b */ /* 0x000fe2000800000c */
[----:B------:R-:W-:Y:S01]  /*4450*/  UMOV UR4, 0x2d1b5154 ;  /* 0x2d1b515400047882 */ /* 0x000fe20000000000 */
[----:B------:R-:W-:Y:S01]  /*4460*/  UMOV UR5, 0x3f3c71c7 ;  /* 0x3f3c71c700057882 */ /* 0x000fe20000000000 */
[----:B------:R-:W-:-:S05]  /*4470*/  DMUL R20, R6, R20 ;  /* 0x0000001406147228 */ /* 0x000fca0000000000 */
[----:B------:R-:W-:Y:S01]  /*4480*/  DFMA R12, R10, R12, UR4 ;  /* 0x000000040a0c7e2b */ /* 0x000fe2000800000c */
[----:B------:R-:W-:Y:S01]  /*4490*/  UMOV UR4, 0x923be72d ;  /* 0x923be72d00047882 */ /* 0x000fe20000000000 */
[----:B------:R-:W-:-:S06]  /*44a0*/  UMOV UR5, 0x3f624924 ;  /* 0x3f62492400057882 */ /* 0x000fcc0000000000 */
[----:B------:R-:W-:Y:S01]  /*44b0*/  DFMA R14, R10, R12, UR4 ;  /* 0x000000040a0e7e2b */ /* 0x000fe2000800000c */
[----:B------:R-:W-:Y:S01]  /*44c0*/  UMOV UR4, 0x9999a3c4 ;  /* 0x9999a3c400047882 */ /* 0x000fe20000000000 */
[----:B------:R-:W-:Y:S01]  /*44d0*/  UMOV UR5, 0x3f899999 ;  /* 0x3f89999900057882 */ /* 0x000fe20000000000 */
[----:B------:R-:W-:Y:S01]  /*44e0*/  DADD R12, R28, -UR6 ;  /* 0x800000061c0c7e29 */ /* 0x000fe20008000000 */
[----:B------:R-:W-:Y:S01]  /*44f0*/  UMOV UR6, 0xfefa39ef ;  /* 0xfefa39ef00067882 */ /* 0x000fe20000000000 */
[----:B------:R-:W-:-:S03]  /*4500*/  UMOV UR7, 0x3fe62e42 ;  /* 0x3fe62e4200077882 */ /* 0x000fc60000000000 */
[----:B------:R-:W-:Y:S01]  /*4510*/  DFMA R14, R10, R14, UR4 ;  /* 0x000000040a0e7e2b */ /* 0x000fe2000800000e */
[----:B------:R-:W-:Y:S01]  /*4520*/  UMOV UR4, 0x55555554 ;  /* 0x5555555400047882 */ /* 0x000fe20000000000 */
[----:B------:R-:W-:Y:S01]  /*4530*/  UMOV UR5, 0x3fb55555 ;  /* 0x3fb5555500057882 */ /* 0x000fe20000000000 */
[----:B------:R-:W-:-:S05]  /*4540*/  DFMA R4, R12, UR6, R8 ;  /* 0x000000060c047c2b */ /* 0x000fca0008000008 */
[----:B------:R-:W-:Y:S01]  /*4550*/  DFMA R14, R10, R14, UR4 ;  /* 0x000000040a0e7e2b */ /* 0x000fe2000800000e */
[----:B------:R-:W-:Y:S01]  /*4560*/  UMOV UR4, 0x3b39803f ;  /* 0x3b39803f00047882 */ /* 0x000fe20000000000 */
[----:B------:R-:W-:Y:S01]  /*4570*/  UMOV UR5, 0x3c7abc9e ;  /* 0x3c7abc9e00057882 */ /* 0x000fe20000000000 */
[----:B------:R-:W-:-:S05]  /*4580*/  DFMA R28, -R12, UR6, R4 ;  /* 0x000000060c1c7c2b */ /* 0x000fca0008000104 */
[----:B------:R-:W-:-:S03]  /*4590*/  DMUL R14, R10, R14 ;  /* 0x0000000e0a0e7228 */ /* 0x000fc60000000000 */
[----:B------:R-:W-:-:S05]  /*45a0*/  DADD R28, -R8, R28 ;  /* 0x00000000081c7229 */ /* 0x000fca000000011c */
[----:B------:R-:W-:-:S08]  /*45b0*/  DFMA R14, R8, R14, R20 ;  /* 0x0000000e080e722b */ /* 0x000fd00000000014 */
[----:B------:R-:W-:-:S08]  /*45c0*/  DADD R14, R14, -R28 ;  /* 0x000000000e0e7229 */ /* 0x000fd0000000081c */
[----:B------:R-:W-:-:S08]  /*45d0*/  DFMA R14, R12, UR4, R14 ;  /* 0x000000040c0e7c2b */ /* 0x000fd0000800000e */
[----:B------:R-:W-:Y:S01]  /*45e0*/  DADD R4, R4, R14 ;  /* 0x0000000004047229 */ /* 0x000fe2000000000e */
[----:B------:R-:W-:Y:S10]  /*45f0*/  BRA `(.L_x_2783) ;  /* 0x0000000000d07947 */ /* 0x000ff40003800000 */
.L_x_2782:
[----:B------:R-:W-:Y:S01]  /*4600*/  DADD R10, R4, 2 ;  /* 0x40000000040a7429 */ /* 0x000fe20000000000 */
[----:B------:R-:W-:Y:S01]  /*4610*/  IMAD.MOV.U32 R6, RZ, RZ, 0x1 ;  /* 0x00000001ff067424 */ /* 0x000fe200078e00ff */
[----:B------:R-:W-:Y:S01]  /*4620*/  FSETP.GEU.AND P2, PT, |R5|, 6.5827683646048100446e-37, PT ;  /* 0x036000000500780b */ /* 0x000fe20003f4e200 */
[----:B------:R-:W-:Y:S03]  /*4630*/  BSSY B3, `(.L_x_2784) ;  /* 0x0000013000037945 */ /* 0x000fe60003800000 */
        /* <DEDUP_REMOVED lines=18> */
.L_x_2785:
[----:B------:R-:W-:Y:S05]  /*4760*/  BSYNC B3 ;  /* 0x0000000000037941 */ /* 0x000fea0003800000 */
.L_x_2784:
        /* <DEDUP_REMOVED lines=29> */
.L_x_2783:
[----:B------:R-:W-:Y:S05]  /*4940*/  BSYNC B2 ;  /* 0x0000000000027941 */ /* 0x000fea0003800000 */
.L_x_2781:
[----:B------:R-:W-:-:S10]  /*4950*/  DMUL R4, R4, 0.5 ;  /* 0x3fe0000004047828 */ /* 0x000fd40000000000 */
[----:B------:R-:W-:-:S07]  /*4960*/  LOP3.LUT R5, R5, 0x80000000, R27, 0xb8, !PT ;  /* 0x8000000005057812 */ /* 0x000fce00078eb81b */
.L_x_2778:
[----:B------:R-:W-:Y:S05]  /*4970*/  BSYNC B1 ;  /* 0x0000000000017941 */ /* 0x000fea0003800000 */
.L_x_2777:
[----:B01--45:R-:W-:Y:S01]  /*4980*/  VIADD R27, R23, 0x80 ;  /* 0x00000080171b7836 */ /* 0x033fe20000000000 */
[----:B------:R-:W-:Y:S04]  /*4990*/  BSSY B1, `(.L_x_2786) ;  /* 0x00000aa000017945 */ /* 0x000fe80003800000 */
[----:B------:R-:W-:-:S13]  /*49a0*/  ISETP.GE.AND P0, PT, R27, R2, PT ;  /* 0x000000021b00720c */ /* 0x000fda0003f06270 */
[----:B------:R-:W-:Y:S05]  /*49b0*/  @P0 BRA `(.L_x_2787) ;  /* 0x00000008009c0947 */ /* 0x000fea0003800000 */
[C---:B------:R-:W-:Y:S01]  /*49c0*/  DADD R10, -|R24|.reuse, 1 ;  /* 0x3ff00000180a7429 */ /* 0x040fe20000000300 */
        /* <DEDUP_REMOVED lines=22> */
.L_x_2789:
[----:B------:R-:W-:Y:S05]  /*4b30*/  BSYNC B2 ;  /* 0x0000000000027941 */ /* 0x000fea0003800000 */
.L_x_2788:
        /* <DEDUP_REMOVED lines=87> */
.L_x_2791:
        /* <DEDUP_REMOVED lines=22> */
.L_x_2794:
[----:B------:R-:W-:Y:S05]  /*5210*/  BSYNC B3 ;  /* 0x0000000000037941 */ /* 0x000fea0003800000 */
.L_x_2793:
        /* <DEDUP_REMOVED lines=29> */
.L_x_2792:
[----:B------:R-:W-:Y:S05]  /*53f0*/  BSYNC B2 ;  /* 0x0000000000027941 */ /* 0x000fea0003800000 */
.L_x_2790:
[----:B------:R-:W-:-:S10]  /*5400*/  DMUL R6, R6, 0.5 ;  /* 0x3fe0000006067828 */ /* 0x000fd40000000000 */
[----:B------:R-:W-:Y:S01]  /*5410*/  LOP3.LUT R29, R7, 0x80000000, R25, 0xb8, !PT ;  /* 0x80000000071d7812 */ /* 0x000fe200078eb819 */
[----:B------:R-:W-:-:S07]  /*5420*/  IMAD.MOV.U32 R28, RZ, RZ, R6 ;  /* 0x000000ffff1c7224 */ /* 0x000fce00078e0006 */
.L_x_2787:
[----:B------:R-:W-:Y:S05]  /*5430*/  BSYNC B1 ;  /* 0x0000000000017941 */ /* 0x000fea0003800000 */
.L_x_2786:
[----:B------:R-:W-:Y:S01]  /*5440*/  VIADD R3, R23, 0x100 ;  /* 0x0000010017037836 */ /* 0x000fe20000000000 */
        /* <DEDUP_REMOVED lines=26> */
.L_x_2798:
[----:B------:R-:W-:Y:S05]  /*55f0*/  BSYNC B2 ;  /* 0x0000000000027941 */ /* 0x000fea0003800000 */
.L_x_2797:
        /* <DEDUP_REMOVED lines=87> */
.L_x_2800:
        /* <DEDUP_REMOVED lines=22> */
.L_x_2803:
[----:B------:R-:W-:Y:S05]  /*5cd0*/  BSYNC B3 ;  /* 0x0000000000037941 */ /* 0x000fea0003800000 */
.L_x_2802:
        /* <DEDUP_REMOVED lines=29> */
.L_x_2801:
[----:B------:R-:W-:Y:S05]  /*5eb0*/  BSYNC B2 ;  /* 0x0000000000027941 */ /* 0x000fea0003800000 */
.L_x_2799:
[----:B------:R-:W-:-:S10]  /*5ec0*/  DMUL R6, R6, 0.5 ;  /* 0x3fe0000006067828 */ /* 0x000fd40000000000 */
[----:B------:R-:W-:Y:S01]  /*5ed0*/  LOP3.LUT R25, R7, 0x80000000, R19, 0xb8, !PT ;  /* 0x8000000007197812 */ /* 0x000fe200078eb813 */
[----:B------:R-:W-:-:S07]  /*5ee0*/  IMAD.MOV.U32 R24, RZ, RZ, R6 ;  /* 0x000000ffff187224 */ /* 0x000fce00078e0006 */
.L_x_2796:
[----:B------:R-:W-:Y:S05]  /*5ef0*/  BSYNC B1 ;  /* 0x0000000000017941 */ /* 0x000fea0003800000 */
.L_x_2795:
        /* <DEDUP_REMOVED lines=27> */
.L_x_2807:
[----:B------:R-:W-:Y:S05]  /*60b0*/  BSYNC B2 ;  /* 0x0000000000027941 */ /* 0x000fea0003800000 */
.L_x_2806:
        /* <DEDUP_REMOVED lines=87> */
.L_x_2809:
        /* <DEDUP_REMOVED lines=22> */
.L_x_2812:
[----:B------:R-:W-:Y:S05]  /*6790*/  BSYNC B3 ;  /* 0x0000000000037941 */ /* 0x000fea0003800000 */
.L_x_2811:
        /* <DEDUP_REMOVED lines=29> */
.L_x_2810:
[----:B------:R-:W-:Y:S05]  /*6970*/  BSYNC B2 ;  /* 0x0000000000027941 */ /* 0x000fea0003800000 */
.L_x_2808:
[----:B------:R-:W-:-:S10]  /*6980*/  DMUL R6, R6, 0.5 ;  /* 0x3fe0000006067828 */ /* 0x000fd40000000000 */
[----:B------:R-:W-:Y:S01]  /*6990*/  LOP3.LUT R17, R7, 0x80000000, R17, 0xb8, !PT ;  /* 0x8000000007117812 */ /* 0x000fe200078eb811 */
[----:B------:R-:W-:-:S07]  /*69a0*/  IMAD.MOV.U32 R16, RZ, RZ, R6 ;  /* 0x000000ffff107224 */ /* 0x000fce00078e0006 */
.L_x_2805:
[----:B------:R-:W-:Y:S05]  /*69b0*/  BSYNC B1 ;  /* 0x0000000000017941 */ /* 0x000fea0003800000 */
.L_x_2804:
[----:B------:R-:W0:Y:S01]  /*69c0*/  LDC.U8 R18, c[0x0][0x234] ;  /* 0x00008d00ff127b82 */ /* 0x000e220000000000 */
[----:B------:R-:W-:Y:S04]  /*69d0*/  BSSY B6, `(.L_x_2813) ;  /* 0x000012e000067945 */ /* 0x000fe80003800000 */
[----:B------:R-:W-:Y:S05]  /*69e0*/  @P1 BRA `(.L_x_2814) ;  /* 0x0000001000b01947 */ /* 0x000fea0003800000 */
[----:B------:R-:W3:Y:S01]  /*69f0*/  S2R R3, SR_TID.X ;  /* 0x0000000000037919 */ /* 0x000ee20000002100 */
[----:B------:R-:W1:Y:S01]  /*6a00*/  LDC.64 R8, c[0x0][0x218] ;  /* 0x00008600ff087b82 */ /* 0x000e620000000a00 */
[----:B0-----:R-:W-:Y:S01]  /*6a10*/  PRMT R6, R18, 0x9910, RZ ;  /* 0x0000991012067816 */ /* 0x001fe200000000ff */
[----:B------:R-:W-:Y:S01]  /*6a20*/  ULDC UR4, c[0x0][0x238] ;  /* 0x00008e0000047ab9 */ /* 0x000fe20000000800 */
[----:B---3--:R-:W-:-:S04]  /*6a30*/  IMAD R0, R22, 0x200, R3 ;  /* 0x0000020016007824 */ /* 0x008fc800078e0203 */
[----:B------:R-:W-:Y:S02]  /*6a40*/  IMAD R3, R0, UR4, RZ ;  /* 0x0000000400037c24 */ /* 0x000fe4000f8e02ff */
[----:B------:R-:W-:-:S03]  /*6a50*/  IMAD.MOV.U32 R0, RZ, RZ, R6 ;  /* 0x000000ffff007224 */ /* 0x000fc600078e0006 */
[----:B-1----:R-:W-:Y:S02]  /*6a60*/  IADD3 R8, P1, R3, R8, RZ ;  /* 0x0000000803087210 */ /* 0x002fe40007f3e0ff */
[----:B------:R-:W-:-:S03]  /*6a70*/  ISETP.GT.AND P0, PT, R0, 0x9, PT ;  /* 0x000000090000780c */ /* 0x000fc60003f04270 */
[----:B------:R-:W-:-:S10]  /*6a80*/  IMAD.X R9, RZ, RZ, R9, P1 ;  /* 0x000000ffff097224 */ /* 0x000fd400008e0609 */
        /* <DEDUP_REMOVED lines=9> */
[----:B------:R-:W0:Y:S01]  /*6b20*/  F2I.F64.TRUNC R5, R4 ;  /* 0x0000000400057311 */ /* 0x000e22000030d100 */
[----:B------:R-:W-:Y:S01]  /*6b30*/  IMAD.MOV.U32 R23, RZ, RZ, R27 ;  /* 0x000000ffff177224 */ /* 0x000fe200078e001b */
[----:B0-----:R0:W-:Y:S01]  /*6b40*/  STG.E.U8 desc[UR36][R8.64], R5 ;  /* 0x0000000508007986 */ /* 0x0011e2000c101124 */
[----:B------:R-:W-:Y:S05]  /*6b50*/  BRA `(.L_x_2814) ;  /* 0x0000001000547947 */ /* 0x000fea0003800000 */
.L_x_2818:
[----:B------:R-:W0:Y:S01]  /*6b60*/  F2I.S64.F64.TRUNC R4, R4 ;  /* 0x0000000400047311 */ /* 0x000e22000030d900 */
[----:B------:R-:W-:Y:S02]  /*6b70*/  IMAD.MOV.U32 R23, RZ, RZ, R27 ;  /* 0x000000ffff177224 */ /* 0x000fe400078e001b */
[----:B0-----:R-:W-:-:S05]  /*6b80*/  IMAD.MOV.U32 R3, RZ, RZ, R4 ;  /* 0x000000ffff037224 */ /* 0x001fca00078e0004 */
[----:B------:R0:W-:Y:S01]  /*6b90*/  STG.E.U8 desc[UR36][R8.64], R3 ;  /* 0x0000000308007986 */ /* 0x0001e2000c101124 */
[----:B------:R-:W-:Y:S05]  /*6ba0*/  BRA `(.L_x_2814) ;  /* 0x0000001000407947 */ /* 0x000fea0003800000 */
.L_x_2817:
[----:B------:R-:W-:-:S13]  /*6bb0*/  ISETP.NE.AND P0, PT, R0, 0x2, PT ;  /* 0x000000020000780c */ /* 0x000fda0003f05270 */
[----:B------:R-:W-:Y:S05]  /*6bc0*/  @!P0 BRA `(.L_x_2820) ;  /* 0x0000000000308947 */ /* 0x000fea0003800000 */
[----:B------:R-:W-:-:S13]  /*6bd0*/  ISETP.NE.AND P0, PT, R0, 0x3, PT ;  /* 0x000000030000780c */ /* 0x000fda0003f05270 */
[----:B------:R-:W-:Y:S05]  /*6be0*/  @!P0 BRA `(.L_x_2821) ;  /* 0x0000000000188947 */ /* 0x000fea0003800000 */
[----:B------:R-:W-:-:S13]  /*6bf0*/  ISETP.NE.AND P0, PT, R0, 0x4, PT ;  /* 0x000000040000780c */ /* 0x000fda0003f05270 */
[----:B------:R-:W-:Y:S05]  /*6c00*/  @P0 BRA `(.L_x_2819) ;  /* 0x0000000c00c40947 */ /* 0x000fea0003800000 */
[----:B------:R-:W0:Y:S01]  /*6c10*/  F2I.S64.F64.TRUNC R4, R4 ;  /* 0x0000000400047311 */ /* 0x000e22000030d900 */
[----:B------:R-:W-:Y:S01]  /*6c20*/  IMAD.MOV.U32 R23, RZ, RZ, R27 ;  /* 0x000000ffff177224 */ /* 0x000fe200078e001b */
[----:B0-----:R0:W-:Y:S01]  /*6c30*/  STG.E.64 desc[UR36][R8.64], R4 ;  /* 0x0000000408007986 */ /* 0x0011e2000c101b24 */
[----:B------:R-:W-:Y:S05]  /*6c40*/  BRA `(.L_x_2814) ;  /* 0x0000001000187947 */ /* 0x000fea0003800000 */
.L_x_2821:
[----:B------:R-:W0:Y:S01]  /*6c50*/  F2I.F64.TRUNC R5, R4 ;  /* 0x0000000400057311 */ /* 0x000e22000030d100 */
[----:B------:R-:W-:Y:S01]  /*6c60*/  IMAD.MOV.U32 R23, RZ, RZ, R27 ;  /* 0x000000ffff177224 */ /* 0x000fe200078e001b */
[----:B0-----:R0:W-:Y:S01]  /*6c70*/  STG.E desc[UR36][R8.64], R5 ;  /* 0x0000000508007986 */ /* 0x0011e2000c101924 */
[----:B------:R-:W-:Y:S05]  /*6c80*/  BRA `(.L_x_2814) ;  /* 0x0000001000087947 */ /* 0x000fea0003800000 */
.L_x_2820:
[----:B------:R-:W0:Y:S01]  /*6c90*/  F2I.F64.TRUNC R5, R4 ;  /* 0x0000000400057311 */ /* 0x000e22000030d100 */
[----:B------:R-:W-:Y:S01]  /*6ca0*/  IMAD.MOV.U32 R23, RZ, RZ, R27 ;  /* 0x000000ffff177224 */ /* 0x000fe200078e001b */
[----:B0-----:R0:W-:Y:S01]  /*6cb0*/  STG.E.U16 desc[UR36][R8.64], R5 ;  /* 0x0000000508007986 */ /* 0x0011e2000c101524 */
[----:B------:R-:W-:Y:S05]  /*6cc0*/  BRA `(.L_x_2814) ;  /* 0x0000000c00f87947 */ /* 0x000fea0003800000 */
.L_x_2816:
        /* <DEDUP_REMOVED lines=10> */
[----:B------:R-:W-:-:S13]  /*6d70*/  IMAD.MOV.U32 R23, RZ, RZ, R27 ;  /* 0x000000ffff177224 */ /* 0x000fda00078e001b */
[----:B0-----:R-:W-:-:S05]  /*6d80*/  @!P0 FMUL R3, R3, 1.175494350822287508e-38 ;  /* 0x0080000003038820 */ /* 0x001fca0000400000 */
[----:B------:R0:W-:Y:S01]  /*6d90*/  STG.E desc[UR36][R8.64], R3 ;  /* 0x0000000308007986 */ /* 0x0001e2000c101924 */
[----:B------:R-:W-:Y:S05]  /*6da0*/  BRA `(.L_x_2814) ;  /* 0x0000000c00c07947 */ /* 0x000fea0003800000 */
.L_x_2823:
[----:B------:R-:W-:Y:S01]  /*6db0*/  UMOV UR4, 0xf0000000 ;  /* 0xf000000000047882 */ /* 0x000fe20000000000 */
[----:B------:R-:W-:Y:S01]  /*6dc0*/  UMOV UR5, 0x380fffff ;  /* 0x380fffff00057882 */ /* 0x000fe20000000000 */
[----:B------:R-:W0:Y:S01]  /*6dd0*/  F2F.F32.F64 R0, R4 ;  /* 0x0000000400007310 */ /* 0x000e220000301000 */
[----:B------:R-:W-:Y:S01]  /*6de0*/  DSETP.GEU.AND P0, PT, |R4|, UR4, PT ;  /* 0x0000000404007e2a */ /* 0x000fe2000bf0e200 */
[----:B------:R-:W-:-:S13]  /*6df0*/  IMAD.MOV.U32 R23, RZ, RZ, R27 ;  /* 0x000000ffff177224 */ /* 0x000fda00078e001b */
[----:B0-----:R-:W-:-:S05]  /*6e00*/  @!P0 FMUL R0, R0, 1.175494350822287508e-38 ;  /* 0x0080000000008820 */ /* 0x001fca0000400000 */
[----:B------:R-:W-:-:S05]  /*6e10*/  F2FP.F16.F32.PACK_AB R0, RZ, R0 ;  /* 0x00000000ff00723e */ /* 0x000fca00000000ff */
[----:B------:R0:W-:Y:S01]  /*6e20*/  STG.E.U16 desc[UR36][R8.64], R0 ;  /* 0x0000000008007986 */ /* 0x0001e2000c101524 */
[----:B------:R-:W-:Y:S05]  /*6e30*/  BRA `(.L_x_2814) ;  /* 0x0000000c009c7947 */ /* 0x000fea0003800000 */
.L_x_2822:
        /* <DEDUP_REMOVED lines=10> */
[----:B------:R-:W-:Y:S02]  /*6ee0*/  IMAD.MOV.U32 R7, RZ, RZ, RZ ;  /* 0x000000ffff077224 */ /* 0x000fe400078e00ff */
[----:B------:R-:W-:-:S11]  /*6ef0*/  IMAD.MOV.U32 R23, RZ, RZ, R27 ;  /* 0x000000ffff177224 */ /* 0x000fd600078e001b */
[----:B0-----:R-:W-:-:S05]  /*6f00*/  @!P0 FMUL R6, R6, 1.175494350822287508e-38 ;  /* 0x0080000006068820 */ /* 0x001fca0000400000 */
[----:B------:R0:W-:Y:S01]  /*6f10*/  STG.E.64 desc[UR36][R8.64], R6 ;  /* 0x0000000608007986 */ /* 0x0001e2000c101b24 */
[----:B------:R-:W-:Y:S05]  /*6f20*/  BRA `(.L_x_2814) ;  /* 0x0000000c00607947 */ /* 0x000fea0003800000 */
.L_x_2825:
[----:B------:R-:W-:Y:S01]  /*6f30*/  UMOV UR4, 0xf0000000 ;  /* 0xf000000000047882 */ /* 0x000fe20000000000 */
[----:B------:R-:W-:Y:S01]  /*6f40*/  UMOV UR5, 0x380fffff ;  /* 0x380fffff00057882 */ /* 0x000fe20000000000 */
[----:B------:R-:W0:Y:S01]  /*6f50*/  F2F.F32.F64 R0, R4 ;  /* 0x0000000400007310 */ /* 0x000e220000301000 */
[----:B------:R-:W-:Y:S01]  /*6f60*/  DSETP.GEU.AND P0, PT, |R4|, UR4, PT ;  /* 0x0000000404007e2a */ /* 0x000fe2000bf0e200 */
[----:B------:R-:W-:-:S13]  /*6f70*/  IMAD.MOV.U32 R23, RZ, RZ, R27 ;  /* 0x000000ffff177224 */ /* 0x000fda00078e001b */
[----:B0-----:R-:W-:-:S05]  /*6f80*/  @!P0 FMUL R0, R0, 1.175494350822287508e-38 ;  /* 0x0080000000008820 */ /* 0x001fca0000400000 */
[----:B------:R-:W-:-:S04]  /*6f90*/  F2FP.F16.F32.PACK_AB R3, RZ, R0 ;  /* 0x00000000ff03723e */ /* 0x000fc800000000ff */
[----:B------:R-:W-:-:S05]  /*6fa0*/  PRMT R3, R3, 0x5410, RZ ;  /* 0x0000541003037816 */ /* 0x000fca00000000ff */
[----:B------:R0:W-:Y:S01]  /*6fb0*/  STG.E desc[UR36][R8.64], R3 ;  /* 0x0000000308007986 */ /* 0x0001e2000c101924 */
[----:B------:R-:W-:Y:S05]  /*6fc0*/  BRA `(.L_x_2814) ;  /* 0x0000000c00387947 */ /* 0x000fea0003800000 */
.L_x_2824:
[----:B------:R0:W-:Y:S01]  /*6fd0*/  STG.E.64 desc[UR36][R8.64], R4 ;  /* 0x0000000408007986 */ /* 0x0001e2000c101b24 */
[----:B------:R-:W-:Y:S01]  /*6fe0*/  IMAD.MOV.U32 R23, RZ, RZ, R27 ;  /* 0x000000ffff177224 */ /* 0x000fe200078e001b */
[----:B------:R-:W-:Y:S06]  /*6ff0*/  BRA `(.L_x_2814) ;  /* 0x0000000c002c7947 */ /* 0x000fec0003800000 */
.L_x_2815:
        /* <DEDUP_REMOVED lines=8> */
[----:B------:R-:W-:Y:S01]  /*7080*/  DSETP.NEU.AND P0, PT, R4, RZ, PT ;  /* 0x000000ff0400722a */ /* 0x000fe20003f0d000 */
[----:B------:R-:W-:-:S05]  /*7090*/  IMAD.MOV.U32 R23, RZ, RZ, R27 ;  /* 0x000000ffff177224 */ /* 0x000fca00078e001b */
[----:B------:R-:W-:-:S05]  /*70a0*/  SEL R3, RZ, 0x1, !P0 ;  /* 0x00000001ff037807 */ /* 0x000fca0004000000 */
[----:B------:R0:W-:Y:S01]  /*70b0*/  STG.E.U8 desc[UR36][R8.64], R3 ;  /* 0x0000000308007986 */ /* 0x0001e2000c101124 */
[----:B------:R-:W-:Y:S05]  /*70c0*/  BRA `(.L_x_2814) ;  /* 0x0000000800f87947 */ /* 0x000fea0003800000 */
.L_x_2828:
[----:B------:R-:W-:Y:S01]  /*70d0*/  CS2R R6, SRZ ;  /* 0x0000000000067805 */ /* 0x000fe2000001ff00 */
[----:B------:R-:W-:-:S04]  /*70e0*/  IMAD.MOV.U32 R23, RZ, RZ, R27 ;  /* 0x000000ffff177224 */ /* 0x000fc800078e001b */
[----:B------:R0:W-:Y:S01]  /*70f0*/  STG.E.128 desc[UR36][R8.64], R4 ;  /* 0x0000000408007986 */ /* 0x0001e2000c101d24 */
[----:B------:R-:W-:Y:S05]  /*7100*/  BRA `(.L_x_2814) ;  /* 0x0000000800e87947 */ /* 0x000fea0003800000 */
.L_x_2827:
        /* <DEDUP_REMOVED lines=25> */
.L_x_2832:
[----:B------:R-:W-:Y:S05]  /*72a0*/  BSYNC B0 ;  /* 0x0000000000007941 */ /* 0x000fea0003800000 */
.L_x_2831:
[----:B------:R-:W-:Y:S01]  /*72b0*/  LOP3.LUT R7, R0, R7, RZ, 0xfc, !PT ;  /* 0x0000000700077212 */ /* 0x000fe200078efcff */
[----:B------:R-:W-:-:S04]  /*72c0*/  IMAD.MOV.U32 R23, RZ, RZ, R27 ;  /* 0x000000ffff177224 */ /* 0x000fc800078e001b */
[----:B------:R0:W-:Y:S01]  /*72d0*/  STG.E.U8 desc[UR36][R8.64], R7 ;  /* 0x0000000708007986 */ /* 0x0001e2000c101124 */
[----:B------:R-:W-:Y:S05]  /*72e0*/  BRA `(.L_x_2814) ;  /* 0x0000000800707947 */ /* 0x000fea0003800000 */
.L_x_2830:
        /* <DEDUP_REMOVED lines=17> */
.L_x_2834:
[----:B------:R-:W-:Y:S01]  /*7400*/  IMAD.MOV.U32 R0, RZ, RZ, 0x7f ;  /* 0x0000007fff007424 */ /* 0x000fe200078e00ff */
[----:B------:R-:W-:-:S04]  /*7410*/  ISETP.GT.U32.AND P0, PT, R3, 0x7f800000, PT ;  /* 0x7f8000000300780c */ /* 0x000fc80003f04070 */
[----:B------:R-:W-:-:S09]  /*7420*/  SEL R0, R0, 0x7c, P0 ;  /* 0x0000007c00007807 */ /* 0x000fd20000000000 */
.L_x_2835:
[----:B------:R-:W-:Y:S05]  /*7430*/  BSYNC B0 ;  /* 0x0000000000007941 */ /* 0x000fea0003800000 */
.L_x_2833:
[----:B------:R-:W-:Y:S01]  /*7440*/  LOP3.LUT R3, R7, 0x80000000, RZ, 0xc0, !PT ;  /* 0x8000000007037812 */ /* 0x000fe200078ec0ff */
[----:B------:R-:W-:-:S03]  /*7450*/  IMAD.MOV.U32 R23, RZ, RZ, R27 ;  /* 0x000000ffff177224 */ /* 0x000fc600078e001b */
[----:B------:R-:W-:-:S04]  /*7460*/  SHF.R.U32.HI R3, RZ, 0x18, R3 ;  /* 0x00000018ff037819 */ /* 0x000fc80000011603 */
[----:B------:R-:W-:-:S05]  /*7470*/  LOP3.LUT R3, R0, R3, RZ, 0xfc, !PT ;  /* 0x0000000300037212 */ /* 0x000fca00078efcff */
[----:B------:R0:W-:Y:S01]  /*7480*/  STG.E.U8 desc[UR36][R8.64], R3 ;  /* 0x0000000308007986 */ /* 0x0001e2000c101124 */
[----:B------:R-:W-:Y:S05]  /*7490*/  BRA `(.L_x_2814) ;  /* 0x0000000800047947 */ /* 0x000fea0003800000 */
.L_x_2829:
[----:B------:R-:W-:Y:S01]  /*74a0*/  UMOV UR4, 0xf0000000 ;  /* 0xf000000000047882 */ /* 0x000fe20000000000 */
[----:B------:R-:W-:Y:S01]  /*74b0*/  UMOV UR5, 0x380fffff ;  /* 0x380fffff00057882 */ /* 0x000fe20000000000 */
[----:B------:R-:W0:Y:S01]  /*74c0*/  F2F.F32.F64 R0, R4 ;  /* 0x0000000400007310 */ /* 0x000e220000301000 */
[----:B------:R-:W-:Y:S01]  /*74d0*/  DSETP.GEU.AND P0, PT, |R4|, UR4, PT ;  /* 0x0000000404007e2a */ /* 0x000fe2000bf0e200 */
[----:B------:R-:W-:-:S13]  /*74e0*/  IMAD.MOV.U32 R23, RZ, RZ, R27 ;  /* 0x000000ffff177224 */ /* 0x000fda00078e001b */
[----:B0-----:R-:W-:-:S05]  /*74f0*/  @!P0 FMUL R0, R0, 1.175494350822287508e-38 ;  /* 0x0080000000008820 */ /* 0x001fca0000400000 */
[----:B------:R-:W-:-:S05]  /*7500*/  F2FP.BF16.F32.PACK_AB R0, RZ, R0 ;  /* 0x00000000ff00723e */ /* 0x000fca00000010ff */
[----:B------:R0:W-:Y:S01]  /*7510*/  STG.E.U16 desc[UR36][R8.64], R0 ;  /* 0x0000000008007986 */ /* 0x0001e2000c101524 */
[----:B------:R-:W-:Y:S05]  /*7520*/  BRA `(.L_x_2814) ;  /* 0x0000000400e07947 */ /* 0x000fea0003800000 */
.L_x_2826:
        /* <DEDUP_REMOVED lines=8> */
[----:B------:R-:W0:Y:S01]  /*75b0*/  F2I.U32.F64.TRUNC R5, R4 ;  /* 0x0000000400057311 */ /* 0x000e22000030d000 */
[----:B------:R-:W-:Y:S01]  /*75c0*/  IMAD.MOV.U32 R23, RZ, RZ, R27 ;  /* 0x000000ffff177224 */ /* 0x000fe200078e001b */
[----:B0-----:R0:W-:Y:S01]  /*75d0*/  STG.E.U16 desc[UR36][R8.64], R5 ;  /* 0x0000000508007986 */ /* 0x0011e2000c101524 */
[----:B------:R-:W-:Y:S05]  /*75e0*/  BRA `(.L_x_2814) ;  /* 0x0000000400b07947 */ /* 0x000fea0003800000 */
.L_x_2838:
        /* <DEDUP_REMOVED lines=21> */
.L_x_2841:
[----:B------:R-:W-:-:S04]  /*7740*/  LOP3.LUT R0, R7, 0x80000000, RZ, 0xc0, !PT ;  /* 0x8000000007007812 */ /* 0x000fc800078ec0ff */
[----:B------:R-:W-:-:S04]  /*7750*/  SHF.R.U32.HI R0, RZ, 0x18, R0 ;  /* 0x00000018ff007819 */ /* 0x000fc80000011600 */
[----:B------:R-:W-:-:S07]  /*7760*/  LOP3.LUT R0, R3, R0, RZ, 0xfc, !PT ;  /* 0x0000000003007212 */ /* 0x000fce00078efcff */
.L_x_2840:
[----:B------:R-:W-:Y:S05]  /*7770*/  BSYNC B0 ;  /* 0x0000000000007941 */ /* 0x000fea0003800000 */
.L_x_2839:
[----:B------:R0:W-:Y:S01]  /*7780*/  STG.E.U8 desc[UR36][R8.64], R0 ;  /* 0x0000000008007986 */ /* 0x0001e2000c101124 */
[----:B------:R-:W-:Y:S01]  /*7790*/  IMAD.MOV.U32 R23, RZ, RZ, R27 ;  /* 0x000000ffff177224 */ /* 0x000fe200078e001b */
[----:B------:R-:W-:Y:S06]  /*77a0*/  BRA `(.L_x_2814) ;  /* 0x0000000400407947 */ /* 0x000fec0003800000 */
.L_x_2837:
        /* <DEDUP_REMOVED lines=21> */
.L_x_2844:
[----:B------:R-:W-:-:S04]  /*7900*/  LOP3.LUT R0, R7, 0x80000000, RZ, 0xc0, !PT ;  /* 0x8000000007007812 */ /* 0x000fc800078ec0ff */
[----:B------:R-:W-:-:S04]  /*7910*/  SHF.R.U32.HI R0, RZ, 0x18, R0 ;  /* 0x00000018ff007819 */ /* 0x000fc80000011600 */
[----:B------:R-:W-:-:S07]  /*7920*/  LOP3.LUT R0, R3, R0, RZ, 0xfc, !PT ;  /* 0x0000000003007212 */ /* 0x000fce00078efcff */
.L_x_2843:
[----:B------:R-:W-:Y:S05]  /*7930*/  BSYNC B0 ;  /* 0x0000000000007941 */ /* 0x000fea0003800000 */
.L_x_2842:
[----:B------:R0:W-:Y:S01]  /*7940*/  STG.E.U8 desc[UR36][R8.64], R0 ;  /* 0x0000000008007986 */ /* 0x0001e2000c101124 */
[----:B------:R-:W-:Y:S01]  /*7950*/  IMAD.MOV.U32 R23, RZ, RZ, R27 ;  /* 0x000000ffff177224 */ /* 0x000fe200078e001b */
[----:B------:R-:W-:Y:S06]  /*7960*/  BRA `(.L_x_2814) ;  /* 0x0000000000d07947 */ /* 0x000fec0003800000 */
.L_x_2836:
        /* <DEDUP_REMOVED lines=27> */
.L_x_2819:
        /* <DEDUP_REMOVED lines=16> */
.L_x_2847:
[----:B------:R-:W-:Y:S01]  /*7c20*/  IMAD.MOV.U32 R23, RZ, RZ, R27 ;  /* 0x000000ffff177224 */ /* 0x000fe200078e001b */
[----:B------:R-:W-:Y:S06]  /*7c30*/  BRA `(.L_x_2814) ;  /* 0x00000000001c7947 */ /* 0x000fec0003800000 */
.L_x_2846:
[----:B------:R-:W0:Y:S01]  /*7c40*/  F2I.U64.F64.TRUNC R4, R4 ;  /* 0x0000000400047311 */ /* 0x000e22000030d800 */
[----:B------:R-:W-:Y:S01]  /*7c50*/  IMAD.MOV.U32 R23, RZ, RZ, R27 ;  /* 0x000000ffff177224 */ /* 0x000fe200078e001b */
[----:B0-----:R4:W-:Y:S01]  /*7c60*/  STG.E.64 desc[UR36][R8.64], R4 ;  /* 0x0000000408007986 */ /* 0x0019e2000c101b24 */
[----:B------:R-:W-:Y:S05]  /*7c70*/  BRA `(.L_x_2814) ;  /* 0x00000000000c7947 */ /* 0x000fea0003800000 */
.L_x_2845:
[----:B------:R-:W0:Y:S01]  /*7c80*/  F2I.U32.F64.TRUNC R5, R4 ;  /* 0x0000000400057311 */ /* 0x000e22000030d000 */
[----:B------:R-:W-:Y:S01]  /*7c90*/  IMAD.MOV.U32 R23, RZ, RZ, R27 ;  /* 0x000000ffff177224 */ /* 0x000fe200078e001b */
[----:B0-----:R1:W-:Y:S06]  /*7ca0*/  STG.E desc[UR36][R8.64], R5 ;  /* 0x0000000508007986 */ /* 0x0013ec000c101924 */
.L_x_2814:
[----:B------:R-:W-:Y:S05]  /*7cb0*/  BSYNC B6 ;  /* 0x0000000000067941 */ /* 0x000fea0003800000 */
.L_x_2813:
[----:B------:R-:W-:Y:S01]  /*7cc0*/  ISETP.GE.AND P0, PT, R23, R2, PT ;  /* 0x000000021700720c */ /* 0x000fe20003f06270 */
[----:B------:R-:W-:-:S12]  /*7cd0*/  BSSY B6, `(.L_x_2848) ;  /* 0x0000230000067945 */ /* 0x000fd80003800000 */
[----:B------:R-:W-:Y:S05]  /*7ce0*/  @P0 BRA `(.L_x_2849) ;  /* 0x0000002000b80947 */ /* 0x000fea0003800000 */
[----:B01--4-:R-:W0:Y:S01]  /*7cf0*/  LDC.64 R4, c[0x0][0x218] ;  /* 0x00008600ff047b82 */ /* 0x013e220000000a00 */
[----:B---3--:R-:W-:Y:S01]  /*7d00*/  IMAD R0, R22, 0x200, R23 ;  /* 0x0000020016007824 */ /* 0x008fe200078e0217 */
[----:B------:R-:W-:Y:S01]  /*7d10*/  PRMT R6, R18, 0x9910, RZ ;  /* 0x0000991012067816 */ /* 0x000fe200000000ff */
        /* <DEDUP_REMOVED lines=18> */
.L_x_2853:
[----:B------:R-:W0:Y:S02]  /*7e40*/  F2I.S64.F64.TRUNC R28, R28 ;  /* 0x0000001c001c7311 */ /* 0x000e24000030d900 */
[----:B0-----:R-:W-:-:S05]  /*7e50*/  IMAD.MOV.U32 R3, RZ, RZ, R28 ;  /* 0x000000ffff037224 */ /* 0x001fca00078e001c */
[----:B------:R0:W-:Y:S01]  /*7e60*/  STG.E.U8 desc[UR36][R4.64], R3 ;  /* 0x0000000304007986 */ /* 0x0001e2000c101124 */
[----:B------:R-:W-:Y:S05]  /*7e70*/  BRA `(.L_x_2855) ;  /* 0x0000000c00f07947 */ /* 0x000fea0003800000 */
.L_x_2852:
        /* <DEDUP_REMOVED lines=9> */
.L_x_2857:
[----:B------:R-:W0:Y:S02]  /*7f10*/  F2I.F64.TRUNC R29, R28 ;  /* 0x0000001c001d7311 */ /* 0x000e24000030d100 */
[----:B0-----:R0:W-:Y:S01]  /*7f20*/  STG.E desc[UR36][R4.64], R29 ;  /* 0x0000001d04007986 */ /* 0x0011e2000c101924 */
[----:B------:R-:W-:Y:S05]  /*7f30*/  BRA `(.L_x_2855) ;  /* 0x0000000c00c07947 */ /* 0x000fea0003800000 */
.L_x_2856:
[----:B------:R-:W0:Y:S02]  /*7f40*/  F2I.F64.TRUNC R29, R28 ;  /* 0x0000001c001d7311 */ /* 0x000e24000030d100 */
[----:B0-----:R0:W-:Y:S01]  /*7f50*/  STG.E.U16 desc[UR36][R4.64], R29 ;  /* 0x0000001d04007986 */ /* 0x0011e2000c101524 */
[----:B------:R-:W-:Y:S05]  /*7f60*/  BRA `(.L_x_2855) ;  /* 0x0000000c00b47947 */ /* 0x000fea0003800000 */
.L_x_2851:
        /* <DEDUP_REMOVED lines=13> */
.L_x_2859:
        /* <DEDUP_REMOVED lines=8> */
.L_x_2858:
        /* <DEDUP_REMOVED lines=14> */
.L_x_2861:
        /* <DEDUP_REMOVED lines=9> */
.L_x_2860:
[----:B------:R0:W-:Y:S01]  /*8230*/  STG.E.64 desc[UR36][R4.64], R28 ;  /* 0x0000001c04007986 */ /* 0x0001e2000c101b24 */
[----:B------:R-:W-:Y:S05]  /*8240*/  BRA `(.L_x_2855) ;  /* 0x0000000800fc7947 */ /* 0x000fea0003800000 */
.L_x_2850:
        /* <DEDUP_REMOVED lines=12> */
.L_x_2864:
[----:B------:R-:W-:-:S05]  /*8310*/  CS2R R30, SRZ ;  /* 0x00000000001e7805 */ /* 0x000fca000001ff00 */
[----:B------:R0:W-:Y:S01]  /*8320*/  STG.E.128 desc[UR36][R4.64], R28 ;  /* 0x0000001c04007986 */ /* 0x0001e2000c101d24 */
[----:B------:R-:W-:Y:S05]  /*8330*/  BRA `(.L_x_2855) ;  /* 0x0000000800c07947 */ /* 0x000fea0003800000 */
.L_x_2863:
        /* <DEDUP_REMOVED lines=25> */
.L_x_2868:
[----:B------:R-:W-:Y:S05]  /*84d0*/  BSYNC B0 ;  /* 0x0000000000007941 */ /* 0x000fea0003800000 */
.L_x_2867:
[----:B------:R-:W-:-:S05]  /*84e0*/  LOP3.LUT R7, R0, R7, RZ, 0xfc, !PT ;  /* 0x0000000700077212 */ /* 0x000fca00078efcff */
[----:B------:R0:W-:Y:S01]  /*84f0*/  STG.E.U8 desc[UR36][R4.64], R7 ;  /* 0x0000000704007986 */ /* 0x0001e2000c101124 */
[----:B------:R-:W-:Y:S05]  /*8500*/  BRA `(.L_x_2855) ;  /* 0x00000008004c7947 */ /* 0x000fea0003800000 */
.L_x_2866:
        /* <DEDUP_REMOVED lines=17> */
.L_x_2870:
[----:B------:R-:W-:Y:S01]  /*8620*/  IMAD.MOV.U32 R0, RZ, RZ, 0x7f ;  /* 0x0000007fff007424 */ /* 0x000fe200078e00ff */
[----:B------:R-:W-:-:S04]  /*8630*/  ISETP.GT.U32.AND P0, PT, R3, 0x7f800000, PT ;  /* 0x7f8000000300780c */ /* 0x000fc80003f04070 */
[----:B------:R-:W-:-:S09]  /*8640*/  SEL R0, R0, 0x7c, P0 ;  /* 0x0000007c00007807 */ /* 0x000fd20000000000 */
.L_x_2871:
[----:B------:R-:W-:Y:S05]  /*8650*/  BSYNC B0 ;  /* 0x0000000000007941 */ /* 0x000fea0003800000 */
.L_x_2869:
[----:B------:R-:W-:-:S04]  /*8660*/  LOP3.LUT R3, R7, 0x80000000, RZ, 0xc0, !PT ;  /* 0x8000000007037812 */ /* 0x000fc800078ec0ff */
[----:B------:R-:W-:-:S04]  /*8670*/  SHF.R.U32.HI R3, RZ, 0x18, R3 ;  /* 0x00000018ff037819 */ /* 0x000fc80000011603 */
[----:B------:R-:W-:-:S05]  /*8680*/  LOP3.LUT R3, R0, R3, RZ, 0xfc, !PT ;  /* 0x0000000300037212 */ /* 0x000fca00078efcff */
[----:B------:R0:W-:Y:S01]  /*8690*/  STG.E.U8 desc[UR36][R4.64], R3 ;  /* 0x0000000304007986 */ /* 0x0001e2000c101124 */
[----:B------:R-:W-:Y:S05]  /*86a0*/  BRA `(.L_x_2855) ;  /* 0x0000000400e47947 */ /* 0x000fea0003800000 */
.L_x_2865:
        /* <DEDUP_REMOVED lines=8> */
.L_x_2862:
        /* <DEDUP_REMOVED lines=11> */
.L_x_2874:
        /* <DEDUP_REMOVED lines=21> */
.L_x_2877:
[----:B------:R-:W-:-:S04]  /*8930*/  LOP3.LUT R0, R7, 0x80000000, RZ, 0xc0, !PT ;  /* 0x8000000007007812 */ /* 0x000fc800078ec0ff */
[----:B------:R-:W-:-:S04]  /*8940*/  SHF.R.U32.HI R0, RZ, 0x18, R0 ;  /* 0x00000018ff007819 */ /* 0x000fc80000011600 */
[----:B------:R-:W-:-:S07]  /*8950*/  LOP3.LUT R0, R3, R0, RZ, 0xfc, !PT ;  /* 0x0000000003007212 */ /* 0x000fce00078efcff */
.L_x_2876:
[----:B------:R-:W-:Y:S05]  /*8960*/  BSYNC B0 ;  /* 0x0000000000007941 */ /* 0x000fea0003800000 */
.L_x_2875:
[----:B------:R3:W-:Y:S01]  /*8970*/  STG.E.U8 desc[UR36][R4.64], R0 ;  /* 0x0000000004007986 */ /* 0x0007e2000c101124 */
[----:B------:R-:W-:Y:S05]  /*8980*/  BRA `(.L_x_2855) ;  /* 0x00000004002c7947 */ /* 0x000fea0003800000 */
.L_x_2873:
        /* <DEDUP_REMOVED lines=21> */
.L_x_2880:
[----:B------:R-:W-:-:S04]  /*8ae0*/  LOP3.LUT R0, R7, 0x80000000, RZ, 0xc0, !PT ;  /* 0x8000000007007812 */ /* 0x000fc800078ec0ff */
[----:B------:R-:W-:-:S04]  /*8af0*/  SHF.R.U32.HI R0, RZ, 0x18, R0 ;  /* 0x00000018ff007819 */ /* 0x000fc80000011600 */
[----:B------:R-:W-:-:S07]  /*8b00*/  LOP3.LUT R0, R3, R0, RZ, 0xfc, !PT ;  /* 0x0000000003007212 */ /* 0x000fce00078efcff */
.L_x_2879:
[----:B------:R-:W-:Y:S05]  /*8b10*/  BSYNC B0 ;  /* 0x0000000000007941 */ /* 0x000fea0003800000 */
.L_x_2878:
[----:B------:R0:W-:Y:S01]  /*8b20*/  STG.E.U8 desc[UR36][R4.64], R0 ;  /* 0x0000000004007986 */ /* 0x0001e2000c101124 */
[----:B------:R-:W-:Y:S05]  /*8b30*/  BRA `(.L_x_2855) ;  /* 0x0000000000c07947 */ /* 0x000fea0003800000 */
.L_x_2872:
        /* <DEDUP_REMOVED lines=26> */
.L_x_2854:
        /* <DEDUP_REMOVED lines=16> */
.L_x_2883:
[----:B------:R-:W-:Y:S05]  /*8de0*/  BRA `(.L_x_2855) ;  /* 0x0000000000147947 */ /* 0x000fea0003800000 */
.L_x_2882:
[----:B------:R-:W0:Y:S02]  /*8df0*/  F2I.U64.F64.TRUNC R28, R28 ;  /* 0x0000001c001c7311 */ /* 0x000e24000030d800 */
[----:B0-----:R2:W-:Y:S01]  /*8e00*/  STG.E.64 desc[UR36][R4.64], R28 ;  /* 0x0000001c04007986 */ /* 0x0015e2000c101b24 */
[----:B------:R-:W-:Y:S05]  /*8e10*/  BRA `(.L_x_2855) ;  /* 0x0000000000087947 */ /* 0x000fea0003800000 */
.L_x_2881:
[----:B------:R-:W0:Y:S02]  /*8e20*/  F2I.U32.F64.TRUNC R29, R28 ;  /* 0x0000001c001d7311 */ /* 0x000e24000030d000 */
[----:B0-----:R0:W-:Y:S02]  /*8e30*/  STG.E desc[UR36][R4.64], R29 ;  /* 0x0000001d04007986 */ /* 0x0011e4000c101924 */
.L_x_2855:
        /* <DEDUP_REMOVED lines=24> */
.L_x_2887:
[----:B------:R-:W0:Y:S02]  /*8fc0*/  F2I.S64.F64.TRUNC R24, R24 ;  /* 0x0000001800187311 */ /* 0x000e24000030d900 */
[----:B0-----:R-:W-:-:S05]  /*8fd0*/  IMAD.MOV.U32 R3, RZ, RZ, R24 ;  /* 0x000000ffff037224 */ /* 0x001fca00078e0018 */
[----:B------:R0:W-:Y:S01]  /*8fe0*/  STG.E.U8 desc[UR36][R4.64], R3 ;  /* 0x0000000304007986 */ /* 0x0001e2000c101124 */
[----:B------:R-:W-:Y:S05]  /*8ff0*/  BRA `(.L_x_2889) ;  /* 0x0000000c00f07947 */ /* 0x000fea0003800000 */
.L_x_2886:
        /* <DEDUP_REMOVED lines=9> */
.L_x_2891:
[----:B------:R-:W0:Y:S02]  /*9090*/  F2I.F64.TRUNC R25, R24 ;  /* 0x0000001800197311 */ /* 0x000e24000030d100 */
[----:B0-----:R0:W-:Y:S01]  /*90a0*/  STG.E desc[UR36][R4.64], R25 ;  /* 0x0000001904007986 */ /* 0x0011e2000c101924 */
[----:B------:R-:W-:Y:S05]  /*90b0*/  BRA `(.L_x_2889) ;  /* 0x0000000c00c07947 */ /* 0x000fea0003800000 */
.L_x_2890:
[----:B------:R-:W0:Y:S02]  /*90c0*/  F2I.F64.TRUNC R25, R24 ;  /* 0x0000001800197311 */ /* 0x000e24000030d100 */
[----:B0-----:R0:W-:Y:S01]  /*90d0*/  STG.E.U16 desc[UR36][R4.64], R25 ;  /* 0x0000001904007986 */ /* 0x0011e2000c101524 */
[----:B------:R-:W-:Y:S05]  /*90e0*/  BRA `(.L_x_2889) ;  /* 0x0000000c00b47947 */ /* 0x000fea0003800000 */
.L_x_2885:
        /* <DEDUP_REMOVED lines=13> */
.L_x_2893:
        /* <DEDUP_REMOVED lines=8> */
.L_x_2892:
        /* <DEDUP_REMOVED lines=14> */
.L_x_2895:
        /* <DEDUP_REMOVED lines=9> */
.L_x_2894:
[----:B------:R0:W-:Y:S01]  /*93b0*/  STG.E.64 desc[UR36][R4.64], R24 ;  /* 0x0000001804007986 */ /* 0x0001e2000c101b24 */
[----:B------:R-:W-:Y:S05]  /*93c0*/  BRA `(.L_x_2889) ;  /* 0x0000000800fc7947 */ /* 0x000fea0003800000 */
.L_x_2884:
        /* <DEDUP_REMOVED lines=12> */
.L_x_2898:
[----:B------:R-:W-:-:S05]  /*9490*/  CS2R R26, SRZ ;  /* 0x00000000001a7805 */ /* 0x000fca000001ff00 */
[----:B------:R0:W-:Y:S01]  /*94a0*/  STG.E.128 desc[UR36][R4.64], R24 ;  /* 0x0000001804007986 */ /* 0x0001e2000c101d24 */
[----:B------:R-:W-:Y:S05]  /*94b0*/  BRA `(.L_x_2889) ;  /* 0x0000000800c07947 */ /* 0x000fea0003800000 */
.L_x_2897:
        /* <DEDUP_REMOVED lines=25> */
.L_x_2902:
[----:B------:R-:W-:Y:S05]  /*9650*/  BSYNC B0 ;  /* 0x0000000000007941 */ /* 0x000fea0003800000 */
.L_x_2901:
[----:B------:R-:W-:-:S05]  /*9660*/  LOP3.LUT R7, R0, R7, RZ, 0xfc, !PT ;  /* 0x0000000700077212 */ /* 0x000fca00078efcff */
[----:B------:R0:W-:Y:S01]  /*9670*/  STG.E.U8 desc[UR36][R4.64], R7 ;  /* 0x0000000704007986 */ /* 0x0001e2000c101124 */
[----:B------:R-:W-:Y:S05]  /*9680*/  BRA `(.L_x_2889) ;  /* 0x00000008004c7947 */ /* 0x000fea0003800000 */
.L_x_2900:
        /* <DEDUP_REMOVED lines=17> */
.L_x_2904:
[----:B------:R-:W-:Y:S01]  /*97a0*/  IMAD.MOV.U32 R0, RZ, RZ, 0x7f ;  /* 0x0000007fff007424 */ /* 0x000fe200078e00ff */
[----:B------:R-:W-:-:S04]  /*97b0*/  ISETP.GT.U32.AND P0, PT, R3, 0x7f800000, PT ;  /* 0x7f8000000300780c */ /* 0x000fc80003f04070 */
[----:B------:R-:W-:-:S09]  /*97c0*/  SEL R0, R0, 0x7c, P0 ;  /* 0x0000007c00007807 */ /* 0x000fd20000000000 */
.L_x_2905:
[----:B------:R-:W-:Y:S05]  /*97d0*/  BSYNC B0 ;  /* 0x0000000000007941 */ /* 0x000fea0003800000 */
.L_x_2903:
[----:B------:R-:W-:-:S04]  /*97e0*/  LOP3.LUT R3, R7, 0x80000000, RZ, 0xc0, !PT ;  /* 0x8000000007037812 */ /* 0x000fc800078ec0ff */
[----:B------:R-:W-:-:S04]  /*97f0*/  SHF.R.U32.HI R3, RZ, 0x18, R3 ;  /* 0x00000018ff037819 */ /* 0x000fc80000011603 */
[----:B------:R-:W-:-:S05]  /*9800*/  LOP3.LUT R3, R0, R3, RZ, 0xfc, !PT ;  /* 0x0000000300037212 */ /* 0x000fca00078efcff */
[----:B------:R0:W-:Y:S01]  /*9810*/  STG.E.U8 desc[UR36][R4.64], R3 ;  /* 0x0000000304007986 */ /* 0x0001e2000c101124 */
[----:B------:R-:W-:Y:S05]  /*9820*/  BRA `(.L_x_2889) ;  /* 0x0000000400e47947 */ /* 0x000fea0003800000 */
.L_x_2899:
        /* <DEDUP_REMOVED lines=8> */
.L_x_2896:
        /* <DEDUP_REMOVED lines=11> */
.L_x_2908:
        /* <DEDUP_REMOVED lines=21> */
.L_x_2911:
[----:B------:R-:W-:-:S04]  /*9ab0*/  LOP3.LUT R0, R7, 0x80000000, RZ, 0xc0, !PT ;  /* 0x8000000007007812 */ /* 0x000fc800078ec0ff */
[----:B------:R-:W-:-:S04]  /*9ac0*/  SHF.R.U32.HI R0, RZ, 0x18, R0 ;  /* 0x00000018ff007819 */ /* 0x000fc80000011600 */
[----:B------:R-:W-:-:S07]  /*9ad0*/  LOP3.LUT R0, R3, R0, RZ, 0xfc, !PT ;  /* 0x0000000003007212 */ /* 0x000fce00078efcff */
.L_x_2910:
[----:B------:R-:W-:Y:S05]  /*9ae0*/  BSYNC B0 ;  /* 0x0000000000007941 */ /* 0x000fea0003800000 */
.L_x_2909:
[----:B------:R0:W-:Y:S01]  /*9af0*/  STG.E.U8 desc[UR36][R4.64], R0 ;  /* 0x0000000004007986 */ /* 0x0001e2000c101124 */
[----:B------:R-:W-:Y:S05]  /*9b00*/  BRA `(.L_x_2889) ;  /* 0x00000004002c7947 */ /* 0x000fea0003800000 */
.L_x_2907:
        /* <DEDUP_REMOVED lines=21> */
.L_x_2914:
[----:B------:R-:W-:-:S04]  /*9c60*/  LOP3.LUT R0, R7, 0x80000000, RZ, 0xc0, !PT ;  /* 0x8000000007007812 */ /* 0x000fc800078ec0ff */
[----:B------:R-:W-:-:S04]  /*9c70*/  SHF.R.U32.HI R0, RZ, 0x18, R0 ;  /* 0x00000018ff007819 */ /* 0x000fc80000011600 */
[----:B------:R-:W-:-:S07]  /*9c80*/  LOP3.LUT R0, R3, R0, RZ, 0xfc, !PT ;  /* 0x0000000003007212 */ /* 0x000fce00078efcff */
.L_x_2913:
[----:B------:R-:W-:Y:S05]  /*9c90*/  BSYNC B0 ;  /* 0x0000000000007941 */ /* 0x000fea0003800000 */
.L_x_2912:
[----:B------:R0:W-:Y:S01]  /*9ca0*/  STG.E.U8 desc[UR36][R4.64], R0 ;  /* 0x0000000004007986 */ /* 0x0001e2000c101124 */
[----:B------:R-:W-:Y:S05]  /*9cb0*/  BRA `(.L_x_2889) ;  /* 0x0000000000c07947 */ /* 0x000fea0003800000 */
.L_x_2906:
        /* <DEDUP_REMOVED lines=26> */
.L_x_2888:
        /* <DEDUP_REMOVED lines=16> */
.L_x_2917:
[----:B------:R-:W-:Y:S05]  /*9f60*/  BRA `(.L_x_2889) ;  /* 0x0000000000147947 */ /* 0x000fea0003800000 */
.L_x_2916:
[----:B------:R-:W0:Y:S02]  /*9f70*/  F2I.U64.F64.TRUNC R24, R24 ;  /* 0x0000001800187311 */ /* 0x000e24000030d800 */
[----:B0-----:R0:W-:Y:S01]  /*9f80*/  STG.E.64 desc[UR36][R4.64], R24 ;  /* 0x0000001804007986 */ /* 0x0011e2000c101b24 */
[----:B------:R-:W-:Y:S05]  /*9f90*/  BRA `(.L_x_2889) ;  /* 0x0000000000087947 */ /* 0x000fea0003800000 */
.L_x_2915:
[----:B------:R-:W0:Y:S02]  /*9fa0*/  F2I.U32.F64.TRUNC R25, R24 ;  /* 0x0000001800197311 */ /* 0x000e24000030d000 */
[----:B0-----:R0:W-:Y:S02]  /*9fb0*/  STG.E desc[UR36][R4.64], R25 ;  /* 0x0000001904007986 */ /* 0x0011e4000c101924 */
.L_x_2889:
[----:B------:R-:W-:-:S07]  /*9fc0*/  VIADD R23, R23, 0x80 ;  /* 0x0000008017177836 */ /* 0x000fce0000000000 */
.L_x_2849:
[----:B------:R-:W-:Y:S05]  /*9fd0*/  BSYNC B6 ;  /* 0x0000000000067941 */ /* 0x000fea0003800000 */
.L_x_2848:
[----:B------:R-:W-:-:S13]  /*9fe0*/  ISETP.GE.AND P0, PT, R23, R2, PT ;  /* 0x000000021700720c */ /* 0x000fda0003f06270 */
[----:B------:R-:W-:Y:S05]  /*9ff0*/  @P0 EXIT ;  /* 0x000000000000094d */ /* 0x000fea0003800000 */
[----:B0123--:R-:W0:Y:S01]  /*a000*/  LDC.64 R2, c[0x0][0x218] ;  /* 0x00008600ff027b82 */ /* 0x00fe220000000a00 */
[----:B----4-:R-:W-:Y:S01]  /*a010*/  PRMT R0, R18, 0x9910, RZ ;  /* 0x0000991012007816 */ /* 0x010fe200000000ff */
        /* <DEDUP_REMOVED lines=18> */
.L_x_2921:
[----:B------:R-:W0:Y:S02]  /*a140*/  F2I.S64.F64.TRUNC R16, R16 ;  /* 0x0000001000107311 */ /* 0x000e24000030d900 */
[----:B0-----:R-:W-:-:S05]  /*a150*/  IMAD.MOV.U32 R5, RZ, RZ, R16 ;  /* 0x000000ffff057224 */ /* 0x001fca00078e0010 */
[----:B------:R-:W-:Y:S01]  /*a160*/  STG.E.U8 desc[UR36][R2.64], R5 ;  /* 0x0000000502007986 */ /* 0x000fe2000c101124 */
[----:B------:R-:W-:Y:S05]  /*a170*/  EXIT ;  /* 0x000000000000794d */ /* 0x000fea0003800000 */
.L_x_2920:
        /* <DEDUP_REMOVED lines=9> */
.L_x_2924:
[----:B------:R-:W0:Y:S02]  /*a210*/  F2I.F64.TRUNC R17, R16 ;  /* 0x0000001000117311 */ /* 0x000e24000030d100 */
[----:B0-----:R-:W-:Y:S01]  /*a220*/  STG.E desc[UR36][R2.64], R17 ;  /* 0x0000001102007986 */ /* 0x001fe2000c101924 */
[----:B------:R-:W-:Y:S05]  /*a230*/  EXIT ;  /* 0x000000000000794d */ /* 0x000fea0003800000 */
.L_x_2923:
[----:B------:R-:W0:Y:S02]  /*a240*/  F2I.F64.TRUNC R17, R16 ;  /* 0x0000001000117311 */ /* 0x000e24000030d100 */
[----:B0-----:R-:W-:Y:S01]  /*a250*/  STG.E.U16 desc[UR36][R2.64], R17 ;  /* 0x0000001102007986 */ /* 0x001fe2000c101524 */
[----:B------:R-:W-:Y:S05]  /*a260*/  EXIT ;  /* 0x000000000000794d */ /* 0x000fea0003800000 */
.L_x_2919:
        /* <DEDUP_REMOVED lines=13> */
.L_x_2926:
        /* <DEDUP_REMOVED lines=8> */
.L_x_2925:
        /* <DEDUP_REMOVED lines=12> */
[----:B------:R-:W-:Y:S01]  /*a480*/  STG.E.64 desc[UR36][R2.64], R4 ;  /* 0x0000000402007986 */ /* 0x000fe2000c101b24 */
[----:B------:R-:W-:Y:S05]  /*a490*/  EXIT ;  /* 0x000000000000794d */ /* 0x000fea0003800000 */
.L_x_2928:
        /* <DEDUP_REMOVED lines=9> */
.L_x_2927:
[----:B------:R-:W-:Y:S01]  /*a530*/  STG.E.64 desc[UR36][R2.64], R16 ;  /* 0x0000001002007986 */ /* 0x000fe2000c101b24 */
[----:B------:R-:W-:Y:S05]  /*a540*/  EXIT ;  /* 0x000000000000794d */ /* 0x000fea0003800000 */
.L_x_2918:
        /* <DEDUP_REMOVED lines=12> */
.L_x_2931:
[----:B------:R-:W-:-:S05]  /*a610*/  CS2R R18, SRZ ;  /* 0x0000000000127805 */ /* 0x000fca000001ff00 */
[----:B------:R-:W-:Y:S01]  /*a620*/  STG.E.128 desc[UR36][R2.64], R16 ;  /* 0x0000001002007986 */ /* 0x000fe2000c101d24 */
[----:B------:R-:W-:Y:S05]  /*a630*/  EXIT ;  /* 0x000000000000794d */ /* 0x000fea0003800000 */
.L_x_2930:
        /* <DEDUP_REMOVED lines=25> */
.L_x_2935:
[----:B------:R-:W-:Y:S05]  /*a7d0*/  BSYNC B0 ;  /* 0x0000000000007941 */ /* 0x000fea0003800000 */
.L_x_2934:
[----:B------:R-:W-:-:S05]  /*a7e0*/  LOP3.LUT R5, R0, R5, RZ, 0xfc, !PT ;  /* 0x0000000500057212 */ /* 0x000fca00078efcff */
[----:B------:R-:W-:Y:S01]  /*a7f0*/  STG.E.U8 desc[UR36][R2.64], R5 ;  /* 0x0000000502007986 */ /* 0x000fe2000c101124 */
[----:B------:R-:W-:Y:S05]  /*a800*/  EXIT ;  /* 0x000000000000794d */ /* 0x000fea0003800000 */
.L_x_2933:
        /* <DEDUP_REMOVED lines=17> */
.L_x_2937:
[----:B------:R-:W-:Y:S01]  /*a920*/  IMAD.MOV.U32 R0, RZ, RZ, 0x7f ;  /* 0x0000007fff007424 */ /* 0x000fe200078e00ff */
[----:B------:R-:W-:-:S04]  /*a930*/  ISETP.GT.U32.AND P0, PT, R4, 0x7f800000, PT ;  /* 0x7f8000000400780c */ /* 0x000fc80003f04070 */
[----:B------:R-:W-:-:S09]  /*a940*/  SEL R0, R0, 0x7c, P0 ;  /* 0x0000007c00007807 */ /* 0x000fd20000000000 */
.L_x_2938:
[----:B------:R-:W-:Y:S05]  /*a950*/  BSYNC B0 ;  /* 0x0000000000007941 */ /* 0x000fea0003800000 */
.L_x_2936:
[----:B------:R-:W-:-:S04]  /*a960*/  LOP3.LUT R4, R5, 0x80000000, RZ, 0xc0, !PT ;  /* 0x8000000005047812 */ /* 0x000fc800078ec0ff */
[----:B------:R-:W-:-:S04]  /*a970*/  SHF.R.U32.HI R5, RZ, 0x18, R4 ;  /* 0x00000018ff057819 */ /* 0x000fc80000011604 */
[----:B------:R-:W-:-:S05]  /*a980*/  LOP3.LUT R5, R0, R5, RZ, 0xfc, !PT ;  /* 0x0000000500057212 */ /* 0x000fca00078efcff */
[----:B------:R-:W-:Y:S01]  /*a990*/  STG.E.U8 desc[UR36][R2.64], R5 ;  /* 0x0000000502007986 */ /* 0x000fe2000c101124 */
[----:B------:R-:W-:Y:S05]  /*a9a0*/  EXIT ;  /* 0x000000000000794d */ /* 0x000fea0003800000 */
.L_x_2932:
        /* <DEDUP_REMOVED lines=8> */
.L_x_2929:
        /* <DEDUP_REMOVED lines=11> */
.L_x_2941:
        /* <DEDUP_REMOVED lines=21> */
.L_x_2944:
[----:B------:R-:W-:-:S04]  /*ac30*/  LOP3.LUT R0, R7, 0x80000000, RZ, 0xc0, !PT ;  /* 0x8000000007007812 */ /* 0x000fc800078ec0ff */
[----:B------:R-:W-:-:S04]  /*ac40*/  SHF.R.U32.HI R5, RZ, 0x18, R0 ;  /* 0x00000018ff057819 */ /* 0x000fc80000011600 */
[----:B------:R-:W-:-:S04]  /*ac50*/  LOP3.LUT R4, R4, R5, RZ, 0xfc, !PT ;  /* 0x0000000504047212 */ /* 0x000fc800078efcff */
[----:B------:R-:W-:-:S07]  /*ac60*/  PRMT R0, R4, 0x7610, R0 ;  /* 0x0000761004007816 */ /* 0x000fce0000000000 */
.L_x_2943:
[----:B------:R-:W-:Y:S05]  /*ac70*/  BSYNC B0 ;  /* 0x0000000000007941 */ /* 0x000fea0003800000 */
.L_x_2942:
[----:B------:R-:W-:Y:S01]  /*ac80*/  STG.E.U8 desc[UR36][R2.64], R0 ;  /* 0x0000000002007986 */ /* 0x000fe2000c101124 */
[----:B------:R-:W-:Y:S05]  /*ac90*/  EXIT ;  /* 0x000000000000794d */ /* 0x000fea0003800000 */
.L_x_2940:
        /* <DEDUP_REMOVED lines=21> */
.L_x_2947:
[----:B------:R-:W-:-:S04]  /*adf0*/  LOP3.LUT R0, R7, 0x80000000, RZ, 0xc0, !PT ;  /* 0x8000000007007812 */ /* 0x000fc800078ec0ff */
[----:B------:R-:W-:-:S04]  /*ae00*/  SHF.R.U32.HI R5, RZ, 0x18, R0 ;  /* 0x00000018ff057819 */ /* 0x000fc80000011600 */
[----:B------:R-:W-:-:S04]  /*ae10*/  LOP3.LUT R4, R4, R5, RZ, 0xfc, !PT ;  /* 0x0000000504047212 */ /* 0x000fc800078efcff */
[----:B------:R-:W-:-:S07]  /*ae20*/  PRMT R0, R4, 0x7610, R0 ;  /* 0x0000761004007816 */ /* 0x000fce0000000000 */
.L_x_2946:
[----:B------:R-:W-:Y:S05]  /*ae30*/  BSYNC B0 ;  /* 0x0000000000007941 */ /* 0x000fea0003800000 */
.L_x_2945:
[----:B------:R-:W-:Y:S01]  /*ae40*/  STG.E.U8 desc[UR36][R2.64], R0 ;  /* 0x0000000002007986 */ /* 0x000fe2000c101124 */
[----:B------:R-:W-:Y:S05]  /*ae50*/  EXIT ;  /* 0x000000000000794d */ /* 0x000fea0003800000 */
.L_x_2939:
        /* <DEDUP_REMOVED lines=26> */
.L_x_2922:
        /* <DEDUP_REMOVED lines=16> */
.L_x_2950:
[----:B------:R-:W-:Y:S05]  /*b100*/  EXIT ;  /* 0x000000000000794d */ /* 0x000fea0003800000 */
.L_x_2949:
[----:B------:R-:W0:Y:S02]  /*b110*/  F2I.U64.F64.TRUNC R16, R16 ;  /* 0x0000001000107311 */ /* 0x000e24000030d800 */
[----:B0-----:R-:W-:Y:S01]  /*b120*/  STG.E.64 desc[UR36][R2.64], R16 ;  /* 0x0000001002007986 */ /* 0x001fe2000c101b24 */
[----:B------:R-:W-:Y:S05]  /*b130*/  EXIT ;  /* 0x000000000000794d */ /* 0x000fea0003800000 */
.L_x_2948:
[----:B------:R-:W0:Y:S02]  /*b140*/  F2I.U32.F64.TRUNC R17, R16 ;  /* 0x0000001000117311 */ /* 0x000e24000030d000 */
[----:B0-----:R-:W-:Y:S01]  /*b150*/  STG.E desc[UR36][R2.64], R17 ;  /* 0x0000001102007986 */ /* 0x001fe2000c101924 */
[----:B------:R-:W-:Y:S05]  /*b160*/  EXIT ;  /* 0x000000000000794d */ /* 0x000fea0003800000 */
        .weak           $__internal_1_$__cuda_sm20_div_rn_f64_full
        .type           $__internal_1_$__cuda_sm20_div_rn_f64_full,@function
        .size           $__internal_1_$__cuda_sm20_div_rn_f64_full,(.L_x_3454 - $__internal_1_$__cuda_sm20_div_rn_f64_full)
$__internal_1_$__cuda_sm20_div_rn_f64_full:
[C---:B------:R-:W-:Y:S01]  /*b170*/  FSETP.GEU.AND P0, PT, |R11|.reuse, 1.469367938527859385e-39, PT ;  /* 0x001000000b00780b */ /* 0x040fe20003f0e200 */
[----:B------:R-:W-:Y:S01]  /*b180*/  IMAD.MOV.U32 R34, RZ, RZ, 0x1 ;  /* 0x00000001ff227424 */ /* 0x000fe200078e00ff */
[----:B------:R-:W-:Y:S01]  /*b190*/  LOP3.LUT R12, R11, 0x800fffff, RZ, 0xc0, !PT ;  /* 0x800fffff0b0c7812 */ /* 0x000fe200078ec0ff */
[----:B------:R-:W-:Y:S01]  /*b1a0*/  IMAD.MOV.U32 R30, RZ, RZ, 0x1ca00000 ;  /* 0x1ca00000ff1e7424 */ /* 0x000fe200078e00ff */
[C---:B------:R-:W-:Y:S01]  /*b1b0*/  FSETP.GEU.AND P3, PT, |R9|.reuse, 1.469367938527859385e-39, PT ;  /* 0x001000000900780b */ /* 0x040fe20003f6e200 */
[----:B------:R-:W-:Y:S01]  /*b1c0*/  BSSY B0, `(.L_x_2951) ;  /* 0x0000052000007945 */ /* 0x000fe20003800000 */
[----:B------:R-:W-:Y:S01]  /*b1d0*/  LOP3.LUT R13, R12, 0x3ff00000, RZ, 0xfc, !PT ;  /* 0x3ff000000c0d7812 */ /* 0x000fe200078efcff */
[----:B------:R-:W-:Y:S01]  /*b1e0*/  IMAD.MOV.U32 R12, RZ, RZ, R10 ;  /* 0x000000ffff0c7224 */ /* 0x000fe200078e000a */
[----:B------:R-:W-:Y:S02]  /*b1f0*/  LOP3.LUT R3, R9, 0x7ff00000, RZ, 0xc0, !PT ;  /* 0x7ff0000009037812 */ /* 0x000fe400078ec0ff */
[----:B------:R-:W-:-:S03]  /*b200*/  LOP3.LUT R32, R11, 0x7ff00000, RZ, 0xc0, !PT ;  /* 0x7ff000000b207812 */ /* 0x000fc600078ec0ff */
[----:B------:R-:W-:Y:S01]  /*b210*/  @!P0 DMUL R12, R10, 8.98846567431157953865e+307 ;  /* 0x7fe000000a0c8828 */ /* 0x000fe20000000000 */
[----:B------:R-:W-:-:S03]  /*b220*/  ISETP.GE.U32.AND P2, PT, R3, R32, PT ;  /* 0x000000200300720c */ /* 0x000fc60003f46070 */
[----:B------:R-:W-:Y:S02]  /*b230*/  @!P3 LOP3.LUT R14, R11, 0x7ff00000, RZ, 0xc0, !PT ;  /* 0x7ff000000b0eb812 */ /* 0x000fe400078ec0ff */
[----:B------:R-:W0:Y:S01]  /*b240*/  MUFU.RCP64H R35, R13 ;  /* 0x0000000d00237308 */ /* 0x000e220000001800 */
[C---:B------:R-:W-:Y:S02]  /*b250*/  SEL R15, R30.reuse, 0x63400000, !P2 ;  /* 0x634000001e0f7807 */ /* 0x040fe40005000000 */
[----:B------:R-:W-:Y:S02]  /*b260*/  @!P3 ISETP.GE.U32.AND P4, PT, R3, R14, PT ;  /* 0x0000000e0300b20c */ /* 0x000fe40003f86070 */
[----:B------:R-:W-:Y:S02]  /*b270*/  LOP3.LUT R15, R15, 0x800fffff, R9, 0xf8, !PT ;  /* 0x800fffff0f0f7812 */ /* 0x000fe400078ef809 */
[----:B------:R-:W-:Y:S02]  /*b280*/  @!P3 SEL R31, R30, 0x63400000, !P4 ;  /* 0x634000001e1fb807 */ /* 0x000fe40006000000 */
[----:B------:R-:W-:-:S02]  /*b290*/  @!P0 LOP3.LUT R32, R13, 0x7ff00000, RZ, 0xc0, !PT ;  /* 0x7ff000000d208812 */ /* 0x000fc400078ec0ff */
[----:B------:R-:W-:Y:S01]  /*b2a0*/  @!P3 LOP3.LUT R14, R31, 0x80000000, R9, 0xf8, !PT ;  /* 0x800000001f0eb812 */ /* 0x000fe200078ef809 */
[----:B------:R-:W-:Y:S01]  /*b2b0*/  IMAD.MOV.U32 R31, RZ, RZ, R3 ;  /* 0x000000ffff1f7224 */ /* 0x000fe200078e0003 */
[----:B0-----:R-:W-:-:S08]  /*b2c0*/  DFMA R20, R34, -R12, 1 ;  /* 0x3ff000002214742b */ /* 0x001fd0000000080c */
[----:B------:R-:W-:-:S08]  /*b2d0*/  DFMA R20, R20, R20, R20 ;  /* 0x000000141414722b */ /* 0x000fd00000000014 */
[----:B------:R-:W-:Y:S01]  /*b2e0*/  DFMA R20, R34, R20, R34 ;  /* 0x000000142214722b */ /* 0x000fe20000000022 */
[----:B------:R-:W-:Y:S01]  /*b2f0*/  @!P3 LOP3.LUT R35, R14, 0x100000, RZ, 0xfc, !PT ;  /* 0x001000000e23b812 */ /* 0x000fe200078efcff */
[----:B------:R-:W-:Y:S02]  /*b300*/  IMAD.MOV.U32 R14, RZ, RZ, R8 ;  /* 0x000000ffff0e7224 */ /* 0x000fe400078e0008 */
[----:B------:R-:W-:-:S04]  /*b310*/  @!P3 IMAD.MOV.U32 R34, RZ, RZ, RZ ;  /* 0x000000ffff22b224 */ /* 0x000fc800078e00ff */
[----:B------:R-:W-:Y:S02]  /*b320*/  DFMA R36, R20, -R12, 1 ;  /* 0x3ff000001424742b */ /* 0x000fe4000000080c */
[----:B------:R-:W-:-:S06]  /*b330*/  @!P3 DFMA R14, R14, 2, -R34 ;  /* 0x400000000e0eb82b */ /* 0x000fcc0000000822 */
[----:B------:R-:W-:-:S04]  /*b340*/  DFMA R36, R20, R36, R20 ;  /* 0x000000241424722b */ /* 0x000fc80000000014 */
[----:B------:R-:W-:-:S04]  /*b350*/  @!P3 LOP3.LUT R31, R15, 0x7ff00000, RZ, 0xc0, !PT ;  /* 0x7ff000000f1fb812 */ /* 0x000fc800078ec0ff */
[----:B------:R-:W-:Y:S01]  /*b360*/  DMUL R34, R36, R14 ;  /* 0x0000000e24227228 */ /* 0x000fe20000000000 */
[----:B------:R-:W-:-:S05]  /*b370*/  VIADD R33, R31, 0xffffffff ;  /* 0xffffffff1f217836 */ /* 0x000fca0000000000 */
[----:B------:R-:W-:Y:S01]  /*b380*/  ISETP.GT.U32.AND P0, PT, R33, 0x7feffffe, PT ;  /* 0x7feffffe2100780c */ /* 0x000fe20003f04070 */
[----:B------:R-:W-:Y:S01]  /*b390*/  VIADD R33, R32, 0xffffffff ;  /* 0xffffffff20217836 */ /* 0x000fe20000000000 */
[----:B------:R-:W-:-:S04]  /*b3a0*/  DFMA R20, R34, -R12, R14 ;  /* 0x8000000c2214722b */ /* 0x000fc8000000000e */
[----:B------:R-:W-:-:S04]  /*b3b0*/  ISETP.GT.U32.OR P0, PT, R33, 0x7feffffe, P0 ;  /* 0x7feffffe2100780c */ /* 0x000fc80000704470 */
[----:B------:R-:W-:-:S09]  /*b3c0*/  DFMA R20, R36, R20, R34 ;  /* 0x000000142414722b */ /* 0x000fd20000000022 */
[----:B------:R-:W-:Y:S05]  /*b3d0*/  @P0 BRA `(.L_x_2952) ;  /* 0x00000000006c0947 */ /* 0x000fea0003800000 */
[----:B------:R-:W-:-:S04]  /*b3e0*/  LOP3.LUT R8, R11, 0x7ff00000, RZ, 0xc0, !PT ;  /* 0x7ff000000b087812 */ /* 0x000fc800078ec0ff */
[CC--:B------:R-:W-:Y:S02]  /*b3f0*/  VIADDMNMX R9, R3.reuse, -R8.reuse, 0xb9600000, !PT ;  /* 0xb960000003097446 */ /* 0x0c0fe40007800908 */
[----:B------:R-:W-:Y:S01]  /*b400*/  ISETP.GE.U32.AND P0, PT, R3, R8, PT ;  /* 0x000000080300720c */ /* 0x000fe20003f06070 */
[----:B------:R-:W-:Y:S01]  /*b410*/  IMAD.MOV.U32 R8, RZ, RZ, RZ ;  /* 0x000000ffff087224 */ /* 0x000fe200078e00ff */
[----:B------:R-:W-:Y:S02]  /*b420*/  VIMNMX R3, R9, 0x46a00000, PT ;  /* 0x46a0000009037848 */ /* 0x000fe40003fe0100 */
[----:B------:R-:W-:-:S05]  /*b430*/  SEL R30, R30, 0x63400000, !P0 ;  /* 0x634000001e1e7807 */ /* 0x000fca0004000000 */
[----:B------:R-:W-:-:S04]  /*b440*/  IMAD.IADD R3, R3, 0x1, -R30 ;  /* 0x0000000103037824 */ /* 0x000fc800078e0a1e */
[----:B------:R-:W-:-:S06]  /*b450*/  VIADD R9, R3, 0x7fe00000 ;  /* 0x7fe0000003097836 */ /* 0x000fcc0000000000 */
[----:B------:R-:W-:-:S10]  /*b460*/  DMUL R34, R20, R8 ;  /* 0x0000000814227228 */ /* 0x000fd40000000000 */
[----:B------:R-:W-:-:S13]  /*b470*/  FSETP.GTU.AND P0, PT, |R35|, 1.469367938527859385e-39, PT ;  /* 0x001000002300780b */ /* 0x000fda0003f0c200 */
[----:B------:R-:W-:Y:S05]  /*b480*/  @P0 BRA `(.L_x_2953) ;  /* 0x0000000000940947 */ /* 0x000fea0003800000 */
[----:B------:R-:W-:-:S06]  /*b490*/  DFMA R12, R20, -R12, R14 ;  /* 0x8000000c140c722b */ /* 0x000fcc000000000e */
[----:B------:R-:W-:-:S04]  /*b4a0*/  IMAD.MOV.U32 R12, RZ, RZ, RZ ;  /* 0x000000ffff0c7224 */ /* 0x000fc800078e00ff */
[C---:B------:R-:W-:Y:S02]  /*b4b0*/  FSETP.NEU.AND P0, PT, R13.reuse, RZ, PT ;  /* 0x000000ff0d00720b */ /* 0x040fe40003f0d000 */
[----:B------:R-:W-:-:S04]  /*b4c0*/  LOP3.LUT R11, R13, 0x80000000, R11, 0x48, !PT ;  /* 0x800000000d0b7812 */ /* 0x000fc800078e480b */
[----:B------:R-:W-:-:S07]  /*b4d0*/  LOP3.LUT R13, R11, R9, RZ, 0xfc, !PT ;  /* 0x000000090b0d7212 */ /* 0x000fce00078efcff */
[----:B------:R-:W-:Y:S05]  /*b4e0*/  @!P0 BRA `(.L_x_2953) ;  /* 0x00000000007c8947 */ /* 0x000fea0003800000 */
[----:B------:R-:W-:Y:S01]  /*b4f0*/  IMAD.MOV R9, RZ, RZ, -R3 ;  /* 0x000000ffff097224 */ /* 0x000fe200078e0a03 */
[----:B------:R-:W-:Y:S01]  /*b500*/  DMUL.RP R12, R20, R12 ;  /* 0x0000000c140c7228 */ /* 0x000fe20000008000 */
[----:B------:R-:W-:Y:S01]  /*b510*/  IMAD.MOV.U32 R8, RZ, RZ, RZ ;  /* 0x000000ffff087224 */ /* 0x000fe200078e00ff */
[----:B------:R-:W-:-:S05]  /*b520*/  IADD3 R3, -R3, -0x43300000, RZ ;  /* 0xbcd0000003037810 */ /* 0x000fca0007ffe1ff */
[----:B------:R-:W-:-:S03]  /*b530*/  DFMA R8, R34, -R8, R20 ;  /* 0x800000082208722b */ /* 0x000fc60000000014 */
[----:B------:R-:W-:-:S07]  /*b540*/  LOP3.LUT R11, R13, R11, RZ, 0x3c, !PT ;  /* 0x0000000b0d0b7212 */ /* 0x000fce00078e3cff */
[----:B------:R-:W-:-:S04]  /*b550*/  FSETP.NEU.AND P0, PT, |R9|, R3, PT ;  /* 0x000000030900720b */ /* 0x000fc80003f0d200 */
[----:B------:R-:W-:Y:S02]  /*b560*/  FSEL R34, R12, R34, !P0 ;  /* 0x000000220c227208 */ /* 0x000fe40004000000 */
[----:B------:R-:W-:Y:S01]  /*b570*/  FSEL R35, R11, R35, !P0 ;  /* 0x000000230b237208 */ /* 0x000fe20004000000 */
[----:B------:R-:W-:Y:S06]  /*b580*/  BRA `(.L_x_2953) ;  /* 0x0000000000547947 */ /* 0x000fec0003800000 */
.L_x_2952:
        /* <DEDUP_REMOVED lines=16> */
.L_x_2955:
[----:B------:R-:W-:Y:S01]  /*b690*/  LOP3.LUT R35, R11, 0x80000, RZ, 0xfc, !PT ;  /* 0x000800000b237812 */ /* 0x000fe200078efcff */
[----:B------:R-:W-:Y:S01]  /*b6a0*/  IMAD.MOV.U32 R34, RZ, RZ, R10 ;  /* 0x000000ffff227224 */ /* 0x000fe200078e000a */
[----:B------:R-:W-:Y:S06]  /*b6b0*/  BRA `(.L_x_2953) ;  /* 0x0000000000087947 */ /* 0x000fec0003800000 */
.L_x_2954:
[----:B------:R-:W-:Y:S01]  /*b6c0*/  LOP3.LUT R35, R9, 0x80000, RZ, 0xfc, !PT ;  /* 0x0008000009237812 */ /* 0x000fe200078efcff */
[----:B------:R-:W-:-:S07]  /*b6d0*/  IMAD.MOV.U32 R34, RZ, RZ, R8 ;  /* 0x000000ffff227224 */ /* 0x000fce00078e0008 */
.L_x_2953:
[----:B------:R-:W-:Y:S05]  /*b6e0*/  BSYNC B0 ;  /* 0x0000000000007941 */ /* 0x000fea0003800000 */
.L_x_2951:
[----:B------:R-:W-:Y:S02]  /*b6f0*/  IMAD.MOV.U32 R8, RZ, RZ, R0 ;  /* 0x000000ffff087224 */ /* 0x000fe400078e0000 */
[----:B------:R-:W-:-:S04]  /*b700*/  IMAD.MOV.U32 R9, RZ, RZ, 0x0 ;  /* 0x00000000ff097424 */ /* 0x000fc800078e00ff */
[----:B------:R-:W-:Y:S05]  /*b710*/  RET.REL.NODEC R8 `(_ZN2at6native27unrolled_elementwise_kernelIZZZNS0_17atanh_kernel_cudaERNS_18TensorIteratorBaseEENKUlvE0_clEvENKUlvE_clEvEUldE_St5arrayIPcLm2EELi4E23TrivialOffsetCalculatorILi1EjESB_NS0_6memory12LoadWithCastILi1EEENSC_13StoreWithCastILi1EEEEEviT_T0_T2_T3_T4_T5_) ;  /* 0xffffff4808387950 */ /* 0x000fea0003c3ffff */
.L_x_2956:
        /* <DEDUP_REMOVED lines=14> */
.L_x_3454:


//--------------------- .text._ZN2at6native18elementwise_kernelILi128ELi2EZNS0_22gpu_kernel_impl_nocastIZZZNS0_17atanh_kernel_cudaERNS_18TensorIteratorBaseEENKUlvE0_clEvENKUlvE_clEvEUldE_EEvS4_RKT_EUliE_EEviT1_ --------------------------
	.section	.text._ZN2at6native18elementwise_kernelILi128ELi2EZNS0_22gpu_kernel_impl_nocastIZZZNS0_17atanh_kernel_cudaERNS_18TensorIteratorBaseEENKUlvE0_clEvENKUlvE_clEvEUldE_EEvS4_RKT_EUliE_EEviT1_,"ax",@progbits
	.align	128
        .global         _ZN2at6native18elementwise_kernelILi128ELi2EZNS0_22gpu_kernel_impl_nocastIZZZNS0_17atanh_kernel_cudaERNS_18TensorIteratorBaseEENKUlvE0_clEvENKUlvE_clEvEUldE_EEvS4_RKT_EUliE_EEviT1_
        .type           _ZN2at6native18elementwise_kernelILi128ELi2EZNS0_22gpu_kernel_impl_nocastIZZZNS0_17atanh_kernel_cudaERNS_18TensorIteratorBaseEENKUlvE0_clEvENKUlvE_clEvEUldE_EEvS4_RKT_EUliE_EEviT1_,@function
        .size           _ZN2at6native18elementwise_kernelILi128ELi2EZNS0_22gpu_kernel_impl_nocastIZZZNS0_17atanh_kernel_cudaERNS_18TensorIteratorBaseEENKUlvE0_clEvENKUlvE_clEvEUldE_EEvS4_RKT_EUliE_EEviT1_,(.L_x_3455 - _ZN2at6native18elementwise_kernelILi128ELi2EZNS0_22gpu_kernel_impl_nocastIZZZNS0_17atanh_kernel_cudaERNS_18TensorIteratorBaseEENKUlvE0_clEvENKUlvE_clEvEUldE_EEvS4_RKT_EUliE_EEviT1_)
        .other          _ZN2at6native18elementwise_kernelILi128ELi2EZNS0_22gpu_kernel_impl_nocastIZZZNS0_17atanh_kernel_cudaERNS_18TensorIteratorBaseEENKUlvE0_clEvENKUlvE_clEvEUldE_EEvS4_RKT_EUliE_EEviT1_,@"STO_CUDA_ENTRY STV_DEFAULT"
_ZN2at6native18elementwise_kernelILi128ELi2EZNS0_22gpu_kernel_impl_nocastIZZZNS0_17atanh_kernel_cudaERNS_18TensorIteratorBaseEENKUlvE0_clEvENKUlvE_clEvEUldE_EEvS4_RKT_EUliE_EEviT1_:
.text._ZN2at6native18elementwise_kernelILi128ELi2EZNS0_22gpu_kernel_impl_nocastIZZZNS0_17atanh_kernel_cudaERNS_18TensorIteratorBaseEENKUlvE0_clEvENKUlvE_clEvEUldE_EEvS4_RKT_EUliE_EEviT1_:
[----:B------:R-:W-:Y:S01]  /*0000*/  LDC R1, c[0x0][0x28] ;  /* 0x00000a00ff017b82 */ /* 0x000fe20000000800 */
[----:B------:R-:W0:Y:S01]  /*0010*/  S2R R28, SR_CTAID.X ;  /* 0x00000000001c7919 */ /* 0x000e220000002500 */
[----:B------:R-:W-:Y:S01]  /*0020*/  ULDC UR4, c[0x0][0x210] ;  /* 0x0000840000047ab9 */ /* 0x000fe20000000800 */
[----:B------:R-:W-:Y:S01]  /*0030*/  BSSY B0, `(.L_x_2957) ;  /* 0x00001e1000007945 */ /* 0x000fe20003800000 */
[----:B------:R-:W0:Y:S02]  /*0040*/  S2R R29, SR_TID.X ;  /* 0x00000000001d7919 */ /* 0x000e240000002100 */
[----:B0-----:R-:W-:-:S04]  /*0050*/  LEA R7, R28, R29, 0x8 ;  /* 0x0000001d1c077211 */ /* 0x001fc800078e40ff */
[----:B------:R-:W-:Y:S01]  /*0060*/  ISETP.GE.AND P0, PT, R7, UR4, PT ;  /* 0x0000000407007c0c */ /* 0x000fe2000bf06270 */
[----:B------:R-:W-:-:S12]  /*0070*/  ULDC.64 UR4, c[0x0][0x208] ;  /* 0x0000820000047ab9 */ /* 0x000fd80000000a00 */
[----:B------:R-:W-:Y:S05]  /*0080*/  @P0 BRA `(.L_x_2958) ;  /* 0x0000001c006c0947 */ /* 0x000fea0003800000 */
[----:B------:R-:W0:Y:S01]  /*0090*/  LDC R6, c[0x0][0x218] ;  /* 0x00008600ff067b82 */ /* 0x000e220000000800 */
[----:B------:R-:W-:Y:S01]  /*00a0*/  HFMA2.MMA R17, -RZ, RZ, 0, 0 ;  /* 0x00000000ff117435 */ /* 0x000fe200000001ff */
[----:B------:R-:W-:Y:S01]  /*00b0*/  IMAD.MOV.U32 R0, RZ, RZ, RZ ;  /* 0x000000ffff007224 */ /* 0x000fe200078e00ff */
[----:B0-----:R-:W-:-:S13]  /*00c0*/  ISETP.NE.AND P0, PT, R6, RZ, PT ;  /* 0x000000ff0600720c */ /* 0x001fda0003f05270 */
[----:B------:R-:W-:Y:S05]  /*00d0*/  @!P0 BRA `(.L_x_2959) ;  /* 0x0000001000a88947 */ /* 0x000fea0003800000 */
[----:B------:R-:W-:Y:S01]  /*00e0*/  MOV R3, R7 ;  /* 0x0000000700037202 */ /* 0x000fe20000000f00 */
        /* <DEDUP_REMOVED lines=283> */
[----:B------:R-:W-:Y:S01]  /*12a0*/  @P0 IMAD.MOV.U32 R6, RZ, RZ, RZ ;  /* 0x000000ffff060224 */ /* 0x000fe200078e00ff */
[----:B------:R-:W-:Y:S02]  /*12b0*/  ULDC.64 UR6, c[0x0][0x400] ;  /* 0x0001000000067ab9 */ /* 0x000fe40000000a00 */
[C---:B------:R-:W-:Y:S01]  /*12c0*/  IADD3 R9, -R7.reuse, RZ, RZ ;  /* 0x000000ff07097210 */ /* 0x040fe20007ffe1ff */
[----:B------:R-:W1:Y:S08]  /*12d0*/  @P0 LDC R13, c[0x0][0x33c] ;  /* 0x0000cf00ff0d0b82 */ /* 0x000e700000000800 */
[----:B------:R-:W2:Y:S01]  /*12e0*/  @P0 LDC.64 R4, c[0x0][0x408] ;  /* 0x00010200ff040b82 */ /* 0x000ea20000000a00 */
[----:B0-----:R-:W-:-:S05]  /*12f0*/  @P0 IMAD.HI.U32 R2, R7, R10, R6 ;  /* 0x0000000a07020227 */ /* 0x001fca00078e0006 */
[----:B------:R-:W-:Y:S01]  /*1300*/  @P0 SHF.R.U32.HI R6, RZ, R11, R2 ;  /* 0x0000000bff060219 */ /* 0x000fe20000011602 */
[----:B------:R-:W-:-:S04]  /*1310*/  IMAD R2, R9, UR8, R3 ;  /* 0x0000000809027c24 */ /* 0x000fc8000f8e0203 */
[----:B------:R-:W-:Y:S02]  /*1320*/  @P0 IMAD.MOV R6, RZ, RZ, -R6 ;  /* 0x000000ffff060224 */ /* 0x000fe400078e0a06 */
[----:B------:R-:W-:Y:S02]  /*1330*/  IMAD R17, R2, UR6, R17 ;  /* 0x0000000602117c24 */ /* 0x000fe4000f8e0211 */
[----:B-1----:R-:W-:Y:S02]  /*1340*/  @P0 IMAD R6, R6, R13, R7 ;  /* 0x0000000d06060224 */ /* 0x002fe400078e0207 */
[----:B------:R-:W-:Y:S02]  /*1350*/  IMAD R0, R2, UR7, R0 ;  /* 0x0000000702007c24 */ /* 0x000fe4000f8e0200 */
[C---:B--2---:R-:W-:Y:S02]  /*1360*/  @P0 IMAD R17, R6.reuse, R4, R17 ;  /* 0x0000000406110224 */ /* 0x044fe400078e0211 */
[----:B------:R-:W-:-:S07]  /*1370*/  @P0 IMAD R0, R6, R5, R0 ;  /* 0x0000000506000224 */ /* 0x000fce00078e0200 */
.L_x_2959:
[----:B------:R-:W-:Y:S02]  /*1380*/  ULDC.64 UR6, c[0x0][0x418] ;  /* 0x0001060000067ab9 */ /* 0x000fe40000000a00 */
[----:B------:R-:W-:-:S04]  /*1390*/  IADD3 R18, P0, R0, UR6, RZ ;  /* 0x0000000600127c10 */ /* 0x000fc8000ff1e0ff */
[----:B------:R-:W-:Y:S01]  /*13a0*/  IADD3.X R19, RZ, UR7, RZ, P0, !PT ;  /* 0x00000007ff137c10 */ /* 0x000fe200087fe4ff */
[----:B------:R-:W-:Y:S01]  /*13b0*/  IMAD.MOV.U32 R2, RZ, RZ, 0x1 ;  /* 0x00000001ff027424 */ /* 0x000fe200078e00ff */
[----:B------:R-:W-:-:S04]  /*13c0*/  ULDC.64 UR6, c[0x0][0x410] ;  /* 0x0001040000067ab9 */ /* 0x000fc80000000a00 */
[----:B------:R-:W2:Y:S01]  /*13d0*/  LDG.E.64 R18, desc[UR4][R18.64] ;  /* 0x0000000412127981 */ /* 0x000ea2000c1e1b00 */
[----:B------:R-:W-:Y:S01]  /*13e0*/  IADD3 R16, P1, R17, UR6, RZ ;  /* 0x0000000611107c10 */ /* 0x000fe2000ff3e0ff */
[----:B------:R-:W-:Y:S03]  /*13f0*/  BSSY B1, `(.L_x_2960) ;  /* 0x0000015000017945 */ /* 0x000fe60003800000 */
[----:B------:R-:W-:Y:S01]  /*1400*/  IADD3.X R17, RZ, UR7, RZ, P1, !PT ;  /* 0x00000007ff117c10 */ /* 0x000fe20008ffe4ff */
[C---:B--2---:R-:W-:Y:S02]  /*1410*/  DADD R12, -|R18|.reuse, 1 ;  /* 0x3ff00000120c7429 */ /* 0x044fe40000000300 */
[----:B------:R-:W-:-:S04]  /*1420*/  DADD R10, |R18|, |R18| ;  /* 0x00000000120a7229 */ /* 0x000fc80000000612 */
        /* <DEDUP_REMOVED lines=13> */
[----:B------:R-:W-:-:S07]  /*1500*/  MOV R0, 0x1520 ;  /* 0x0000152000007802 */ /* 0x000fce0000000f00 */
[----:B------:R-:W-:Y:S05]  /*1510*/  CALL.REL.NOINC `($__internal_2_$__cuda_sm20_div_rn_f64_full) ;  /* 0x0000002400c07944 */ /* 0x000fea0003c00000 */
[----:B------:R-:W-:Y:S01]  /*1520*/  IMAD.MOV.U32 R2, RZ, RZ, R6 ;  /* 0x000000ffff027224 */ /* 0x000fe200078e0006 */
[----:B------:R-:W-:-:S07]  /*1530*/  MOV R3, R7 ;  /* 0x0000000700037202 */ /* 0x000fce0000000f00 */
.L_x_2961:
[----:B------:R-:W-:Y:S05]  /*1540*/  BSYNC B1 ;  /* 0x0000000000017941 */ /* 0x000fea0003800000 */
.L_x_2960:
[C---:B------:R-:W-:Y:S01]  /*1550*/  FSETP.GEU.FTZ.AND P1, PT, R3.reuse, 1.7916666269302368164, PT ;  /* 0x3fe555550300780b */ /* 0x040fe20003f3e000 */
[----:B------:R-:W-:Y:S01]  /*1560*/  BSSY B1, `(.L_x_2962) ;  /* 0x0000088000017945 */ /* 0x000fe20003800000 */
[----:B------:R-:W-:-:S13]  /*1570*/  FSETP.GT.FTZ.AND P0, PT, R3, -1.6999999284744262695, PT ;  /* 0xbfd999990300780b */ /* 0x000fda0003f14000 */
[----:B------:R-:W-:Y:S05]  /*1580*/  @P0 BRA !P1, `(.L_x_2963) ;  /* 0x0000000400440947 */ /* 0x000fea0004800000 */
[----:B------:R-:W-:-:S10]  /*1590*/  DADD R2, R2, 1 ;  /* 0x3ff0000002027429 */ /* 0x000fd40000000000 */
[----:B------:R-:W-:Y:S01]  /*15a0*/  ISETP.GT.AND P0, PT, R3, 0xfffff, PT ;  /* 0x000fffff0300780c */ /* 0x000fe20003f04270 */
[----:B------:R-:W-:Y:S01]  /*15b0*/  IMAD.MOV.U32 R6, RZ, RZ, R2 ;  /* 0x000000ffff067224 */ /* 0x000fe200078e0002 */
[----:B------:R-:W-:-:S11]  /*15c0*/  MOV R7, R3 ;  /* 0x0000000300077202 */ /* 0x000fd60000000f00 */
[----:B------:R-:W-:-:S10]  /*15d0*/  @!P0 DMUL R6, R6, 1.80143985094819840000e+16 ;  /* 0x4350000006068828 */ /* 0x000fd40000000000 */
[----:B------:R-:W-:Y:S01]  /*15e0*/  @!P0 IMAD.MOV.U32 R3, RZ, RZ, R7 ;  /* 0x000000ffff038224 */ /* 0x000fe200078e0007 */
[----:B------:R-:W-:-:S04]  /*15f0*/  @!P0 MOV R2, R6 ;  /* 0x0000000600028202 */ /* 0x000fc80000000f00 */
[----:B------:R-:W-:-:S04]  /*1600*/  IADD3 R0, R3, -0x1, RZ ;  /* 0xffffffff03007810 */ /* 0x000fc80007ffe0ff */
[----:B------:R-:W-:Y:S01]  /*1610*/  ISETP.GE.U32.AND P1, PT, R0, 0x7fefffff, PT ;  /* 0x7fefffff0000780c */ /* 0x000fe20003f26070 */
[----:B------:R-:W-:Y:S02]  /*1620*/  IMAD.MOV.U32 R0, RZ, RZ, -0x3ff ;  /* 0xfffffc01ff007424 */ /* 0x000fe400078e00ff */
[----:B------:R-:W-:-:S10]  /*1630*/  @!P0 IMAD.MOV.U32 R0, RZ, RZ, -0x435 ;  /* 0xfffffbcbff008424 */ /* 0x000fd400078e00ff */
[----:B------:R-:W-:Y:S01]  /*1640*/  @P1 IMAD.MOV.U32 R4, RZ, RZ, 0x0 ;  /* 0x00000000ff041424 */ /* 0x000fe200078e00ff */
[----:B------:R-:W-:Y:S02]  /*1650*/  @P1 MOV R5, 0x7ff00000 ;  /* 0x7ff0000000051802 */ /* 0x000fe40000000f00 */
[----:B------:R-:W-:-:S04]  /*1660*/  @P1 FSETP.NEU.FTZ.AND P2, PT, R7, RZ, PT ;  /* 0x000000ff0700120b */ /* 0x000fc80003f5d000 */
[----:B------:R-:W-:-:S10]  /*1670*/  @P1 DFMA R4, R6, R4, +INF ;  /* 0x7ff000000604142b */ /* 0x000fd40000000004 */
[----:B------:R-:W-:Y:S02]  /*1680*/  @P1 FSEL R4, R4, RZ, P2 ;  /* 0x000000ff04041208 */ /* 0x000fe40001000000 */
[----:B------:R-:W-:Y:S01]  /*1690*/  @P1 FSEL R5, R5, -QNAN , P2 ;  /* 0xfff0000005051808 */ /* 0x000fe20001000000 */
[----:B------:R-:W-:Y:S06]  /*16a0*/  @P1 BRA `(.L_x_2964) ;  /* 0x0000000400cc1947 */ /* 0x000fec0003800000 */
[----:B------:R-:W-:Y:S01]  /*16b0*/  LOP3.LUT R4, R3, 0x800fffff, RZ, 0xc0, !PT ;  /* 0x800fffff03047812 */ /* 0x000fe200078ec0ff */
[----:B------:R-:W-:Y:S01]  /*16c0*/  IMAD.MOV.U32 R6, RZ, RZ, RZ ;  /* 0x000000ffff067224 */ /* 0x000fe200078e00ff */
[----:B------:R-:W-:Y:S01]  /*16d0*/  MOV R14, 0x8b7a8b04 ;  /* 0x8b7a8b04000e7802 */ /* 0x000fe20000000f00 */
[----:B------:R-:W-:Y:S01]  /*16e0*/  IMAD.MOV.U32 R15, RZ, RZ, 0x3ed0ee25 ;  /* 0x3ed0ee25ff0f7424 */ /* 0x000fe200078e00ff */
[----:B------:R-:W-:Y:S01]  /*16f0*/  LOP3.LUT R5, R4, 0x3ff00000, RZ, 0xfc, !PT ;  /* 0x3ff0000004057812 */ /* 0x000fe200078efcff */
[----:B------:R-:W-:Y:S01]  /*1700*/  UMOV UR6, 0x3ae80f1e ;  /* 0x3ae80f1e00067882 */ /* 0x000fe20000000000 */
[----:B------:R-:W-:Y:S01]  /*1710*/  MOV R4, R2 ;  /* 0x0000000200047202 */ /* 0x000fe20000000f00 */
[----:B------:R-:W-:Y:S01]  /*1720*/  UMOV UR7, 0x3eb1380b ;  /* 0x3eb1380b00077882 */ /* 0x000fe20000000000 */
[----:B------:R-:W-:Y:S01]  /*1730*/  ISETP.GE.AND P0, PT, R5, 0x3ff6a09f, PT ;  /* 0x3ff6a09f0500780c */ /* 0x000fe20003f06270 */
[----:B------:R-:W-:Y:S01]  /*1740*/  IMAD.MOV.U32 R21, RZ, RZ, 0x43300000 ;  /* 0x43300000ff157424 */ /* 0x000fe200078e00ff */
[----:B------:R-:W-:Y:S01]  /*1750*/  LEA.HI R0, R3, R0, RZ, 0xc ;  /* 0x0000000003007211 */ /* 0x000fe200078f60ff */
[----:B------:R-:W-:Y:S01]  /*1760*/  UMOV UR8, 0x80000000 ;  /* 0x8000000000087882 */ /* 0x000fe20000000000 */
[----:B------:R-:W-:-:S09]  /*1770*/  UMOV UR9, 0x43300000 ;  /* 0x4330000000097882 */ /* 0x000fd20000000000 */
[----:B------:R-:W-:Y:S01]  /*1780*/  @P0 VIADD R7, R5, 0xfff00000 ;  /* 0xfff0000005070836 */ /* 0x000fe20000000000 */
[----:B------:R-:W-:-:S04]  /*1790*/  @P0 IADD3 R0, R0, 0x1, RZ ;  /* 0x0000000100000810 */ /* 0x000fc80007ffe0ff */
[----:B------:R-:W-:Y:S02]  /*17a0*/  @P0 MOV R5, R7 ;  /* 0x0000000700050202 */ /* 0x000fe40000000f00 */
[----:B------:R-:W-:-:S04]  /*17b0*/  LOP3.LUT R20, R0, 0x80000000, RZ, 0x3c, !PT ;  /* 0x8000000000147812 */ /* 0x000fc800078e3cff */
        /* <DEDUP_REMOVED lines=46> */
.L_x_2963:
        /* <DEDUP_REMOVED lines=17> */
[----:B------:R-:W-:Y:S02]  /*1bb0*/  MOV R11, R3 ;  /* 0x00000003000b7202 */ /* 0x000fe40000000f00 */
[----:B------:R-:W-:-:S07]  /*1bc0*/  MOV R0, 0x1be0 ;  /* 0x00001be000007802 */ /* 0x000fce0000000f00 */
[----:B------:R-:W-:Y:S05]  /*1bd0*/  CALL.REL.NOINC `($__internal_2_$__cuda_sm20_div_rn_f64_full) ;  /* 0x0000002000107944 */ /* 0x000fea0003c00000 */
[----:B------:R-:W-:Y:S01]  /*1be0*/  IMAD.MOV.U32 R4, RZ, RZ, R6 ;  /* 0x000000ffff047224 */ /* 0x000fe200078e0006 */
[----:B------:R-:W-:-:S07]  /*1bf0*/  MOV R5, R7 ;  /* 0x0000000700057202 */ /* 0x000fce0000000f00 */
.L_x_2966:
[----:B------:R-:W-:Y:S05]  /*1c00*/  BSYNC B2 ;  /* 0x0000000000027941 */ /* 0x000fea0003800000 */
.L_x_2965:
[----:B------:R-:W-:Y:S01]  /*1c10*/  DMUL R6, R4, R2 ;  /* 0x0000000204067228 */ /* 0x000fe20000000000 */
[----:B------:R-:W-:Y:S01]  /*1c20*/  IMAD.MOV.U32 R10, RZ, RZ, -0x314d23bc ;  /* 0xceb2dc44ff0a7424 */ /* 0x000fe200078e00ff */
[----:B------:R-:W-:Y:S01]  /*1c30*/  MOV R11, 0x3ed087ff ;  /* 0x3ed087ff000b7802 */ /* 0x000fe20000000f00 */
[----:B------:R-:W-:Y:S01]  /*1c40*/  UMOV UR6, 0x2fbe14b5 ;  /* 0x2fbe14b500067882 */ /* 0x000fe20000000000 */
        /* <DEDUP_REMOVED lines=25> */
.L_x_2964:
[----:B------:R-:W-:Y:S05]  /*1de0*/  BSYNC B1 ;  /* 0x0000000000017941 */ /* 0x000fea0003800000 */
.L_x_2962:
[----:B------:R-:W-:Y:S01]  /*1df0*/  DMUL R4, R4, 0.5 ;  /* 0x3fe0000004047828 */ /* 0x000fe20000000000 */
[----:B------:R-:W-:-:S05]  /*1e00*/  IMAD R7, R28, 0x100, R29 ;  /* 0x000001001c077824 */ /* 0x000fca00078e021d */
[----:B------:R-:W-:-:S04]  /*1e10*/  IADD3 R7, R7, 0x80, RZ ;  /* 0x0000008007077810 */ /* 0x000fc80007ffe0ff */
[----:B------:R-:W-:-:S05]  /*1e20*/  LOP3.LUT R5, R5, 0x80000000, R19, 0xb8, !PT ;  /* 0x8000000005057812 */ /* 0x000fca00078eb813 */
[----:B------:R0:W-:Y:S02]  /*1e30*/  STG.E.64 desc[UR4][R16.64], R4 ;  /* 0x0000000410007986 */ /* 0x0001e4000c101b04 */
.L_x_2958:
[----:B------:R-:W-:Y:S05]  /*1e40*/  BSYNC B0 ;  /* 0x0000000000007941 */ /* 0x000fea0003800000 */
.L_x_2957:
[----:B------:R-:W-:Y:S02]  /*1e50*/  ULDC UR6, c[0x0][0x210] ;  /* 0x0000840000067ab9 */ /* 0x000fe40000000800 */
[----:B------:R-:W-:-:S13]  /*1e60*/  ISETP.GE.AND P0, PT, R7, UR6, PT ;  /* 0x0000000607007c0c */ /* 0x000fda000bf06270 */
[----:B------:R-:W-:Y:S05]  /*1e70*/  @P0 EXIT ;  /* 0x000000000000094d */ /* 0x000fea0003800000 */
[----:B------:R-:W1:Y:S01]  /*1e80*/  LDC R6, c[0x0][0x218] ;  /* 0x00008600ff067b82 */ /* 0x000e620000000800 */
[----:B------:R-:W-:Y:S01]  /*1e90*/  IMAD.MOV.U32 R0, RZ, RZ, RZ ;  /* 0x000000ffff007224 */ /* 0x000fe200078e00ff */
[----:B0-----:R-:W-:Y:S02]  /*1ea0*/  MOV R17, RZ ;  /* 0x000000ff00117202 */ /* 0x001fe40000000f00 */
[----:B-1----:R-:W-:-:S13]  /*1eb0*/  ISETP.NE.AND P0, PT, R6, RZ, PT ;  /* 0x000000ff0600720c */ /* 0x002fda0003f05270 */
        /* <DEDUP_REMOVED lines=299> */
.L_x_2967:
[----:B------:R-:W-:Y:S02]  /*3170*/  ULDC.64 UR6, c[0x0][0x418] ;  /* 0x0001060000067ab9 */ /* 0x000fe40000000a00 */
[----:B------:R-:W-:-:S05]  /*3180*/  IADD3 R2, P0, R0, UR6, RZ ;  /* 0x0000000600027c10 */ /* 0x000fca000ff1e0ff */
[----:B------:R-:W-:Y:S01]  /*3190*/  IMAD.X R3, RZ, RZ, UR7, P0 ;  /* 0x00000007ff037e24 */ /* 0x000fe200080e06ff */
[----:B------:R-:W-:Y:S01]  /*31a0*/  MOV R4, 0x1 ;  /* 0x0000000100047802 */ /* 0x000fe20000000f00 */
        /* <DEDUP_REMOVED lines=24> */
.L_x_2969:
[----:B------:R-:W-:Y:S05]  /*3330*/  BSYNC B0 ;  /* 0x0000000000007941 */ /* 0x000fea0003800000 */
.L_x_2968:
        /* <DEDUP_REMOVED lines=9> */
[----:B------:R-:W-:Y:S01]  /*33d0*/  @!P0 MOV R5, R9 ;  /* 0x0000000900058202 */ /* 0x000fe20000000f00 */
[----:B------:R-:W-:-:S03]  /*33e0*/  @!P0 IMAD.MOV.U32 R4, RZ, RZ, R8 ;  /* 0x000000ffff048224 */ /* 0x000fc600078e0008 */
[----:B------:R-:W-:-:S04]  /*33f0*/  IADD3 R0, R5, -0x1, RZ ;  /* 0xffffffff05007810 */ /* 0x000fc80007ffe0ff */
[----:B------:R-:W-:Y:S02]  /*3400*/  ISETP.GE.U32.AND P1, PT, R0, 0x7fefffff, PT ;  /* 0x7fefffff0000780c */ /* 0x000fe40003f26070 */
[----:B------:R-:W-:Y:S02]  /*3410*/  MOV R0, 0xfffffc01 ;  /* 0xfffffc0100007802 */ /* 0x000fe40000000f00 */
[----:B------:R-:W-:-:S09]  /*3420*/  @!P0 MOV R0, 0xfffffbcb ;  /* 0xfffffbcb00008802 */ /* 0x000fd20000000f00 */
        /* <DEDUP_REMOVED lines=8> */
[----:B------:R-:W-:Y:S01]  /*34b0*/  IMAD.MOV.U32 R18, RZ, RZ, -0x748574fc ;  /* 0x8b7a8b04ff127424 */ /* 0x000fe200078e00ff */
[----:B------:R-:W-:Y:S01]  /*34c0*/  MOV R8, RZ ;  /* 0x000000ff00087202 */ /* 0x000fe20000000f00 */
[----:B------:R-:W-:Y:S01]  /*34d0*/  UMOV UR6, 0x3ae80f1e ;  /* 0x3ae80f1e00067882 */ /* 0x000fe20000000000 */
[----:B------:R-:W-:Y:S01]  /*34e0*/  LOP3.LUT R7, R6, 0x3ff00000, RZ, 0xfc, !PT ;  /* 0x3ff0000006077812 */ /* 0x000fe200078efcff */
[----:B------:R-:W-:Y:S01]  /*34f0*/  UMOV UR7, 0x3eb1380b ;  /* 0x3eb1380b00077882 */ /* 0x000fe20000000000 */
[----:B------:R-:W-:Y:S01]  /*3500*/  MOV R6, R4 ;  /* 0x0000000400067202 */ /* 0x000fe20000000f00 */
[----:B------:R-:W-:Y:S01]  /*3510*/  IMAD.MOV.U32 R21, RZ, RZ, 0x43300000 ;  /* 0x43300000ff157424 */ /* 0x000fe200078e00ff */
[----:B------:R-:W-:Y:S01]  /*3520*/  ISETP.GE.AND P0, PT, R7, 0x3ff6a09f, PT ;  /* 0x3ff6a09f0700780c */ /* 0x000fe20003f06270 */
[----:B------:R-:W-:Y:S01]  /*3530*/  UMOV UR8, 0x80000000 ;  /* 0x8000000000087882 */ /* 0x000fe20000000000 */
[----:B------:R-:W-:Y:S01]  /*3540*/  MOV R19, 0x3ed0ee25 ;  /* 0x3ed0ee2500137802 */ /* 0x000fe20000000f00 */
[----:B------:R-:W-:Y:S01]  /*3550*/  UMOV UR9, 0x43300000 ;  /* 0x4330000000097882 */ /* 0x000fe20000000000 */
[----:B------:R-:W-:-:S09]  /*3560*/  LEA.HI R0, R5, R0, RZ, 0xc ;  /* 0x0000000005007211 */ /* 0x000fd200078f60ff */
        /* <DEDUP_REMOVED lines=50> */
.L_x_2971:
        /* <DEDUP_REMOVED lines=16> */
[----:B------:R-:W-:Y:S01]  /*3990*/  MOV R10, R18 ;  /* 0x00000012000a7202 */ /* 0x000fe20000000f00 */
[----:B------:R-:W-:Y:S01]  /*39a0*/  IMAD.MOV.U32 R11, RZ, RZ, R19 ;  /* 0x000000ffff0b7224 */ /* 0x000fe200078e0013 */
[----:B------:R-:W-:-:S07]  /*39b0*/  MOV R0, 0x39d0 ;  /* 0x000039d000007802 */ /* 0x000fce0000000f00 */
[----:B------:R-:W-:Y:S05]  /*39c0*/  CALL.REL.NOINC `($__internal_2_$__cuda_sm20_div_rn_f64_full) ;  /* 0x0000000000947944 */ /* 0x000fea0003c00000 */
[----:B------:R-:W-:Y:S02]  /*39d0*/  MOV R4, R6 ;  /* 0x0000000600047202 */ /* 0x000fe40000000f00 */
[----:B------:R-:W-:-:S07]  /*39e0*/  MOV R5, R7 ;  /* 0x0000000700057202 */ /* 0x000fce0000000f00 */
.L_x_2974:
[----:B------:R-:W-:Y:S05]  /*39f0*/  BSYNC B1 ;  /* 0x0000000000017941 */ /* 0x000fea0003800000 */
.L_x_2973:
        /* <DEDUP_REMOVED lines=29> */
.L_x_2972:
[----:B------:R-:W-:Y:S05]  /*3bd0*/  BSYNC B0 ;  /* 0x0000000000007941 */ /* 0x000fea0003800000 */
.L_x_2970:
[----:B------:R-:W-:-:S10]  /*3be0*/  DMUL R6, R6, 0.5 ;  /* 0x3fe0000006067828 */ /* 0x000fd40000000000 */
[----:B------:R-:W-:-:S05]  /*3bf0*/  LOP3.LUT R7, R7, 0x80000000, R3, 0xb8, !PT ;  /* 0x8000000007077812 */ /* 0x000fca00078eb803 */
[----:B------:R-:W-:Y:S01]  /*3c00*/  STG.E.64 desc[UR4][R16.64], R6 ;  /* 0x0000000610007986 */ /* 0x000fe2000c101b04 */
[----:B------:R-:W-:Y:S05]  /*3c10*/  EXIT ;  /* 0x000000000000794d */ /* 0x000fea0003800000 */
        .weak           $__internal_2_$__cuda_sm20_div_rn_f64_full
        .type           $__internal_2_$__cuda_sm20_div_rn_f64_full,@function
        .size           $__internal_2_$__cuda_sm20_div_rn_f64_full,(.L_x_3455 - $__internal_2_$__cuda_sm20_div_rn_f64_full)
$__internal_2_$__cuda_sm20_div_rn_f64_full:
[C---:B------:R-:W-:Y:S01]  /*3c20*/  FSETP.GEU.AND P0, PT, |R13|.reuse, 1.469367938527859385e-39, PT ;  /* 0x001000000d00780b */ /* 0x040fe20003f0e200 */
[----:B------:R-:W-:Y:S01]  /*3c30*/  IMAD.MOV.U32 R8, RZ, RZ, 0x1 ;  /* 0x00000001ff087424 */ /* 0x000fe200078e00ff */
[----:B------:R-:W-:Y:S01]  /*3c40*/  LOP3.LUT R14, R13, 0x800fffff, RZ, 0xc0, !PT ;  /* 0x800fffff0d0e7812 */ /* 0x000fe200078ec0ff */
[----:B------:R-:W-:Y:S01]  /*3c50*/  BSSY B3, `(.L_x_2975) ;  /* 0x0000054000037945 */ /* 0x000fe20003800000 */
[C---:B------:R-:W-:Y:S02]  /*3c60*/  FSETP.GEU.AND P2, PT, |R11|.reuse, 1.469367938527859385e-39, PT ;  /* 0x001000000b00780b */ /* 0x040fe40003f4e200 */
[----:B------:R-:W-:Y:S02]  /*3c70*/  LOP3.LUT R15, R14, 0x3ff00000, RZ, 0xfc, !PT ;  /* 0x3ff000000e0f7812 */ /* 0x000fe400078efcff */
[----:B------:R-:W-:Y:S02]  /*3c80*/  MOV R14, R12 ;  /* 0x0000000c000e7202 */ /* 0x000fe40000000f00 */
[----:B------:R-:W-:-:S02]  /*3c90*/  LOP3.LUT R4, R11, 0x7ff00000, RZ, 0xc0, !PT ;  /* 0x7ff000000b047812 */ /* 0x000fc400078ec0ff */
[----:B------:R-:W-:Y:S01]  /*3ca0*/  LOP3.LUT R7, R13, 0x7ff00000, RZ, 0xc0, !PT ;  /* 0x7ff000000d077812 */ /* 0x000fe200078ec0ff */
[----:B------:R-:W-:-:S03]  /*3cb0*/  @!P0 DMUL R14, R12, 8.98846567431157953865e+307 ;  /* 0x7fe000000c0e8828 */ /* 0x000fc60000000000 */
[C---:B------:R-:W-:Y:S01]  /*3cc0*/  ISETP.GE.U32.AND P1, PT, R4.reuse, R7, PT ;  /* 0x000000070400720c */ /* 0x040fe20003f26070 */
[----:B------:R-:W-:Y:S01]  /*3cd0*/  @!P2 IMAD.MOV.U32 R24, RZ, RZ, RZ ;  /* 0x000000ffff18a224 */ /* 0x000fe200078e00ff */
[----:B------:R-:W-:Y:S01]  /*3ce0*/  @!P2 LOP3.LUT R5, R13, 0x7ff00000, RZ, 0xc0, !PT ;  /* 0x7ff000000d05a812 */ /* 0x000fe200078ec0ff */
[----:B------:R-:W0:Y:S03]  /*3cf0*/  MUFU.RCP64H R9, R15 ;  /* 0x0000000f00097308 */ /* 0x000e260000001800 */
[----:B------:R-:W-:Y:S02]  /*3d00*/  @!P2 ISETP.GE.U32.AND P3, PT, R4, R5, PT ;  /* 0x000000050400a20c */ /* 0x000fe40003f66070 */
[----:B------:R-:W-:Y:S02]  /*3d10*/  MOV R5, 0x1ca00000 ;  /* 0x1ca0000000057802 */ /* 0x000fe40000000f00 */
[----:B------:R-:W-:-:S02]  /*3d20*/  @!P0 LOP3.LUT R7, R15, 0x7ff00000, RZ, 0xc0, !PT ;  /* 0x7ff000000f078812 */ /* 0x000fc400078ec0ff */
[----:B------:R-:W-:-:S03]  /*3d30*/  @!P2 SEL R21, R5, 0x63400000, !P3 ;  /* 0x634000000515a807 */ /* 0x000fc60005800000 */
[----:B------:R-:W-:Y:S01]  /*3d40*/  VIADD R27, R7, 0xffffffff ;  /* 0xffffffff071b7836 */ /* 0x000fe20000000000 */
[----:B------:R-:W-:Y:S01]  /*3d50*/  @!P2 LOP3.LUT R6, R21, 0x80000000, R11, 0xf8, !PT ;  /* 0x800000001506a812 */ /* 0x000fe200078ef80b */
[----:B0-----:R-:W-:-:S03]  /*3d60*/  DFMA R22, R8, -R14, 1 ;  /* 0x3ff000000816742b */ /* 0x001fc6000000080e */
[----:B------:R-:W-:Y:S02]  /*3d70*/  @!P2 LOP3.LUT R25, R6, 0x100000, RZ, 0xfc, !PT ;  /* 0x001000000619a812 */ /* 0x000fe400078efcff */
[----:B------:R-:W-:-:S03]  /*3d80*/  MOV R6, R4 ;  /* 0x0000000400067202 */ /* 0x000fc60000000f00 */
[----:B------:R-:W-:-:S08]  /*3d90*/  DFMA R22, R22, R22, R22 ;  /* 0x000000161616722b */ /* 0x000fd00000000016 */
[----:B------:R-:W-:Y:S01]  /*3da0*/  DFMA R22, R8, R22, R8 ;  /* 0x000000160816722b */ /* 0x000fe20000000008 */
[----:B------:R-:W-:Y:S02]  /*3db0*/  SEL R9, R5, 0x63400000, !P1 ;  /* 0x6340000005097807 */ /* 0x000fe40004800000 */
[----:B------:R-:W-:Y:S02]  /*3dc0*/  MOV R8, R10 ;  /* 0x0000000a00087202 */ /* 0x000fe40000000f00 */
[----:B------:R-:W-:-:S03]  /*3dd0*/  LOP3.LUT R9, R9, 0x800fffff, R11, 0xf8, !PT ;  /* 0x800fffff09097812 */ /* 0x000fc600078ef80b */
[----:B------:R-:W-:-:S03]  /*3de0*/  DFMA R20, R22, -R14, 1 ;  /* 0x3ff000001614742b */ /* 0x000fc6000000080e */
[----:B------:R-:W-:-:S05]  /*3df0*/  @!P2 DFMA R8, R8, 2, -R24 ;  /* 0x400000000808a82b */ /* 0x000fca0000000818 */
[----:B------:R-:W-:-:S05]  /*3e00*/  DFMA R20, R22, R20, R22 ;  /* 0x000000141614722b */ /* 0x000fca0000000016 */
[----:B------:R-:W-:-:S03]  /*3e10*/  @!P2 LOP3.LUT R6, R9, 0x7ff00000, RZ, 0xc0, !PT ;  /* 0x7ff000000906a812 */ /* 0x000fc600078ec0ff */
[----:B------:R-:W-:Y:S01]  /*3e20*/  DMUL R22, R20, R8 ;  /* 0x0000000814167228 */ /* 0x000fe20000000000 */
[----:B------:R-:W-:-:S04]  /*3e30*/  IADD3 R26, R6, -0x1, RZ ;  /* 0xffffffff061a7810 */ /* 0x000fc80007ffe0ff */
[----:B------:R-:W-:-:S03]  /*3e40*/  ISETP.GT.U32.AND P0, PT, R26, 0x7feffffe, PT ;  /* 0x7feffffe1a00780c */ /* 0x000fc60003f04070 */
[----:B------:R-:W-:Y:S01]  /*3e50*/  DFMA R24, R22, -R14, R8 ;  /* 0x8000000e1618722b */ /* 0x000fe20000000008 */
[----:B------:R-:W-:-:S07]  /*3e60*/  ISETP.GT.U32.OR P0, PT, R27, 0x7feffffe, P0 ;  /* 0x7feffffe1b00780c */ /* 0x000fce0000704470 */
[----:B------:R-:W-:-:S06]  /*3e70*/  DFMA R24, R20, R24, R22 ;  /* 0x000000181418722b */ /* 0x000fcc0000000016 */
[----:B------:R-:W-:Y:S05]  /*3e80*/  @P0 BRA `(.L_x_2976) ;  /* 0x00000000006c0947 */ /* 0x000fea0003800000 */
[----:B------:R-:W-:-:S04]  /*3e90*/  LOP3.LUT R7, R13, 0x7ff00000, RZ, 0xc0, !PT ;  /* 0x7ff000000d077812 */ /* 0x000fc800078ec0ff */
[CC--:B------:R-:W-:Y:S02]  /*3ea0*/  VIADDMNMX R6, R4.reuse, -R7.reuse, 0xb9600000, !PT ;  /* 0xb960000004067446 */ /* 0x0c0fe40007800907 */
[----:B------:R-:W-:Y:S02]  /*3eb0*/  ISETP.GE.U32.AND P0, PT, R4, R7, PT ;  /* 0x000000070400720c */ /* 0x000fe40003f06070 */
[----:B------:R-:W-:Y:S02]  /*3ec0*/  VIMNMX R6, R6, 0x46a00000, PT ;  /* 0x46a0000006067848 */ /* 0x000fe40003fe0100 */
[----:B------:R-:W-:-:S04]  /*3ed0*/  SEL R5, R5, 0x63400000, !P0 ;  /* 0x6340000005057807 */ /* 0x000fc80004000000 */
[----:B------:R-:W-:Y:S01]  /*3ee0*/  IADD3 R10, -R5, R6, RZ ;  /* 0x00000006050a7210 */ /* 0x000fe20007ffe1ff */
[----:B------:R-:W-:-:S03]  /*3ef0*/  IMAD.MOV.U32 R6, RZ, RZ, RZ ;  /* 0x000000ffff067224 */ /* 0x000fc600078e00ff */
[----:B------:R-:W-:-:S06]  /*3f00*/  IADD3 R7, R10, 0x7fe00000, RZ ;  /* 0x7fe000000a077810 */ /* 0x000fcc0007ffe0ff */
[----:B------:R-:W-:-:S10]  /*3f10*/  DMUL R4, R24, R6 ;  /* 0x0000000618047228 */ /* 0x000fd40000000000 */
[----:B------:R-:W-:-:S13]  /*3f20*/  FSETP.GTU.AND P0, PT, |R5|, 1.469367938527859385e-39, PT ;  /* 0x001000000500780b */ /* 0x000fda0003f0c200 */
[----:B------:R-:W-:Y:S05]  /*3f30*/  @P0 BRA `(.L_x_2977) ;  /* 0x0000000000940947 */ /* 0x000fea0003800000 */
[----:B------:R-:W-:Y:S01]  /*3f40*/  DFMA R8, R24, -R14, R8 ;  /* 0x8000000e1808722b */ /* 0x000fe20000000008 */
[----:B------:R-:W-:-:S09]  /*3f50*/  MOV R6, RZ ;  /* 0x000000ff00067202 */ /* 0x000fd20000000f00 */
[C---:B------:R-:W-:Y:S02]  /*3f60*/  FSETP.NEU.AND P0, PT, R9.reuse, RZ, PT ;  /* 0x000000ff0900720b */ /* 0x040fe40003f0d000 */
[----:B------:R-:W-:-:S04]  /*3f70*/  LOP3.LUT R13, R9, 0x80000000, R13, 0x48, !PT ;  /* 0x80000000090d7812 */ /* 0x000fc800078e480d */
[----:B------:R-:W-:-:S07]  /*3f80*/  LOP3.LUT R7, R13, R7, RZ, 0xfc, !PT ;  /* 0x000000070d077212 */ /* 0x000fce00078efcff */
[----:B------:R-:W-:Y:S05]  /*3f90*/  @!P0 BRA `(.L_x_2977) ;  /* 0x00000000007c8947 */ /* 0x000fea0003800000 */
[----:B------:R-:W-:Y:S01]  /*3fa0*/  IADD3 R9, -R10, RZ, RZ ;  /* 0x000000ff0a097210 */ /* 0x000fe20007ffe1ff */
[----:B------:R-:W-:Y:S01]  /*3fb0*/  IMAD.MOV.U32 R8, RZ, RZ, RZ ;  /* 0x000000ffff087224 */ /* 0x000fe200078e00ff */
[----:B------:R-:W-:-:S05]  /*3fc0*/  DMUL.RP R6, R24, R6 ;  /* 0x0000000618067228 */ /* 0x000fca0000008000 */
[----:B------:R-:W-:-:S05]  /*3fd0*/  DFMA R8, R4, -R8, R24 ;  /* 0x800000080408722b */ /* 0x000fca0000000018 */
[----:B------:R-:W-:Y:S02]  /*3fe0*/  LOP3.LUT R13, R7, R13, RZ, 0x3c, !PT ;  /* 0x0000000d070d7212 */ /* 0x000fe400078e3cff */
[----:B------:R-:W-:-:S04]  /*3ff0*/  IADD3 R8, -R10, -0x43300000, RZ ;  /* 0xbcd000000a087810 */ /* 0x000fc80007ffe1ff */
[----:B------:R-:W-:-:S04]  /*4000*/  FSETP.NEU.AND P0, PT, |R9|, R8, PT ;  /* 0x000000080900720b */ /* 0x000fc80003f0d200 */
[----:B------:R-:W-:Y:S02]  /*4010*/  FSEL R4, R6, R4, !P0 ;  /* 0x0000000406047208 */ /* 0x000fe40004000000 */
[----:B------:R-:W-:Y:S01]  /*4020*/  FSEL R5, R13, R5, !P0 ;  /* 0x000000050d057208 */ /* 0x000fe20004000000 */
[----:B------:R-:W-:Y:S06]  /*4030*/  BRA `(.L_x_2977) ;  /* 0x0000000000547947 */ /* 0x000fec0003800000 */
.L_x_2976:
[----:B------:R-:W-:-:S14]  /*4040*/  DSETP.NAN.AND P0, PT, R10, R10, PT ;  /* 0x0000000a0a00722a */ /* 0x000fdc0003f08000 */
[----:B------:R-:W-:Y:S05]  /*4050*/  @P0 BRA `(.L_x_2978) ;  /* 0x0000000000440947 */ /* 0x000fea0003800000 */
[----:B------:R-:W-:-:S14]  /*4060*/  DSETP.NAN.AND P0, PT, R12, R12, PT ;  /* 0x0000000c0c00722a */ /* 0x000fdc0003f08000 */
[----:B------:R-:W-:Y:S05]  /*4070*/  @P0 BRA `(.L_x_2979) ;  /* 0x0000000000300947 */ /* 0x000fea0003800000 */
[----:B------:R-:W-:Y:S02]  /*4080*/  ISETP.NE.AND P0, PT, R6, R7, PT ;  /* 0x000000070600720c */ /* 0x000fe40003f05270 */
[----:B------:R-:W-:Y:S02]  /*4090*/  MOV R4, 0x0 ;  /* 0x0000000000047802 */ /* 0x000fe40000000f00 */
[----:B------:R-:W-:-:S09]  /*40a0*/  MOV R5, 0xfff80000 ;  /* 0xfff8000000057802 */ /* 0x000fd20000000f00 */
[----:B------:R-:W-:Y:S05]  /*40b0*/  @!P0 BRA `(.L_x_2977) ;  /* 0x0000000000348947 */ /* 0x000fea0003800000 */
[----:B------:R-:W-:Y:S02]  /*40c0*/  ISETP.NE.AND P0, PT, R6, 0x7ff00000, PT ;  /* 0x7ff000000600780c */ /* 0x000fe40003f05270 */
[----:B------:R-:W-:Y:S02]  /*40d0*/  LOP3.LUT R5, R11, 0x80000000, R13, 0x48, !PT ;  /* 0x800000000b057812 */ /* 0x000fe400078e480d */
[----:B------:R-:W-:-:S13]  /*40e0*/  ISETP.EQ.OR P0, PT, R7, RZ, !P0 ;  /* 0x000000ff0700720c */ /* 0x000fda0004702670 */
[----:B------:R-:W-:Y:S01]  /*40f0*/  @P0 LOP3.LUT R6, R5, 0x7ff00000, RZ, 0xfc, !PT ;  /* 0x7ff0000005060812 */ /* 0x000fe200078efcff */
[----:B------:R-:W-:Y:S01]  /*4100*/  @!P0 IMAD.MOV.U32 R4, RZ, RZ, RZ ;  /* 0x000000ffff048224 */ /* 0x000fe200078e00ff */
[----:B------:R-:W-:Y:S02]  /*4110*/  @P0 MOV R4, RZ ;  /* 0x000000ff00040202 */ /* 0x000fe40000000f00 */
[----:B------:R-:W-:Y:S01]  /*4120*/  @P0 MOV R5, R6 ;  /* 0x0000000600050202 */ /* 0x000fe20000000f00 */
[----:B------:R-:W-:Y:S06]  /*4130*/  BRA `(.L_x_2977) ;  /* 0x0000000000147947 */ /* 0x000fec0003800000 */
.L_x_2979:
[----:B------:R-:W-:Y:S01]  /*4140*/  LOP3.LUT R5, R13, 0x80000, RZ, 0xfc, !PT ;  /* 0x000800000d057812 */ /* 0x000fe200078efcff */
[----:B------:R-:W-:Y:S01]  /*4150*/  IMAD.MOV.U32 R4, RZ, RZ, R12 ;  /* 0x000000ffff047224 */ /* 0x000fe200078e000c */
[----:B------:R-:W-:Y:S06]  /*4160*/  BRA `(.L_x_2977) ;  /* 0x0000000000087947 */ /* 0x000fec0003800000 */
.L_x_2978:
[----:B------:R-:W-:Y:S02]  /*4170*/  LOP3.LUT R5, R11, 0x80000, RZ, 0xfc, !PT ;  /* 0x000800000b057812 */ /* 0x000fe400078efcff */
[----:B------:R-:W-:-:S07]  /*4180*/  MOV R4, R10 ;  /* 0x0000000a00047202 */ /* 0x000fce0000000f00 */
.L_x_2977:
[----:B------:R-:W-:Y:S05]  /*4190*/  BSYNC B3 ;  /* 0x0000000000037941 */ /* 0x000fea0003800000 */
.L_x_2975:
[----:B------:R-:W-:Y:S01]  /*41a0*/  IMAD.MOV.U32 R7, RZ, RZ, R5 ;  /* 0x000000ffff077224 */ /* 0x000fe200078e0005 */
[----:B------:R-:W-:Y:S01]  /*41b0*/  HFMA2.MMA R5, -RZ, RZ, 0, 0 ;  /* 0x00000000ff057435 */ /* 0x000fe200000001ff */
[----:B------:R-:W-:Y:S02]  /*41c0*/  MOV R6, R4 ;  /* 0x0000000400067202 */ /* 0x000fe40000000f00 */
[----:B------:R-:W-:-:S04]  /*41d0*/  MOV R4, R0 ;  /* 0x0000000000047202 */ /* 0x000fc80000000f00 */
[----:B------:R-:W-:Y:S05]  /*41e0*/  RET.REL.NODEC R4 `(_ZN2at6native18elementwise_kernelILi128ELi2EZNS0_22gpu_kernel_impl_nocastIZZZNS0_17atanh_kernel_cudaERNS_18TensorIteratorBaseEENKUlvE0_clEvENKUlvE_clEvEUldE_EEvS4_RKT_EUliE_EEviT1_) ;  /* 0xffffffbc04847950 */ /* 0x000fea0003c3ffff */
.L_x_2980:
        /* <DEDUP_REMOVED lines=9> */
.L_x_3455:


//--------------------- .text._ZN2at6native27unrolled_elementwise_kernelIZZZNS0_17atanh_kernel_cudaERNS_18TensorIteratorBaseEENKUlvE0_clEvENKUlvE_clEvEUldE_St5arrayIPcLm2EELi4E23TrivialOffsetCalculatorILi1EjESB_NS0_6memory15LoadWithoutCastENSC_16StoreWithoutCastEEEviT_T0_T2_T3_T4_T5_ --------------------------
	.section	.text._ZN2at6native27unrolled_elementwise_kernelIZZZNS0_17atanh_kernel_cudaERNS_18TensorIteratorBaseEENKUlvE0_clEvENKUlvE_clEvEUldE_St5arrayIPcLm2EELi4E23TrivialOffsetCalculatorILi1EjESB_NS0_6memory15LoadWithoutCastENSC_16StoreWithoutCastEEEviT_T0_T2_T3_T4_T5_,"ax",@progbits
	.align	128
        .global         _ZN2at6native27unrolled_elementwise_kernelIZZZNS0_17atanh_kernel_cudaERNS_18TensorIteratorBaseEENKUlvE0_clEvENKUlvE_clEvEUldE_St5arrayIPcLm2EELi4E23TrivialOffsetCalculatorILi1EjESB_NS0_6memory15LoadWithoutCastENSC_16StoreWithoutCastEEEviT_T0_T2_T3_T4_T5_
        .type           _ZN2at6native27unrolled_elementwise_kernelIZZZNS0_17atanh_kernel_cudaERNS_18TensorIteratorBaseEENKUlvE0_clEvENKUlvE_clEvEUldE_St5arrayIPcLm2EELi4E23TrivialOffsetCalculatorILi1EjESB_NS0_6memory15LoadWithoutCastENSC_16StoreWithoutCastEEEviT_T0_T2_T3_T4_T5_,@function
        .size           _ZN2at6native27unrolled_elementwise_kernelIZZZNS0_17atanh_kernel_cudaERNS_18TensorIteratorBaseEENKUlvE0_clEvENKUlvE_clEvEUldE_St5arrayIPcLm2EELi4E23TrivialOffsetCalculatorILi1EjESB_NS0_6memory15LoadWithoutCastENSC_16StoreWithoutCastEEEviT_T0_T2_T3_T4_T5_,(.L_x_3456 - _ZN2at6native27unrolled_elementwise_kernelIZZZNS0_17atanh_kernel_cudaERNS_18TensorIteratorBaseEENKUlvE0_clEvENKUlvE_clEvEUldE_St5arrayIPcLm2EELi4E23TrivialOffsetCalculatorILi1EjESB_NS0_6memory15LoadWithoutCastENSC_16StoreWithoutCastEEEviT_T0_T2_T3_T4_T5_)
        .other          _ZN2at6native27unrolled_elementwise_kernelIZZZNS0_17atanh_kernel_cudaERNS_18TensorIteratorBaseEENKUlvE0_clEvENKUlvE_clEvEUldE_St5arrayIPcLm2EELi4E23TrivialOffsetCalculatorILi1EjESB_NS0_6memory15LoadWithoutCastENSC_16StoreWithoutCastEEEviT_T0_T2_T3_T4_T5_,@"STO_CUDA_ENTRY STV_DEFAULT"
_ZN2at6native27unrolled_elementwise_kernelIZZZNS0_17atanh_kernel_cudaERNS_18TensorIteratorBaseEENKUlvE0_clEvENKUlvE_clEvEUldE_St5arrayIPcLm2EELi4E23TrivialOffsetCalculatorILi1EjESB_NS0_6memory15LoadWithoutCastENSC_16StoreWithoutCastEEEviT_T0_T2_T3_T4_T5_:
.text._ZN2at6native27unrolled_elementwise_kernelIZZZNS0_17atanh_kernel_cudaERNS_18TensorIteratorBaseEENKUlvE0_clEvENKUlvE_clEvEUldE_St5arrayIPcLm2EELi4E23TrivialOffsetCalculatorILi1EjESB_NS0_6memory15LoadWithoutCastENSC_16StoreWithoutCastEEEviT_T0_T2_T3_T4_T5_:
[----:B------:R-:W-:Y:S01]  /*0000*/  LDC R1, c[0x0][0x28] ;  /* 0x00000a00ff017b82 */ /* 0x000fe20000000800 */
[----:B------:R-:W0:Y:S07]  /*0010*/  S2R R8, SR_CTAID.X ;  /* 0x0000000000087919 */ /* 0x000e2e0000002500 */
[----:B------:R-:W0:Y:S01]  /*0020*/  LDC R3, c[0x0][0x210] ;  /* 0x00008400ff037b82 */ /* 0x000e220000000800 */
[----:B------:R-:W-:Y:S02]  /*0030*/  CS2R R28, SRZ ;  /* 0x00000000001c7805 */ /* 0x000fe4000001ff00 */
[----:B------:R-:W-:Y:S01]  /*0040*/  CS2R R26, SRZ ;  /* 0x00000000001a7805 */ /* 0x000fe2000001ff00 */
[----:B------:R-:W1:Y:S01]  /*0050*/  S2R R7, SR_TID.X ;  /* 0x0000000000077919 */ /* 0x000e620000002100 */
[----:B------:R-:W-:Y:S01]  /*0060*/  ULDC.64 UR4, c[0x0][0x208] ;  /* 0x0000820000047ab9 */ /* 0x000fe20000000a00 */
[----:B0-----:R-:W-:-:S05]  /*0070*/  IMAD R6, R8, -0x200, R3 ;  /* 0xfffffe0008067824 */ /* 0x001fca00078e0203 */
[----:B-1----:R-:W-:-:S13]  /*0080*/  ISETP.GE.AND P2, PT, R7, R6, PT ;  /* 0x000000060700720c */ /* 0x002fda0003f46270 */
[----:B------:R-:W-:Y:S01]  /*0090*/  @!P2 IMAD R9, R8, 0x200, R7 ;  /* 0x000002000809a824 */ /* 0x000fe200078e0207 */
[----:B------:R-:W0:Y:S01]  /*00a0*/  @!P2 LDC.64 R2, c[0x0][0x220] ;  /* 0x00008800ff02ab82 */ /* 0x000e220000000a00 */
[----:B------:R-:W-:-:S05]  /*00b0*/  @!P2 VIADD R7, R7, 0x80 ;  /* 0x000000800707a836 */ /* 0x000fca0000000000 */
[----:B------:R-:W-:-:S13]  /*00c0*/  ISETP.GE.AND P0, PT, R7, R6, PT ;  /* 0x000000060700720c */ /* 0x000fda0003f06270 */
[----:B------:R-:W-:Y:S01]  /*00d0*/  @!P0 IMAD R11, R8, 0x200, R7 ;  /* 0x00000200080b8824 */ /* 0x000fe200078e0207 */
[----:B------:R-:W1:Y:S01]  /*00e0*/  @!P0 LDC.64 R4, c[0x0][0x220] ;  /* 0x00008800ff048b82 */ /* 0x000e620000000a00 */
[----:B------:R-:W-:Y:S02]  /*00f0*/  @!P0 VIADD R7, R7, 0x80 ;  /* 0x0000008007078836 */ /* 0x000fe40000000000 */
[----:B0-----:R-:W-:-:S03]  /*0100*/  @!P2 IMAD.WIDE.U32 R2, R9, 0x8, R2 ;  /* 0x000000080902a825 */ /* 0x001fc600078e0002 */
[----:B------:R-:W-:-:S13]  /*0110*/  ISETP.GE.AND P3, PT, R7, R6, PT ;  /* 0x000000060700720c */ /* 0x000fda0003f66270 */
[----:B------:R-:W-:Y:S01]  /*0120*/  @!P3 IMAD R17, R8, 0x200, R7 ;  /* 0x000002000811b824 */ /* 0x000fe200078e0207 */
[----:B------:R-:W0:Y:S01]  /*0130*/  @!P3 LDC.64 R12, c[0x0][0x220] ;  /* 0x00008800ff0cbb82 */ /* 0x000e220000000a00 */
[----:B------:R-:W-:Y:S02]  /*0140*/  @!P3 VIADD R7, R7, 0x80 ;  /* 0x000000800707b836 */ /* 0x000fe40000000000 */
[----:B-1----:R-:W-:-:S03]  /*0150*/  @!P0 IMAD.WIDE.U32 R10, R11, 0x8, R4 ;  /* 0x000000080b0a8825 */ /* 0x002fc600078e0004 */
[----:B------:R-:W-:Y:S02]  /*0160*/  ISETP.GE.AND P1, PT, R7, R6, PT ;  /* 0x000000060700720c */ /* 0x000fe40003f26270 */
[----:B------:R1:W5:Y:S11]  /*0170*/  @!P0 LDG.E.64 R28, desc[UR4][R10.64] ;  /* 0x000000040a1c8981 */ /* 0x000376000c1e1b00 */
[----:B------:R-:W2:Y:S01]  /*0180*/  @!P1 LDC.64 R14, c[0x0][0x220] ;  /* 0x00008800ff0e9b82 */ /* 0x000ea20000000a00 */
[----:B------:R-:W-:-:S02]  /*0190*/  @!P1 IMAD R7, R8, 0x200, R7 ;  /* 0x0000020008079824 */ /* 0x000fc400078e0207 */
[----:B0-----:R-:W-:Y:S01]  /*01a0*/  @!P3 IMAD.WIDE.U32 R12, R17, 0x8, R12 ;  /* 0x00000008110cb825 */ /* 0x001fe200078e000c */
[----:B------:R-:W-:-:S04]  /*01b0*/  CS2R R16, SRZ ;  /* 0x0000000000107805 */ /* 0x000fc8000001ff00 */
[----:B------:R1:W5:Y:S04]  /*01c0*/  @!P3 LDG.E.64 R26, desc[UR4][R12.64] ;  /* 0x000000040c1ab981 */ /* 0x000368000c1e1b00 */
[----:B------:R1:W5:Y:S01]  /*01d0*/  @!P2 LDG.E.64 R16, desc[UR4][R2.64] ;  /* 0x000000040210a981 */ /* 0x000362000c1e1b00 */
[----:B--2---:R-:W-:Y:S01]  /*01e0*/  @!P1 IMAD.WIDE.U32 R4, R7, 0x8, R14 ;  /* 0x0000000807049825 */ /* 0x004fe200078e000e */
[----:B------:R-:W-:-:S06]  /*01f0*/  CS2R R14, SRZ ;  /* 0x00000000000e7805 */ /* 0x000fcc000001ff00 */
[----:B------:R1:W5:Y:S01]  /*0200*/  @!P1 LDG.E.64 R14, desc[UR4][R4.64] ;  /* 0x00000004040e9981 */ /* 0x000362000c1e1b00 */
[----:B------:R-:W-:Y:S04]  /*0210*/  BSSY B1, `(.L_x_2981) ;  /* 0x00000a4000017945 */ /* 0x000fe80003800000 */
[----:B------:R-:W-:Y:S05]  /*0220*/  @P2 BRA `(.L_x_2982) ;  /* 0x0000000800882947 */ /* 0x000fea0003800000 */
[C---:B-----5:R-:W-:Y:S01]  /*0230*/  DADD R20, -|R16|.reuse, 1 ;  /* 0x3ff0000010147429 */ /* 0x060fe20000000300 */
[----:B-1----:R-:W-:Y:S01]  /*0240*/  MOV R2, 0x1 ;  /* 0x0000000100027802 */ /* 0x002fe20000000f00 */
        /* <DEDUP_REMOVED lines=16> */
[----:B------:R-:W-:Y:S05]  /*0350*/  CALL.REL.NOINC `($__internal_3_$__cuda_sm20_div_rn_f64_full) ;  /* 0x0000002800ac7944 */ /* 0x000fea0003c00000 */
[----:B------:R-:W-:Y:S02]  /*0360*/  IMAD.MOV.U32 R2, RZ, RZ, R4 ;  /* 0x000000ffff027224 */ /* 0x000fe400078e0004 */
[----:B------:R-:W-:-:S07]  /*0370*/  IMAD.MOV.U32 R3, RZ, RZ, R31 ;  /* 0x000000ffff037224 */ /* 0x000fce00078e001f */
.L_x_2984:
[----:B------:R-:W-:Y:S05]  /*0380*/  BSYNC B2 ;  /* 0x0000000000027941 */ /* 0x000fea0003800000 */
.L_x_2983:
        /* <DEDUP_REMOVED lines=27> */
[----:B------:R-:W-:Y:S01]  /*0540*/  IMAD.MOV.U32 R4, RZ, RZ, R2 ;  /* 0x000000ffff047224 */ /* 0x000fe200078e0002 */
[----:B------:R-:W-:Y:S01]  /*0550*/  UMOV UR6, 0x3ae80f1e ;  /* 0x3ae80f1e00067882 */ /* 0x000fe20000000000 */
[----:B------:R-:W-:Y:S01]  /*0560*/  UMOV UR7, 0x3eb1380b ;  /* 0x3eb1380b00077882 */ /* 0x000fe20000000000 */
        /* <DEDUP_REMOVED lines=55> */
.L_x_2986:
        /* <DEDUP_REMOVED lines=19> */
[----:B------:R-:W-:Y:S05]  /*0a10*/  CALL.REL.NOINC `($__internal_3_$__cuda_sm20_div_rn_f64_full) ;  /* 0x0000002000fc7944 */ /* 0x000fea0003c00000 */
[----:B------:R-:W-:-:S07]  /*0a20*/  IMAD.MOV.U32 R5, RZ, RZ, R31 ;  /* 0x000000ffff057224 */ /* 0x000fce00078e001f */
.L_x_2989:
[----:B------:R-:W-:Y:S05]  /*0a30*/  BSYNC B3 ;  /* 0x0000000000037941 */ /* 0x000fea0003800000 */
.L_x_2988:
[----:B------:R-:W-:Y:S01]  /*0a40*/  DMUL R10, R4, R2 ;  /* 0x00000002040a7228 */ /* 0x000fe20000000000 */
[----:B------:R-:W-:Y:S01]  /*0a50*/  MOV R18, 0xceb2dc44 ;  /* 0xceb2dc4400127802 */ /* 0x000fe20000000f00 */
[----:B------:R-:W-:Y:S01]  /*0a60*/  IMAD.MOV.U32 R19, RZ, RZ, 0x3ed087ff ;  /* 0x3ed087ffff137424 */ /* 0x000fe200078e00ff */
        /* <DEDUP_REMOVED lines=26> */
.L_x_2987:
[----:B------:R-:W-:Y:S05]  /*0c10*/  BSYNC B2 ;  /* 0x0000000000027941 */ /* 0x000fea0003800000 */
.L_x_2985:
[----:B------:R-:W-:-:S10]  /*0c20*/  DMUL R4, R4, 0.5 ;  /* 0x3fe0000004047828 */ /* 0x000fd40000000000 */
[----:B------:R-:W-:Y:S01]  /*0c30*/  LOP3.LUT R17, R5, 0x80000000, R17, 0xb8, !PT ;  /* 0x8000000005117812 */ /* 0x000fe200078eb811 */
[----:B------:R-:W-:-:S07]  /*0c40*/  IMAD.MOV.U32 R16, RZ, RZ, R4 ;  /* 0x000000ffff107224 */ /* 0x000fce00078e0004 */
.L_x_2982:
[----:B------:R-:W-:Y:S05]  /*0c50*/  BSYNC B1 ;  /* 0x0000000000017941 */ /* 0x000fea0003800000 */
.L_x_2981:
[----:B-1----:R-:W0:Y:S01]  /*0c60*/  S2R R5, SR_TID.X ;  /* 0x0000000000057919 */ /* 0x002e220000002100 */
[----:B------:R-:W-:Y:S01]  /*0c70*/  BSSY B1, `(.L_x_2990) ;  /* 0x00000a7000017945 */ /* 0x000fe20003800000 */
[----:B0-----:R-:W-:-:S05]  /*0c80*/  VIADD R3, R5, 0x80 ;  /* 0x0000008005037836 */ /* 0x001fca0000000000 */
[----:B------:R-:W-:-:S13]  /*0c90*/  ISETP.GE.AND P0, PT, R3, R6, PT ;  /* 0x000000060300720c */ /* 0x000fda0003f06270 */
[----:B------:R-:W-:Y:S05]  /*0ca0*/  @P0 BRA `(.L_x_2991) ;  /* 0x00000008008c0947 */ /* 0x000fea0003800000 */
[C---:B-----5:R-:W-:Y:S01]  /*0cb0*/  DADD R20, -|R28|.reuse, 1 ;  /* 0x3ff000001c147429 */ /* 0x060fe20000000300 */
        /* <DEDUP_REMOVED lines=20> */
.L_x_2993:
[----:B------:R-:W-:Y:S05]  /*0e00*/  BSYNC B2 ;  /* 0x0000000000027941 */ /* 0x000fea0003800000 */
.L_x_2992:
        /* <DEDUP_REMOVED lines=24> */
[----:B------:R-:W-:Y:S01]  /*0f90*/  MOV R10, R2 ;  /* 0x00000002000a7202 */ /* 0x000fe20000000f00 */
[----:B------:R-:W-:Y:S01]  /*0fa0*/  IMAD.MOV.U32 R24, RZ, RZ, -0x748574fc ;  /* 0x8b7a8b04ff187424 */ /* 0x000fe200078e00ff */
[----:B------:R-:W-:Y:S01]  /*0fb0*/  LOP3.LUT R11, R4, 0x3ff00000, RZ, 0xfc, !PT ;  /* 0x3ff00000040b7812 */ /* 0x000fe200078efcff */
[----:B------:R-:W-:Y:S01]  /*0fc0*/  IMAD.MOV.U32 R25, RZ, RZ, 0x3ed0ee25 ;  /* 0x3ed0ee25ff197424 */ /* 0x000fe200078e00ff */
[----:B------:R-:W-:Y:S01]  /*0fd0*/  UMOV UR6, 0x3ae80f1e ;  /* 0x3ae80f1e00067882 */ /* 0x000fe20000000000 */
[----:B------:R-:W-:Y:S01]  /*0fe0*/  UMOV UR7, 0x3eb1380b ;  /* 0x3eb1380b00077882 */ /* 0x000fe20000000000 */
[----:B------:R-:W-:Y:S01]  /*0ff0*/  ISETP.GE.AND P0, PT, R11, 0x3ff6a09f, PT ;  /* 0x3ff6a09f0b00780c */ /* 0x000fe20003f06270 */
[----:B------:R-:W-:Y:S01]  /*1000*/  UMOV UR8, 0x80000000 ;  /* 0x8000000000087882 */ /* 0x000fe20000000000 */
[----:B------:R-:W-:Y:S01]  /*1010*/  LEA.HI R0, R3, R0, RZ, 0xc ;  /* 0x0000000003007211 */ /* 0x000fe200078f60ff */
[----:B------:R-:W-:Y:S01]  /*1020*/  UMOV UR9, 0x43300000 ;  /* 0x4330000000097882 */ /* 0x000fe20000000000 */
[----:B------:R-:W-:-:S09]  /*1030*/  MOV R31, 0x43300000 ;  /* 0x43300000001f7802 */ /* 0x000fd20000000f00 */
        /* <DEDUP_REMOVED lines=50> */
.L_x_2995:
        /* <DEDUP_REMOVED lines=20> */
[----:B------:R-:W-:Y:S02]  /*14a0*/  IMAD.MOV.U32 R10, RZ, RZ, R4 ;  /* 0x000000ffff0a7224 */ /* 0x000fe400078e0004 */
[----:B------:R-:W-:-:S07]  /*14b0*/  IMAD.MOV.U32 R11, RZ, RZ, R31 ;  /* 0x000000ffff0b7224 */ /* 0x000fce00078e001f */
.L_x_2998:
[----:B------:R-:W-:Y:S05]  /*14c0*/  BSYNC B3 ;  /* 0x0000000000037941 */ /* 0x000fea0003800000 */
.L_x_2997:
        /* <DEDUP_REMOVED lines=29> */
.L_x_2996:
[----:B------:R-:W-:Y:S05]  /*16a0*/  BSYNC B2 ;  /* 0x0000000000027941 */ /* 0x000fea0003800000 */
.L_x_2994:
[----:B------:R-:W-:-:S10]  /*16b0*/  DMUL R10, R10, 0.5 ;  /* 0x3fe000000a0a7828 */ /* 0x000fd40000000000 */
[----:B------:R-:W-:Y:S01]  /*16c0*/  LOP3.LUT R29, R11, 0x80000000, R29, 0xb8, !PT ;  /* 0x800000000b1d7812 */ /* 0x000fe200078eb81d */
[----:B------:R-:W-:-:S07]  /*16d0*/  IMAD.MOV.U32 R28, RZ, RZ, R10 ;  /* 0x000000ffff1c7224 */ /* 0x000fce00078e000a */
.L_x_2991:
[----:B------:R-:W-:Y:S05]  /*16e0*/  BSYNC B1 ;  /* 0x0000000000017941 */ /* 0x000fea0003800000 */
.L_x_2990:
[----:B------:R-:W-:Y:S01]  /*16f0*/  VIADD R3, R5, 0x100 ;  /* 0x0000010005037836 */ /* 0x000fe20000000000 */
[----:B------:R-:W-:Y:S04]  /*1700*/  BSSY B1, `(.L_x_2999) ;  /* 0x00000a6000017945 */ /* 0x000fe80003800000 */
        /* <DEDUP_REMOVED lines=23> */
.L_x_3002:
[----:B------:R-:W-:Y:S05]  /*1880*/  BSYNC B2 ;  /* 0x0000000000027941 */ /* 0x000fea0003800000 */
.L_x_3001:
        /* <DEDUP_REMOVED lines=13> */
[----:B------:R-:W-:Y:S01]  /*1960*/  IMAD.MOV.U32 R0, RZ, RZ, -0x3ff ;  /* 0xfffffc01ff007424 */ /* 0x000fe200078e00ff */
[----:B------:R-:W-:-:S11]  /*1970*/  @!P0 MOV R0, 0xfffffbcb ;  /* 0xfffffbcb00008802 */ /* 0x000fd60000000f00 */
        /* <DEDUP_REMOVED lines=8> */
[----:B------:R-:W-:Y:S01]  /*1a00*/  IMAD.MOV.U32 R10, RZ, RZ, R2 ;  /* 0x000000ffff0a7224 */ /* 0x000fe200078e0002 */
[----:B------:R-:W-:Y:S01]  /*1a10*/  UMOV UR6, 0x3ae80f1e ;  /* 0x3ae80f1e00067882 */ /* 0x000fe20000000000 */
[----:B------:R-:W-:Y:S01]  /*1a20*/  IMAD.MOV.U32 R12, RZ, RZ, RZ ;  /* 0x000000ffff0c7224 */ /* 0x000fe200078e00ff */
[----:B------:R-:W-:Y:S01]  /*1a30*/  LOP3.LUT R11, R4, 0x3ff00000, RZ, 0xfc, !PT ;  /* 0x3ff00000040b7812 */ /* 0x000fe200078efcff */
[----:B------:R-:W-:Y:S01]  /*1a40*/  IMAD.MOV.U32 R24, RZ, RZ, -0x748574fc ;  /* 0x8b7a8b04ff187424 */ /* 0x000fe200078e00ff */
[----:B------:R-:W-:Y:S01]  /*1a50*/  UMOV UR7, 0x3eb1380b ;  /* 0x3eb1380b00077882 */ /* 0x000fe20000000000 */
[----:B------:R-:W-:Y:S01]  /*1a60*/  IMAD.MOV.U32 R25, RZ, RZ, 0x3ed0ee25 ;  /* 0x3ed0ee25ff197424 */ /* 0x000fe200078e00ff */
[----:B------:R-:W-:Y:S01]  /*1a70*/  ISETP.GE.AND P0, PT, R11, 0x3ff6a09f, PT ;  /* 0x3ff6a09f0b00780c */ /* 0x000fe20003f06270 */
[----:B------:R-:W-:Y:S01]  /*1a80*/  IMAD.MOV.U32 R31, RZ, RZ, 0x43300000 ;  /* 0x43300000ff1f7424 */ /* 0x000fe200078e00ff */
[----:B------:R-:W-:Y:S01]  /*1a90*/  LEA.HI R0, R3, R0, RZ, 0xc ;  /* 0x0000000003007211 */ /* 0x000fe200078f60ff */
[----:B------:R-:W-:Y:S01]  /*1aa0*/  UMOV UR8, 0x80000000 ;  /* 0x8000000000087882 */ /* 0x000fe20000000000 */
[----:B------:R-:W-:-:S09]  /*1ab0*/  UMOV UR9, 0x43300000 ;  /* 0x4330000000097882 */ /* 0x000fd20000000000 */
[----:B------:R-:W-:Y:S01]  /*1ac0*/  @P0 VIADD R7, R11, 0xfff00000 ;  /* 0xfff000000b070836 */ /* 0x000fe20000000000 */
[----:B------:R-:W-:-:S03]  /*1ad0*/  @P0 IADD3 R0, R0, 0x1, RZ ;  /* 0x0000000100000810 */ /* 0x000fc60007ffe0ff */
[----:B------:R-:W-:Y:S01]  /*1ae0*/  @P0 IMAD.MOV.U32 R11, RZ, RZ, R7 ;  /* 0x000000ffff0b0224 */ /* 0x000fe200078e0007 */
[----:B------:R-:W-:-:S05]  /*1af0*/  LOP3.LUT R30, R0, 0x80000000, RZ, 0x3c, !PT ;  /* 0x80000000001e7812 */ /* 0x000fca00078e3cff */
        /* <DEDUP_REMOVED lines=46> */
.L_x_3004:
        /* <DEDUP_REMOVED lines=22> */
.L_x_3007:
[----:B------:R-:W-:Y:S05]  /*1f40*/  BSYNC B3 ;  /* 0x0000000000037941 */ /* 0x000fea0003800000 */
.L_x_3006:
        /* <DEDUP_REMOVED lines=29> */
.L_x_3005:
[----:B------:R-:W-:Y:S05]  /*2120*/  BSYNC B2 ;  /* 0x0000000000027941 */ /* 0x000fea0003800000 */
.L_x_3003:
[----:B------:R-:W-:-:S10]  /*2130*/  DMUL R10, R10, 0.5 ;  /* 0x3fe000000a0a7828 */ /* 0x000fd40000000000 */
[----:B------:R-:W-:Y:S01]  /*2140*/  LOP3.LUT R27, R11, 0x80000000, R27, 0xb8, !PT ;  /* 0x800000000b1b7812 */ /* 0x000fe200078eb81b */
[----:B------:R-:W-:-:S07]  /*2150*/  IMAD.MOV.U32 R26, RZ, RZ, R10 ;  /* 0x000000ffff1a7224 */ /* 0x000fce00078e000a */
.L_x_3000:
[----:B------:R-:W-:Y:S05]  /*2160*/  BSYNC B1 ;  /* 0x0000000000017941 */ /* 0x000fea0003800000 */
.L_x_2999:
        /* <DEDUP_REMOVED lines=25> */
.L_x_3011:
[----:B------:R-:W-:Y:S05]  /*2300*/  BSYNC B2 ;  /* 0x0000000000027941 */ /* 0x000fea0003800000 */
.L_x_3010:
        /* <DEDUP_REMOVED lines=10> */
[----:B------:R-:W-:-:S03]  /*23b0*/  @!P0 MOV R2, R12 ;  /* 0x0000000c00028202 */ /* 0x000fc60000000f00 */
        /* <DEDUP_REMOVED lines=13> */
[----:B------:R-:W-:Y:S01]  /*2490*/  MOV R25, 0x3ed0ee25 ;  /* 0x3ed0ee2500197802 */ /* 0x000fe20000000f00 */
[----:B------:R-:W-:Y:S01]  /*24a0*/  IMAD.MOV.U32 R12, RZ, RZ, RZ ;  /* 0x000000ffff0c7224 */ /* 0x000fe200078e00ff */
[----:B------:R-:W-:Y:S01]  /*24b0*/  LOP3.LUT R11, R4, 0x3ff00000, RZ, 0xfc, !PT ;  /* 0x3ff00000040b7812 */ /* 0x000fe200078efcff */
[----:B------:R-:W-:Y:S01]  /*24c0*/  IMAD.MOV.U32 R24, RZ, RZ, -0x748574fc ;  /* 0x8b7a8b04ff187424 */ /* 0x000fe200078e00ff */
        /* <DEDUP_REMOVED lines=57> */
.L_x_3013:
        /* <DEDUP_REMOVED lines=20> */
[----:B------:R-:W-:Y:S01]  /*29a0*/  IMAD.MOV.U32 R10, RZ, RZ, R4 ;  /* 0x000000ffff0a7224 */ /* 0x000fe200078e0004 */
[----:B------:R-:W-:-:S07]  /*29b0*/  MOV R11, R31 ;  /* 0x0000001f000b7202 */ /* 0x000fce0000000f00 */
.L_x_3016:
[----:B------:R-:W-:Y:S05]  /*29c0*/  BSYNC B3 ;  /* 0x0000000000037941 */ /* 0x000fea0003800000 */
.L_x_3015:
        /* <DEDUP_REMOVED lines=29> */
.L_x_3014:
[----:B------:R-:W-:Y:S05]  /*2ba0*/  BSYNC B2 ;  /* 0x0000000000027941 */ /* 0x000fea0003800000 */
.L_x_3012:
[----:B------:R-:W-:-:S10]  /*2bb0*/  DMUL R10, R10, 0.5 ;  /* 0x3fe000000a0a7828 */ /* 0x000fd40000000000 */
[----:B------:R-:W-:Y:S01]  /*2bc0*/  LOP3.LUT R15, R11, 0x80000000, R15, 0xb8, !PT ;  /* 0x800000000b0f7812 */ /* 0x000fe200078eb80f */
[----:B------:R-:W-:-:S07]  /*2bd0*/  IMAD.MOV.U32 R14, RZ, RZ, R10 ;  /* 0x000000ffff0e7224 */ /* 0x000fce00078e000a */
.L_x_3009:
[----:B------:R-:W-:Y:S05]  /*2be0*/  BSYNC B1 ;  /* 0x0000000000017941 */ /* 0x000fea0003800000 */
.L_x_3008:
[----:B------:R-:W-:Y:S01]  /*2bf0*/  ISETP.GE.AND P0, PT, R5, R6, PT ;  /* 0x000000060500720c */ /* 0x000fe20003f06270 */
[----:B------:R-:W-:Y:S04]  /*2c00*/  BSSY B0, `(.L_x_3017) ;  /* 0x0000018000007945 */ /* 0x000fe80003800000 */
[----:B------:R-:W-:Y:S08]  /*2c10*/  BSSY B1, `(.L_x_3018) ;  /* 0x0000010000017945 */ /* 0x000ff00003800000 */
[----:B------:R-:W-:Y:S05]  /*2c20*/  @P0 BRA `(.L_x_3019) ;  /* 0x0000000000380947 */ /* 0x000fea0003800000 */
[----:B------:R-:W0:Y:S01]  /*2c30*/  S2R R7, SR_TID.X ;  /* 0x0000000000077919 */ /* 0x000e220000002100 */
[----:B------:R-:W1:Y:S01]  /*2c40*/  LDC.64 R2, c[0x0][0x218] ;  /* 0x00008600ff027b82 */ /* 0x000e620000000a00 */
[----:B0-----:R-:W-:-:S04]  /*2c50*/  IMAD R5, R8, 0x200, R7 ;  /* 0x0000020008057824 */ /* 0x001fc800078e0207 */
[----:B-1----:R-:W-:-:S04]  /*2c60*/  IMAD.WIDE.U32 R2, R5, 0x8, R2 ;  /* 0x0000000805027825 */ /* 0x002fc800078e0002 */
[----:B------:R-:W-:Y:S01]  /*2c70*/  VIADD R5, R7, 0x80 ;  /* 0x0000008007057836 */ /* 0x000fe20000000000 */
[----:B-----5:R0:W-:Y:S04]  /*2c80*/  STG.E.64 desc[UR4][R2.64], R16 ;  /* 0x0000001002007986 */ /* 0x0201e8000c101b04 */
[----:B------:R-:W-:-:S13]  /*2c90*/  ISETP.GE.AND P0, PT, R5, R6, PT ;  /* 0x000000060500720c */ /* 0x000fda0003f06270 */
[----:B------:R-:W-:Y:S05]  /*2ca0*/  @P0 BREAK B1 ;  /* 0x0000000000010942 */ /* 0x000fea0003800000 */
[----:B0-----:R-:W-:Y:S05]  /*2cb0*/  @P0 BRA `(.L_x_3020) ;  /* 0x0000000000300947 */ /* 0x001fea0003800000 */
[----:B------:R-:W0:Y:S01]  /*2cc0*/  LDC.64 R2, c[0x0][0x218] ;  /* 0x00008600ff027b82 */ /* 0x000e220000000a00 */
[----:B------:R-:W-:Y:S01]  /*2cd0*/  IMAD R7, R8, 0x200, R5 ;  /* 0x0000020008077824 */ /* 0x000fe200078e0205 */
[----:B------:R-:W-:-:S03]  /*2ce0*/  IADD3 R5, R5, 0x80, RZ ;  /* 0x0000008005057810 */ /* 0x000fc60007ffe0ff */
[----:B0-----:R-:W-:-:S05]  /*2cf0*/  IMAD.WIDE.U32 R2, R7, 0x8, R2 ;  /* 0x0000000807027825 */ /* 0x001fca00078e0002 */
[----:B------:R0:W-:Y:S02]  /*2d00*/  STG.E.64 desc[UR4][R2.64], R28 ;  /* 0x0000001c02007986 */ /* 0x0001e4000c101b04 */
.L_x_3019:
[----:B------:R-:W-:Y:S05]  /*2d10*/  BSYNC B1 ;  /* 0x0000000000017941 */ /* 0x000fea0003800000 */
.L_x_3018:
[----:B------:R-:W-:-:S13]  /*2d20*/  ISETP.GE.AND P0, PT, R5, R6, PT ;  /* 0x000000060500720c */ /* 0x000fda0003f06270 */
[----:B0-----:R-:W0:Y:S01]  /*2d30*/  @!P0 LDC.64 R2, c[0x0][0x218] ;  /* 0x00008600ff028b82 */ /* 0x001e220000000a00 */
[----:B------:R-:W-:Y:S02]  /*2d40*/  @!P0 IMAD R7, R8, 0x200, R5 ;  /* 0x0000020008078824 */ /* 0x000fe400078e0205 */
[----:B------:R-:W-:Y:S02]  /*2d50*/  @!P0 VIADD R5, R5, 0x80 ;  /* 0x0000008005058836 */ /* 0x000fe40000000000 */
[----:B0-----:R-:W-:-:S05]  /*2d60*/  @!P0 IMAD.WIDE.U32 R2, R7, 0x8, R2 ;  /* 0x0000000807028825 */ /* 0x001fca00078e0002 */
[----:B-----5:R0:W-:Y:S02]  /*2d70*/  @!P0 STG.E.64 desc[UR4][R2.64], R26 ;  /* 0x0000001a02008986 */ /* 0x0201e4000c101b04 */
.L_x_3020:
[----:B------:R-:W-:Y:S05]  /*2d80*/  BSYNC B0 ;  /* 0x0000000000007941 */ /* 0x000fea0003800000 */
.L_x_3017:
[----:B------:R-:W-:Y:S05]  /*2d90*/  WARPSYNC.ALL ;  /* 0x0000000000007948 */ /* 0x000fea0003800000 */
[----:B------:R-:W-:-:S13]  /*2da0*/  ISETP.GE.AND P0, PT, R5, R6, PT ;  /* 0x000000060500720c */ /* 0x000fda0003f06270 */
[----:B------:R-:W-:Y:S05]  /*2db0*/  @P0 EXIT ;  /* 0x000000000000094d */ /* 0x000fea0003800000 */
[----:B0-----:R-:W0:Y:S01]  /*2dc0*/  LDC.64 R2, c[0x0][0x218] ;  /* 0x00008600ff027b82 */ /* 0x001e220000000a00 */
[----:B------:R-:W-:-:S04]  /*2dd0*/  IMAD R5, R8, 0x200, R5 ;  /* 0x0000020008057824 */ /* 0x000fc800078e0205 */
[----:B0-----:R-:W-:-:S05]  /*2de0*/  IMAD.WIDE.U32 R2, R5, 0x8, R2 ;  /* 0x0000000805027825 */ /* 0x001fca00078e0002 */
[----:B------:R-:W-:Y:S01]  /*2df0*/  STG.E.64 desc[UR4][R2.64], R14 ;  /* 0x0000000e02007986 */ /* 0x000fe2000c101b04 */
[----:B------:R-:W-:Y:S05]  /*2e00*/  EXIT ;  /* 0x000000000000794d */ /* 0x000fea0003800000 */
        .weak           $__internal_3_$__cuda_sm20_div_rn_f64_full
        .type           $__internal_3_$__cuda_sm20_div_rn_f64_full,@function
        .size           $__internal_3_$__cuda_sm20_div_rn_f64_full,(.L_x_3456 - $__internal_3_$__cuda_sm20_div_rn_f64_full)
$__internal_3_$__cuda_sm20_div_rn_f64_full:
        /* <DEDUP_REMOVED lines=12> */
[----:B------:R-:W-:Y:S01]  /*2ed0*/  @!P2 LOP3.LUT R9, R21, 0x7ff00000, RZ, 0xc0, !PT ;  /* 0x7ff000001509a812 */ /* 0x000fe200078ec0ff */
[----:B------:R-:W-:Y:S01]  /*2ee0*/  @!P2 IMAD.MOV.U32 R30, RZ, RZ, RZ ;  /* 0x000000ffff1ea224 */ /* 0x000fe200078e00ff */
[----:B------:R-:W0:Y:S02]  /*2ef0*/  MUFU.RCP64H R13, R19 ;  /* 0x00000013000d7308 */ /* 0x000e240000001800 */
[----:B------:R-:W-:Y:S02]  /*2f00*/  @!P2 ISETP.GE.U32.AND P3, PT, R4, R9, PT ;  /* 0x000000090400a20c */ /* 0x000fe40003f66070 */
[----:B------:R-:W-:Y:S02]  /*2f10*/  @!P0 LOP3.LUT R7, R19, 0x7ff00000, RZ, 0xc0, !PT ;  /* 0x7ff0000013078812 */ /* 0x000fe400078ec0ff */
[----:B------:R-:W-:-:S04]  /*2f20*/  @!P2 SEL R9, R0, 0x63400000, !P3 ;  /* 0x634000000009a807 */ /* 0x000fc80005800000 */
[----:B------:R-:W-:-:S04]  /*2f30*/  @!P2 LOP3.LUT R9, R9, 0x80000000, R23, 0xf8, !PT ;  /* 0x800000000909a812 */ /* 0x000fc800078ef817 */
[----:B------:R-:W-:Y:S01]  /*2f40*/  @!P2 LOP3.LUT R31, R9, 0x100000, RZ, 0xfc, !PT ;  /* 0x00100000091fa812 */ /* 0x000fe200078efcff */
[----:B------:R-:W-:Y:S01]  /*2f50*/  IMAD.MOV.U32 R9, RZ, RZ, R4 ;  /* 0x000000ffff097224 */ /* 0x000fe200078e0004 */
[----:B0-----:R-:W-:-:S08]  /*2f60*/  DFMA R24, R12, -R18, 1 ;  /* 0x3ff000000c18742b */ /* 0x001fd00000000812 */
        /* <DEDUP_REMOVED lines=9> */
[----:B------:R-:W-:Y:S02]  /*3000*/  DMUL R30, R32, R12 ;  /* 0x0000000c201e7228 */ /* 0x000fe40000000000 */
[----:B------:R-:W-:-:S05]  /*3010*/  VIADD R11, R9, 0xffffffff ;  /* 0xffffffff090b7836 */ /* 0x000fca0000000000 */
[----:B------:R-:W-:Y:S01]  /*3020*/  ISETP.GT.U32.AND P0, PT, R11, 0x7feffffe, PT ;  /* 0x7feffffe0b00780c */ /* 0x000fe20003f04070 */
[----:B------:R-:W-:Y:S01]  /*3030*/  VIADD R11, R7, 0xffffffff ;  /* 0xffffffff070b7836 */ /* 0x000fe20000000000 */
[----:B------:R-:W-:-:S04]  /*3040*/  DFMA R24, R30, -R18, R12 ;  /* 0x800000121e18722b */ /* 0x000fc8000000000c */
[----:B------:R-:W-:-:S04]  /*3050*/  ISETP.GT.U32.OR P0, PT, R11, 0x7feffffe, P0 ;  /* 0x7feffffe0b00780c */ /* 0x000fc80000704470 */
[----:B------:R-:W-:-:S09]  /*3060*/  DFMA R24, R32, R24, R30 ;  /* 0x000000182018722b */ /* 0x000fd2000000001e */
[----:B------:R-:W-:Y:S05]  /*3070*/  @P0 BRA `(.L_x_3022) ;  /* 0x00000000006c0947 */ /* 0x000fea0003800000 */
[----:B------:R-:W-:Y:S02]  /*3080*/  LOP3.LUT R7, R21, 0x7ff00000, RZ, 0xc0, !PT ;  /* 0x7ff0000015077812 */ /* 0x000fe400078ec0ff */
[----:B------:R-:W-:Y:S02]  /*3090*/  MOV R22, RZ ;  /* 0x000000ff00167202 */ /* 0x000fe40000000f00 */
        /* <DEDUP_REMOVED lines=25> */
.L_x_3022:
        /* <DEDUP_REMOVED lines=12> */
[----:B------:R-:W-:Y:S01]  /*32f0*/  @!P0 IMAD.MOV.U32 R30, RZ, RZ, RZ ;  /* 0x000000ffff1e8224 */ /* 0x000fe200078e00ff */
[----:B------:R-:W-:-:S03]  /*3300*/  @P0 MOV R30, RZ ;  /* 0x000000ff001e0202 */ /* 0x000fc60000000f00 */
[----:B------:R-:W-:Y:S01]  /*3310*/  @P0 IMAD.MOV.U32 R31, RZ, RZ, R0 ;  /* 0x000000ffff1f0224 */ /* 0x000fe200078e0000 */
[----:B------:R-:W-:Y:S06]  /*3320*/  BRA `(.L_x_3023) ;  /* 0x0000000000147947 */ /* 0x000fec0003800000 */
.L_x_3025:
[----:B------:R-:W-:Y:S01]  /*3330*/  LOP3.LUT R31, R21, 0x80000, RZ, 0xfc, !PT ;  /* 0x00080000151f7812 */ /* 0x000fe200078efcff */
[----:B------:R-:W-:Y:S01]  /*3340*/  IMAD.MOV.U32 R30, RZ, RZ, R20 ;  /* 0x000000ffff1e7224 */ /* 0x000fe200078e0014 */
[----:B------:R-:W-:Y:S06]  /*3350*/  BRA `(.L_x_3023) ;  /* 0x0000000000087947 */ /* 0x000fec0003800000 */
.L_x_3024:
[----:B------:R-:W-:Y:S01]  /*3360*/  LOP3.LUT R31, R23, 0x80000, RZ, 0xfc, !PT ;  /* 0x00080000171f7812 */ /* 0x000fe200078efcff */
[----:B------:R-:W-:-:S07]  /*3370*/  IMAD.MOV.U32 R30, RZ, RZ, R22 ;  /* 0x000000ffff1e7224 */ /* 0x000fce00078e0016 */
.L_x_3023:
[----:B------:R-:W-:Y:S05]  /*3380*/  BSYNC B0 ;  /* 0x0000000000007941 */ /* 0x000fea0003800000 */
.L_x_3021:
[----:B------:R-:W-:Y:S02]  /*3390*/  IMAD.MOV.U32 R11, RZ, RZ, 0x0 ;  /* 0x00000000ff0b7424 */ /* 0x000fe400078e00ff */
[----:B------:R-:W-:Y:S02]  /*33a0*/  IMAD.MOV.U32 R4, RZ, RZ, R30 ;  /* 0x000000ffff047224 */ /* 0x000fe400078e001e */
[----:B------:R-:W-:Y:S05]  /*33b0*/  RET.REL.NODEC R10 `(_ZN2at6native27unrolled_elementwise_kernelIZZZNS0_17atanh_kernel_cudaERNS_18TensorIteratorBaseEENKUlvE0_clEvENKUlvE_clEvEUldE_St5arrayIPcLm2EELi4E23TrivialOffsetCalculatorILi1EjESB_NS0_6memory15LoadWithoutCastENSC_16StoreWithoutCastEEEviT_T0_T2_T3_T4_T5_) ;  /* 0xffffffcc0a107950 */ /* 0x000fea0003c3ffff */
.L_x_3026:
        /* <DEDUP_REMOVED lines=12> */
.L_x_3456:


//--------------------- .text._ZN2at6native29vectorized_elementwise_kernelILi2EZZZNS0_17atanh_kernel_cudaERNS_18TensorIteratorBaseEENKUlvE0_clEvENKUlvE_clEvEUldE_St5arrayIPcLm2EEEEviT0_T1_ --------------------------
	.section	.text._ZN2at6native29vectorized_elementwise_kernelILi2EZZZNS0_17atanh_kernel_cudaERNS_18TensorIteratorBaseEENKUlvE0_clEvENKUlvE_clEvEUldE_St5arrayIPcLm2EEEEviT0_T1_,"ax",@progbits
	.align	128
        .global         _ZN2at6native29vectorized_elementwise_kernelILi2EZZZNS0_17atanh_kernel_cudaERNS_18TensorIteratorBaseEENKUlvE0_clEvENKUlvE_clEvEUldE_St5arrayIPcLm2EEEEviT0_T1_
        .type           _ZN2at6native29vectorized_elementwise_kernelILi2EZZZNS0_17atanh_kernel_cudaERNS_18TensorIteratorBaseEENKUlvE0_clEvENKUlvE_clEvEUldE_St5arrayIPcLm2EEEEviT0_T1_,@function
        .size           _ZN2at6native29vectorized_elementwise_kernelILi2EZZZNS0_17atanh_kernel_cudaERNS_18TensorIteratorBaseEENKUlvE0_clEvENKUlvE_clEvEUldE_St5arrayIPcLm2EEEEviT0_T1_,(.L_x_3457 - _ZN2at6native29vectorized_elementwise_kernelILi2EZZZNS0_17atanh_kernel_cudaERNS_18TensorIteratorBaseEENKUlvE0_clEvENKUlvE_clEvEUldE_St5arrayIPcLm2EEEEviT0_T1_)
        .other          _ZN2at6native29vectorized_elementwise_kernelILi2EZZZNS0_17atanh_kernel_cudaERNS_18TensorIteratorBaseEENKUlvE0_clEvENKUlvE_clEvEUldE_St5arrayIPcLm2EEEEviT0_T1_,@"STO_CUDA_ENTRY STV_DEFAULT"
_ZN2at6native29vectorized_elementwise_kernelILi2EZZZNS0_17atanh_kernel_cudaERNS_18TensorIteratorBaseEENKUlvE0_clEvENKUlvE_clEvEUldE_St5arrayIPcLm2EEEEviT0_T1_:
.text._ZN2at6native29vectorized_elementwise_kernelILi2EZZZNS0_17atanh_kernel_cudaERNS_18TensorIteratorBaseEENKUlvE0_clEvENKUlvE_clEvEUldE_St5arrayIPcLm2EEEEviT0_T1_:
[----:B------:R-:W-:Y:S01]  /*0000*/  LDC R1, c[0x0][0x28] ;  /* 0x00000a00ff017b82 */ /* 0x000fe20000000800 */
[----:B------:R-:W0:Y:S01]  /*0010*/  S2R R30, SR_CTAID.X ;  /* 0x00000000001e7919 */ /* 0x000e220000002500 */
[----:B------:R-:W-:Y:S01]  /*0020*/  ULDC UR4, c[0x0][0x210] ;  /* 0x0000840000047ab9 */ /* 0x000fe20000000800 */
[----:B0-----:R-:W-:-:S05]  /*0030*/  IMAD.SHL.U32 R30, R30, 0x400, RZ ;  /* 0x000004001e1e7824 */ /* 0x001fca00078e00ff */
        /* <DEDUP_REMOVED lines=8> */
[----:B------:R-:W2:Y:S01]  /*00c0*/  LDG.E.128 R4, desc[UR4][R2.64] ;  /* 0x0000000402047981 */ /* 0x000ea2000c1e1d00 */
[----:B------:R-:W-:-:S03]  /*00d0*/  IMAD.MOV.U32 R20, RZ, RZ, 0x1 ;  /* 0x00000001ff147424 */ /* 0x000fc600078e00ff */
[----:B------:R-:W5:Y:S04]  /*00e0*/  LDG.E.128 R12, desc[UR4][R2.64+0x800] ;  /* 0x00080004020c7981 */ /* 0x000f68000c1e1d00 */
[----:B------:R-:W5:Y:S04]  /*00f0*/  LDG.E.128 R16, desc[UR4][R2.64+0x1000] ;  /* 0x0010000402107981 */ /* 0x000f68000c1e1d00 */
[----:B------:R0:W5:Y:S01]  /*0100*/  LDG.E.128 R8, desc[UR4][R2.64+0x1800] ;  /* 0x0018000402087981 */ /* 0x000162000c1e1d00 */
[----:B------:R-:W-:Y:S01]  /*0110*/  BSSY B1, `(.L_x_3028) ;  /* 0x0000014000017945 */ /* 0x000fe20003800000 */
[----:B--2---:R-:W-:-:S06]  /*0120*/  DADD R22, -|R4|, 1 ;  /* 0x3ff0000004167429 */ /* 0x004fcc0000000300 */
[----:B------:R-:W1:Y:S02]  /*0130*/  MUFU.RCP64H R21, R23 ;  /* 0x0000001700157308 */ /* 0x000e640000001800 */
[----:B-1----:R-:W-:-:S08]  /*0140*/  DFMA R24, -R22, R20, 1 ;  /* 0x3ff000001618742b */ /* 0x002fd00000000114 */
[----:B------:R-:W-:-:S08]  /*0150*/  DFMA R24, R24, R24, R24 ;  /* 0x000000181818722b */ /* 0x000fd00000000018 */
[----:B------:R-:W-:-:S08]  /*0160*/  DFMA R24, R20, R24, R20 ;  /* 0x000000181418722b */ /* 0x000fd00000000014 */
[----:B------:R-:W-:-:S08]  /*0170*/  DFMA R20, -R22, R24, 1 ;  /* 0x3ff000001614742b */ /* 0x000fd00000000118 */
[----:B------:R-:W-:Y:S02]  /*0180*/  DFMA R24, R24, R20, R24 ;  /* 0x000000141818722b */ /* 0x000fe40000000018 */
[----:B------:R-:W-:-:S08]  /*0190*/  DADD R20, |R4|, |R4| ;  /* 0x0000000004147229 */ /* 0x000fd00000000604 */
[----:B------:R-:W-:Y:S02]  /*01a0*/  DMUL R26, R20, R24 ;  /* 0x00000018141a7228 */ /* 0x000fe40000000000 */
[----:B------:R-:W-:-:S06]  /*01b0*/  FSETP.GEU.AND P1, PT, |R21|, 6.5827683646048100446e-37, PT ;  /* 0x036000001500780b */ /* 0x000fcc0003f2e200 */
[----:B0-----:R-:W-:-:S08]  /*01c0*/  DFMA R2, -R22, R26, R20 ;  /* 0x0000001a1602722b */ /* 0x001fd00000000114 */
[----:B------:R-:W-:-:S10]  /*01d0*/  DFMA R2, R24, R2, R26 ;  /* 0x000000021802722b */ /* 0x000fd4000000001a */
[----:B------:R-:W-:-:S05]  /*01e0*/  FFMA R24, RZ, R23, R3 ;  /* 0x00000017ff187223 */ /* 0x000fca0000000003 */
[----:B------:R-:W-:-:S13]  /*01f0*/  FSETP.GT.AND P0, PT, |R24|, 1.469367938527859385e-39, PT ;  /* 0x001000001800780b */ /* 0x000fda0003f04200 */
[----:B------:R-:W-:Y:S05]  /*0200*/  @P0 BRA P1, `(.L_x_3029) ;  /* 0x0000000000100947 */ /* 0x000fea0000800000 */
[----:B------:R-:W-:-:S07]  /*0210*/  MOV R32, 0x230 ;  /* 0x0000023000207802 */ /* 0x000fce0000000f00 */
[----:B-----5:R-:W-:Y:S05]  /*0220*/  CALL.REL.NOINC `($__internal_4_$__cuda_sm20_div_rn_f64_full) ;  /* 0x000000ac00dc7944 */ /* 0x020fea0003c00000 */
[----:B------:R-:W-:Y:S02]  /*0230*/  IMAD.MOV.U32 R2, RZ, RZ, R36 ;  /* 0x000000ffff027224 */ /* 0x000fe400078e0024 */
[----:B------:R-:W-:-:S07]  /*0240*/  IMAD.MOV.U32 R3, RZ, RZ, R37 ;  /* 0x000000ffff037224 */ /* 0x000fce00078e0025 */
.L_x_3029:
[----:B------:R-:W-:Y:S05]  /*0250*/  BSYNC B1 ;  /* 0x0000000000017941 */ /* 0x000fea0003800000 */
.L_x_3028:
[C---:B------:R-:W-:Y:S01]  /*0260*/  FSETP.GEU.FTZ.AND P1, PT, R3.reuse, 1.7916666269302368164, PT ;  /* 0x3fe555550300780b */ /* 0x040fe20003f3e000 */
[----:B------:R-:W-:Y:S01]  /*0270*/  BSSY B1, `(.L_x_3030) ;  /* 0x0000089000017945 */ /* 0x000fe20003800000 */
[----:B------:R-:W-:-:S13]  /*0280*/  FSETP.GT.FTZ.AND P0, PT, R3, -1.6999999284744262695, PT ;  /* 0xbfd999990300780b */ /* 0x000fda0003f14000 */
[----:B------:R-:W-:Y:S05]  /*0290*/  @P0 BRA !P1, `(.L_x_3031) ;  /* 0x0000000400480947 */ /* 0x000fea0004800000 */
[----:B------:R-:W-:-:S10]  /*02a0*/  DADD R26, R2, 1 ;  /* 0x3ff00000021a7429 */ /* 0x000fd40000000000 */
[----:B------:R-:W-:Y:S01]  /*02b0*/  ISETP.GT.AND P0, PT, R27, 0xfffff, PT ;  /* 0x000fffff1b00780c */ /* 0x000fe20003f04270 */
[----:B------:R-:W-:Y:S01]  /*02c0*/  IMAD.MOV.U32 R3, RZ, RZ, R27 ;  /* 0x000000ffff037224 */ /* 0x000fe200078e001b */
[----:B------:R-:W-:Y:S01]  /*02d0*/  MOV R2, R26 ;  /* 0x0000001a00027202 */ /* 0x000fe20000000f00 */
[----:B------:R-:W-:Y:S02]  /*02e0*/  IMAD.MOV.U32 R22, RZ, RZ, R26 ;  /* 0x000000ffff167224 */ /* 0x000fe400078e001a */
[----:B------:R-:W-:-:S08]  /*02f0*/  IMAD.MOV.U32 R26, RZ, RZ, -0x3ff ;  /* 0xfffffc01ff1a7424 */ /* 0x000fd000078e00ff */
[----:B------:R-:W-:Y:S01]  /*0300*/  @!P0 DMUL R2, R2, 1.80143985094819840000e+16 ;  /* 0x4350000002028828 */ /* 0x000fe20000000000 */
[----:B------:R-:W-:-:S09]  /*0310*/  @!P0 IMAD.MOV.U32 R26, RZ, RZ, -0x435 ;  /* 0xfffffbcbff1a8424 */ /* 0x000fd200078e00ff */
[----:B------:R-:W-:Y:S02]  /*0320*/  @!P0 IMAD.MOV.U32 R27, RZ, RZ, R3 ;  /* 0x000000ffff1b8224 */ /* 0x000fe400078e0003 */
[----:B------:R-:W-:Y:S02]  /*0330*/  @!P0 IMAD.MOV.U32 R22, RZ, RZ, R2 ;  /* 0x000000ffff168224 */ /* 0x000fe400078e0002 */
[----:B------:R-:W-:-:S05]  /*0340*/  VIADD R20, R27, 0xffffffff ;  /* 0xffffffff1b147836 */ /* 0x000fca0000000000 */
[----:B------:R-:W-:-:S13]  /*0350*/  ISETP.GE.U32.AND P1, PT, R20, 0x7fefffff, PT ;  /* 0x7fefffff1400780c */ /* 0x000fda0003f26070 */
        /* <DEDUP_REMOVED lines=10> */
[----:B------:R-:W-:Y:S01]  /*0400*/  IMAD.MOV.U32 R32, RZ, RZ, -0x748574fc ;  /* 0x8b7a8b04ff207424 */ /* 0x000fe200078e00ff */
        /* <DEDUP_REMOVED lines=59> */
.L_x_3031:
        /* <DEDUP_REMOVED lines=21> */
[----:B-----5:R-:W-:Y:S05]  /*0910*/  CALL.REL.NOINC `($__internal_4_$__cuda_sm20_div_rn_f64_full) ;  /* 0x000000a800207944 */ /* 0x020fea0003c00000 */
.L_x_3034:
[----:B------:R-:W-:Y:S05]  /*0920*/  BSYNC B2 ;  /* 0x0000000000027941 */ /* 0x000fea0003800000 */
.L_x_3033:
        /* <DEDUP_REMOVED lines=29> */
.L_x_3032:
[----:B------:R-:W-:Y:S05]  /*0b00*/  BSYNC B1 ;  /* 0x0000000000017941 */ /* 0x000fea0003800000 */
.L_x_3030:
[----:B------:R-:W-:Y:S01]  /*0b10*/  DADD R22, -|R6|, 1 ;  /* 0x3ff0000006167429 */ /* 0x000fe20000000300 */
[----:B------:R-:W-:Y:S01]  /*0b20*/  MOV R2, 0x1 ;  /* 0x0000000100027802 */ /* 0x000fe20000000f00 */
[----:B------:R-:W-:Y:S01]  /*0b30*/  DMUL R24, R24, 0.5 ;  /* 0x3fe0000018187828 */ /* 0x000fe20000000000 */
[----:B------:R-:W-:Y:S03]  /*0b40*/  BSSY B1, `(.L_x_3035) ;  /* 0x0000015000017945 */ /* 0x000fe60003800000 */
[----:B------:R-:W0:Y:S06]  /*0b50*/  MUFU.RCP64H R3, R23 ;  /* 0x0000001700037308 */ /* 0x000e2c0000001800 */
[----:B------:R-:W-:Y:S01]  /*0b60*/  LOP3.LUT R5, R25, 0x80000000, R5, 0xb8, !PT ;  /* 0x8000000019057812 */ /* 0x000fe200078eb805 */
[----:B0-----:R-:W-:-:S08]  /*0b70*/  DFMA R20, -R22, R2, 1 ;  /* 0x3ff000001614742b */ /* 0x001fd00000000102 */
[----:B------:R-:W-:-:S08]  /*0b80*/  DFMA R20, R20, R20, R20 ;  /* 0x000000141414722b */ /* 0x000fd00000000014 */
[----:B------:R-:W-:Y:S02]  /*0b90*/  DFMA R2, R2, R20, R2 ;  /* 0x000000140202722b */ /* 0x000fe40000000002 */
[----:B------:R-:W-:-:S06]  /*0ba0*/  DADD R20, |R6|, |R6| ;  /* 0x0000000006147229 */ /* 0x000fcc0000000606 */
[----:B------:R-:W-:-:S04]  /*0bb0*/  DFMA R26, -R22, R2, 1 ;  /* 0x3ff00000161a742b */ /* 0x000fc80000000102 */
[----:B------:R-:W-:-:S04]  /*0bc0*/  FSETP.GEU.AND P1, PT, |R21|, 6.5827683646048100446e-37, PT ;  /* 0x036000001500780b */ /* 0x000fc80003f2e200 */
[----:B------:R-:W-:-:S08]  /*0bd0*/  DFMA R2, R2, R26, R2 ;  /* 0x0000001a0202722b */ /* 0x000fd00000000002 */
[----:B------:R-:W-:-:S08]  /*0be0*/  DMUL R26, R20, R2 ;  /* 0x00000002141a7228 */ /* 0x000fd00000000000 */
[----:B------:R-:W-:-:S08]  /*0bf0*/  DFMA R28, -R22, R26, R20 ;  /* 0x0000001a161c722b */ /* 0x000fd00000000114 */
[----:B------:R-:W-:-:S10]  /*0c00*/  DFMA R2, R2, R28, R26 ;  /* 0x0000001c0202722b */ /* 0x000fd4000000001a */
[----:B------:R-:W-:-:S05]  /*0c10*/  FFMA R4, RZ, R23, R3 ;  /* 0x00000017ff047223 */ /* 0x000fca0000000003 */
[----:B------:R-:W-:Y:S01]  /*0c20*/  FSETP.GT.AND P0, PT, |R4|, 1.469367938527859385e-39, PT ;  /* 0x001000000400780b */ /* 0x000fe20003f04200 */
[----:B------:R-:W-:-:S12]  /*0c30*/  IMAD.MOV.U32 R4, RZ, RZ, R24 ;  /* 0x000000ffff047224 */ /* 0x000fd800078e0018 */
[----:B------:R-:W-:Y:S05]  /*0c40*/  @P0 BRA P1, `(.L_x_3036) ;  /* 0x0000000000100947 */ /* 0x000fea0000800000 */
[----:B------:R-:W-:-:S07]  /*0c50*/  MOV R32, 0xc70 ;  /* 0x00000c7000207802 */ /* 0x000fce0000000f00 */
[----:B-----5:R-:W-:Y:S05]  /*0c60*/  CALL.REL.NOINC `($__internal_4_$__cuda_sm20_div_rn_f64_full) ;  /* 0x000000a4004c7944 */ /* 0x020fea0003c00000 */
[----:B------:R-:W-:Y:S02]  /*0c70*/  IMAD.MOV.U32 R2, RZ, RZ, R36 ;  /* 0x000000ffff027224 */ /* 0x000fe400078e0024 */
[----:B------:R-:W-:-:S07]  /*0c80*/  IMAD.MOV.U32 R3, RZ, RZ, R37 ;  /* 0x000000ffff037224 */ /* 0x000fce00078e0025 */
.L_x_3036:
[----:B------:R-:W-:Y:S05]  /*0c90*/  BSYNC B1 ;  /* 0x0000000000017941 */ /* 0x000fea0003800000 */
.L_x_3035:
[C---:B------:R-:W-:Y:S01]  /*0ca0*/  FSETP.GEU.FTZ.AND P1, PT, R3.reuse, 1.7916666269302368164, PT ;  /* 0x3fe555550300780b */ /* 0x040fe20003f3e000 */
[----:B------:R-:W-:Y:S01]  /*0cb0*/  BSSY B1, `(.L_x_3037) ;  /* 0x0000089000017945 */ /* 0x000fe20003800000 */
[----:B------:R-:W-:-:S13]  /*0cc0*/  FSETP.GT.FTZ.AND P0, PT, R3, -1.6999999284744262695, PT ;  /* 0xbfd999990300780b */ /* 0x000fda0003f14000 */
[----:B------:R-:W-:Y:S05]  /*0cd0*/  @P0 BRA !P1, `(.L_x_3038) ;  /* 0x0000000400480947 */ /* 0x000fea0004800000 */
[----:B------:R-:W-:-:S10]  /*0ce0*/  DADD R26, R2, 1 ;  /* 0x3ff00000021a7429 */ /* 0x000fd40000000000 */
[----:B------:R-:W-:Y:S01]  /*0cf0*/  ISETP.GT.AND P0, PT, R27, 0xfffff, PT ;  /* 0x000fffff1b00780c */ /* 0x000fe20003f04270 */
[----:B------:R-:W-:Y:S01]  /*0d00*/  IMAD.MOV.U32 R2, RZ, RZ, R26 ;  /* 0x000000ffff027224 */ /* 0x000fe200078e001a */
[----:B------:R-:W-:Y:S02]  /*0d10*/  MOV R3, R27 ;  /* 0x0000001b00037202 */ /* 0x000fe40000000f00 */
[----:B------:R-:W-:Y:S01]  /*0d20*/  MOV R22, R26 ;  /* 0x0000001a00167202 */ /* 0x000fe20000000f00 */
        /* <DEDUP_REMOVED lines=27> */
[----:B------:R-:W-:Y:S02]  /*0ee0*/  @P0 IADD3 R21, R3, -0x100000, RZ ;  /* 0xfff0000003150810 */ /* 0x000fe40007ffe0ff */
        /* <DEDUP_REMOVED lines=49> */
.L_x_3038:
        /* <DEDUP_REMOVED lines=22> */
.L_x_3041:
[----:B------:R-:W-:Y:S05]  /*1360*/  BSYNC B2 ;  /* 0x0000000000027941 */ /* 0x000fea0003800000 */
.L_x_3040:
        /* <DEDUP_REMOVED lines=29> */
.L_x_3039:
[----:B------:R-:W-:Y:S05]  /*1540*/  BSYNC B1 ;  /* 0x0000000000017941 */ /* 0x000fea0003800000 */
.L_x_3037:
[----:B-----5:R-:W-:Y:S01]  /*1550*/  DADD R22, -|R12|, 1 ;  /* 0x3ff000000c167429 */ /* 0x020fe20000000300 */
[----:B------:R-:W-:Y:S01]  /*1560*/  IMAD.MOV.U32 R2, RZ, RZ, 0x1 ;  /* 0x00000001ff027424 */ /* 0x000fe200078e00ff */
        /* <DEDUP_REMOVED lines=15> */
[----:B------:R-:W-:Y:S02]  /*1660*/  FSETP.GT.AND P0, PT, |R6|, 1.469367938527859385e-39, PT ;  /* 0x001000000600780b */ /* 0x000fe40003f04200 */
[----:B------:R-:W-:-:S11]  /*1670*/  MOV R6, R24 ;  /* 0x0000001800067202 */ /* 0x000fd60000000f00 */
[----:B------:R-:W-:Y:S05]  /*1680*/  @P0 BRA P1, `(.L_x_3043) ;  /* 0x0000000000100947 */ /* 0x000fea0000800000 */
[----:B------:R-:W-:-:S07]  /*1690*/  MOV R32, 0x16b0 ;  /* 0x000016b000207802 */ /* 0x000fce0000000f00 */
[----:B------:R-:W-:Y:S05]  /*16a0*/  CALL.REL.NOINC `($__internal_4_$__cuda_sm20_div_rn_f64_full) ;  /* 0x0000009800bc7944 */ /* 0x000fea0003c00000 */
[----:B------:R-:W-:Y:S02]  /*16b0*/  IMAD.MOV.U32 R2, RZ, RZ, R36 ;  /* 0x000000ffff027224 */ /* 0x000fe400078e0024 */
[----:B------:R-:W-:-:S07]  /*16c0*/  IMAD.MOV.U32 R3, RZ, RZ, R37 ;  /* 0x000000ffff037224 */ /* 0x000fce00078e0025 */
.L_x_3043:
[----:B------:R-:W-:Y:S05]  /*16d0*/  BSYNC B1 ;  /* 0x0000000000017941 */ /* 0x000fea0003800000 */
.L_x_3042:
[C---:B------:R-:W-:Y:S01]  /*16e0*/  FSETP.GEU.FTZ.AND P1, PT, R3.reuse, 1.7916666269302368164, PT ;  /* 0x3fe555550300780b */ /* 0x040fe20003f3e000 */
[----:B------:R-:W-:Y:S01]  /*16f0*/  BSSY B1, `(.L_x_3044) ;  /* 0x0000089000017945 */ /* 0x000fe20003800000 */
[----:B------:R-:W-:-:S13]  /*1700*/  FSETP.GT.FTZ.AND P0, PT, R3, -1.6999999284744262695, PT ;  /* 0xbfd999990300780b */ /* 0x000fda0003f14000 */
[----:B------:R-:W-:Y:S05]  /*1710*/  @P0 BRA !P1, `(.L_x_3045) ;  /* 0x0000000400480947 */ /* 0x000fea0004800000 */
[----:B------:R-:W-:-:S10]  /*1720*/  DADD R26, R2, 1 ;  /* 0x3ff00000021a7429 */ /* 0x000fd40000000000 */
[----:B------:R-:W-:Y:S01]  /*1730*/  ISETP.GT.AND P0, PT, R27, 0xfffff, PT ;  /* 0x000fffff1b00780c */ /* 0x000fe20003f04270 */
[--C-:B------:R-:W-:Y:S02]  /*1740*/  IMAD.MOV.U32 R2, RZ, RZ, R26.reuse ;  /* 0x000000ffff027224 */ /* 0x100fe400078e001a */
[----:B------:R-:W-:Y:S02]  /*1750*/  IMAD.MOV.U32 R3, RZ, RZ, R27 ;  /* 0x000000ffff037224 */ /* 0x000fe400078e001b */
[----:B------:R-:W-:Y:S01]  /*1760*/  IMAD.MOV.U32 R22, RZ, RZ, R26 ;  /* 0x000000ffff167224 */ /* 0x000fe200078e001a */
[----:B------:R-:W-:-:S07]  /*1770*/  MOV R26, 0xfffffc01 ;  /* 0xfffffc01001a7802 */ /* 0x000fce0000000f00 */
[----:B------:R-:W-:Y:S01]  /*1780*/  @!P0 DMUL R2, R2, 1.80143985094819840000e+16 ;  /* 0x4350000002028828 */ /* 0x000fe20000000000 */
[----:B------:R-:W-:-:S09]  /*1790*/  @!P0 IMAD.MOV.U32 R26, RZ, RZ, -0x435 ;  /* 0xfffffbcbff1a8424 */ /* 0x000fd200078e00ff */
[----:B------:R-:W-:Y:S01]  /*17a0*/  @!P0 MOV R27, R3 ;  /* 0x00000003001b8202 */ /* 0x000fe20000000f00 */
[----:B------:R-:W-:-:S04]  /*17b0*/  @!P0 IMAD.MOV.U32 R22, RZ, RZ, R2 ;  /* 0x000000ffff168224 */ /* 0x000fc800078e0002 */
        /* <DEDUP_REMOVED lines=18> */
[----:B------:R-:W-:Y:S01]  /*18e0*/  UMOV UR8, 0x80000000 ;  /* 0x8000000000087882 */ /* 0x000fe20000000000 */
[----:B------:R-:W-:Y:S01]  /*18f0*/  LEA.HI R34, R27, R26, RZ, 0xc ;  /* 0x0000001a1b227211 */ /* 0x000fe200078f60ff */
[----:B------:R-:W-:Y:S01]  /*1900*/  UMOV UR9, 0x43300000 ;  /* 0x4330000000097882 */ /* 0x000fe20000000000 */
[----:B------:R-:W-:-:S09]  /*1910*/  MOV R35, 0x43300000 ;  /* 0x4330000000237802 */ /* 0x000fd20000000f00 */
[----:B------:R-:W-:Y:S02]  /*1920*/  @P0 VIADD R21, R3, 0xfff00000 ;  /* 0xfff0000003150836 */ /* 0x000fe40000000000 */
[----:B------:R-:W-:-:S03]  /*1930*/  @P0 VIADD R34, R34, 0x1 ;  /* 0x0000000122220836 */ /* 0x000fc60000000000 */
        /* <DEDUP_REMOVED lines=48> */
.L_x_3045:
        /* <DEDUP_REMOVED lines=21> */
[----:B------:R-:W-:Y:S05]  /*1d90*/  CALL.REL.NOINC `($__internal_4_$__cuda_sm20_div_rn_f64_full) ;  /* 0x0000009400007944 */ /* 0x000fea0003c00000 */
.L_x_3048:
[----:B------:R-:W-:Y:S05]  /*1da0*/  BSYNC B2 ;  /* 0x0000000000027941 */ /* 0x000fea0003800000 */
.L_x_3047:
        /* <DEDUP_REMOVED lines=29> */
.L_x_3046:
[----:B------:R-:W-:Y:S05]  /*1f80*/  BSYNC B1 ;  /* 0x0000000000017941 */ /* 0x000fea0003800000 */
.L_x_3044:
[----:B------:R-:W-:Y:S01]  /*1f90*/  DADD R22, -|R14|, 1 ;  /* 0x3ff000000e167429 */ /* 0x000fe20000000300 */
        /* <DEDUP_REMOVED lines=20> */
[----:B------:R-:W-:Y:S05]  /*20e0*/  CALL.REL.NOINC `($__internal_4_$__cuda_sm20_div_rn_f64_full) ;  /* 0x00000090002c7944 */ /* 0x000fea0003c00000 */
[----:B------:R-:W-:Y:S01]  /*20f0*/  MOV R2, R36 ;  /* 0x0000002400027202 */ /* 0x000fe20000000f00 */
[----:B------:R-:W-:-:S07]  /*2100*/  IMAD.MOV.U32 R3, RZ, RZ, R37 ;  /* 0x000000ffff037224 */ /* 0x000fce00078e0025 */
.L_x_3050:
[----:B------:R-:W-:Y:S05]  /*2110*/  BSYNC B1 ;  /* 0x0000000000017941 */ /* 0x000fea0003800000 */
.L_x_3049:
        /* <DEDUP_REMOVED lines=8> */
[----:B------:R-:W-:Y:S02]  /*21a0*/  IMAD.MOV.U32 R22, RZ, RZ, R26 ;  /* 0x000000ffff167224 */ /* 0x000fe400078e001a */
[----:B------:R-:W-:-:S06]  /*21b0*/  IMAD.MOV.U32 R26, RZ, RZ, -0x3ff ;  /* 0xfffffc01ff1a7424 */ /* 0x000fcc00078e00ff */
[----:B------:R-:W-:Y:S01]  /*21c0*/  @!P0 DMUL R2, R2, 1.80143985094819840000e+16 ;  /* 0x4350000002028828 */ /* 0x000fe20000000000 */
[----:B------:R-:W-:-:S09]  /*21d0*/  @!P0 IMAD.MOV.U32 R26, RZ, RZ, -0x435 ;  /* 0xfffffbcbff1a8424 */ /* 0x000fd200078e00ff */
[----:B------:R-:W-:Y:S01]  /*21e0*/  @!P0 IMAD.MOV.U32 R27, RZ, RZ, R3 ;  /* 0x000000ffff1b8224 */ /* 0x000fe200078e0003 */
[----:B------:R-:W-:-:S04]  /*21f0*/  @!P0 MOV R22, R2 ;  /* 0x0000000200168202 */ /* 0x000fc80000000f00 */
[----:B------:R-:W-:-:S04]  /*2200*/  IADD3 R20, R27, -0x1, RZ ;  /* 0xffffffff1b147810 */ /* 0x000fc80007ffe0ff */
        /* <DEDUP_REMOVED lines=9> */
[----:B------:R-:W-:Y:S01]  /*22a0*/  IMAD.MOV.U32 R32, RZ, RZ, -0x748574fc ;  /* 0x8b7a8b04ff207424 */ /* 0x000fe200078e00ff */
[----:B------:R-:W-:Y:S01]  /*22b0*/  MOV R20, RZ ;  /* 0x000000ff00147202 */ /* 0x000fe20000000f00 */
        /* <DEDUP_REMOVED lines=60> */
.L_x_3052:
        /* <DEDUP_REMOVED lines=21> */
[----:B------:R-:W-:Y:S05]  /*27d0*/  CALL.REL.NOINC `($__internal_4_$__cuda_sm20_div_rn_f64_full) ;  /* 0x0000008800707944 */ /* 0x000fea0003c00000 */
.L_x_3055:
[----:B------:R-:W-:Y:S05]  /*27e0*/  BSYNC B2 ;  /* 0x0000000000027941 */ /* 0x000fea0003800000 */
.L_x_3054:
        /* <DEDUP_REMOVED lines=29> */
.L_x_3053:
[----:B------:R-:W-:Y:S05]  /*29c0*/  BSYNC B1 ;  /* 0x0000000000017941 */ /* 0x000fea0003800000 */
.L_x_3051:
        /* <DEDUP_REMOVED lines=22> */
[----:B------:R-:W-:Y:S01]  /*2b30*/  IMAD.MOV.U32 R2, RZ, RZ, R36 ;  /* 0x000000ffff027224 */ /* 0x000fe200078e0024 */
[----:B------:R-:W-:-:S07]  /*2b40*/  MOV R3, R37 ;  /* 0x0000002500037202 */ /* 0x000fce0000000f00 */
.L_x_3057:
[----:B------:R-:W-:Y:S05]  /*2b50*/  BSYNC B1 ;  /* 0x0000000000017941 */ /* 0x000fea0003800000 */
.L_x_3056:
        /* <DEDUP_REMOVED lines=11> */
[----:B------:R-:W-:-:S09]  /*2c10*/  @!P0 MOV R26, 0xfffffbcb ;  /* 0xfffffbcb001a8802 */ /* 0x000fd20000000f00 */
[----:B------:R-:W-:Y:S02]  /*2c20*/  @!P0 IMAD.MOV.U32 R27, RZ, RZ, R3 ;  /* 0x000000ffff1b8224 */ /* 0x000fe400078e0003 */
[----:B------:R-:W-:Y:S02]  /*2c30*/  @!P0 IMAD.MOV.U32 R22, RZ, RZ, R2 ;  /* 0x000000ffff168224 */ /* 0x000fe400078e0002 */
[----:B------:R-:W-:-:S05]  /*2c40*/  VIADD R20, R27, 0xffffffff ;  /* 0xffffffff1b147836 */ /* 0x000fca0000000000 */
[----:B------:R-:W-:-:S13]  /*2c50*/  ISETP.GE.U32.AND P1, PT, R20, 0x7fefffff, PT ;  /* 0x7fefffff1400780c */ /* 0x000fda0003f26070 */
[----:B------:R-:W-:Y:S01]  /*2c60*/  @P1 MOV R20, 0x0 ;  /* 0x0000000000141802 */ /* 0x000fe20000000f00 */
[----:B------:R-:W-:Y:S01]  /*2c70*/  @P1 IMAD.MOV.U32 R21, RZ, RZ, 0x7ff00000 ;  /* 0x7ff00000ff151424 */ /* 0x000fe200078e00ff */
[----:B------:R-:W-:-:S05]  /*2c80*/  @P1 FSETP.NEU.FTZ.AND P2, PT, R3, RZ, PT ;  /* 0x000000ff0300120b */ /* 0x000fca0003f5d000 */
        /* <DEDUP_REMOVED lines=67> */
.L_x_3059:
        /* <DEDUP_REMOVED lines=18> */
[----:B------:R-:W-:Y:S01]  /*31e0*/  MOV R32, 0x3220 ;  /* 0x0000322000207802 */ /* 0x000fe20000000f00 */
[----:B------:R-:W-:Y:S02]  /*31f0*/  IMAD.MOV.U32 R20, RZ, RZ, R2 ;  /* 0x000000ffff147224 */ /* 0x000fe400078e0002 */
[----:B------:R-:W-:-:S07]  /*3200*/  IMAD.MOV.U32 R21, RZ, RZ, R3 ;  /* 0x000000ffff157224 */ /* 0x000fce00078e0003 */
[----:B------:R-:W-:Y:S05]  /*3210*/  CALL.REL.NOINC `($__internal_4_$__cuda_sm20_div_rn_f64_full) ;  /* 0x0000007c00e07944 */ /* 0x000fea0003c00000 */
.L_x_3062:
[----:B------:R-:W-:Y:S05]  /*3220*/  BSYNC B2 ;  /* 0x0000000000027941 */ /* 0x000fea0003800000 */
.L_x_3061:
        /* <DEDUP_REMOVED lines=29> */
.L_x_3060:
[----:B------:R-:W-:Y:S05]  /*3400*/  BSYNC B1 ;  /* 0x0000000000017941 */ /* 0x000fea0003800000 */
.L_x_3058:
        /* <DEDUP_REMOVED lines=22> */
[----:B------:R-:W-:Y:S02]  /*3570*/  IMAD.MOV.U32 R2, RZ, RZ, R36 ;  /* 0x000000ffff027224 */ /* 0x000fe400078e0024 */
[----:B------:R-:W-:-:S07]  /*3580*/  IMAD.MOV.U32 R3, RZ, RZ, R37 ;  /* 0x000000ffff037224 */ /* 0x000fce00078e0025 */
.L_x_3064:
[----:B------:R-:W-:Y:S05]  /*3590*/  BSYNC B1 ;  /* 0x0000000000017941 */ /* 0x000fea0003800000 */
.L_x_3063:
        /* <DEDUP_REMOVED lines=86> */
.L_x_3066:
        /* <DEDUP_REMOVED lines=22> */
.L_x_3069:
[----:B------:R-:W-:Y:S05]  /*3c60*/  BSYNC B2 ;  /* 0x0000000000027941 */ /* 0x000fea0003800000 */
.L_x_3068:
        /* <DEDUP_REMOVED lines=29> */
.L_x_3067:
[----:B------:R-:W-:Y:S05]  /*3e40*/  BSYNC B1 ;  /* 0x0000000000017941 */ /* 0x000fea0003800000 */
.L_x_3065:
        /* <DEDUP_REMOVED lines=24> */
.L_x_3071:
[----:B------:R-:W-:Y:S05]  /*3fd0*/  BSYNC B1 ;  /* 0x0000000000017941 */ /* 0x000fea0003800000 */
.L_x_3070:
        /* <DEDUP_REMOVED lines=86> */
.L_x_3073:
        /* <DEDUP_REMOVED lines=22> */
.L_x_3076:
[----:B------:R-:W-:Y:S05]  /*46a0*/  BSYNC B2 ;  /* 0x0000000000027941 */ /* 0x000fea0003800000 */
.L_x_3075:
        /* <DEDUP_REMOVED lines=29> */
.L_x_3074:
[----:B------:R-:W-:Y:S05]  /*4880*/  BSYNC B1 ;  /* 0x0000000000017941 */ /* 0x000fea0003800000 */
.L_x_3072:
        /* <DEDUP_REMOVED lines=24> */
.L_x_3078:
[----:B------:R-:W-:Y:S05]  /*4a10*/  BSYNC B1 ;  /* 0x0000000000017941 */ /* 0x000fea0003800000 */
.L_x_3077:
        /* <DEDUP_REMOVED lines=9> */
[----:B------:R-:W-:-:S05]  /*4ab0*/  @!P0 MOV R27, R21 ;  /* 0x00000015001b8202 */ /* 0x000fca0000000f00 */
[----:B------:R-:W-:-:S05]  /*4ac0*/  VIADD R2, R27, 0xffffffff ;  /* 0xffffffff1b027836 */ /* 0x000fca0000000000 */
[----:B------:R-:W-:-:S13]  /*4ad0*/  ISETP.GE.U32.AND P1, PT, R2, 0x7fefffff, PT ;  /* 0x7fefffff0200780c */ /* 0x000fda0003f26070 */
[----:B------:R-:W-:Y:S01]  /*4ae0*/  @P1 IMAD.MOV.U32 R2, RZ, RZ, 0x0 ;  /* 0x00000000ff021424 */ /* 0x000fe200078e00ff */
[----:B------:R-:W-:Y:S01]  /*4af0*/  @P1 FSETP.NEU.FTZ.AND P2, PT, R21, RZ, PT ;  /* 0x000000ff1500120b */ /* 0x000fe20003f5d000 */
[----:B------:R-:W-:-:S06]  /*4b00*/  @P1 IMAD.MOV.U32 R3, RZ, RZ, 0x7ff00000 ;  /* 0x7ff00000ff031424 */ /* 0x000fcc00078e00ff */
[----:B------:R-:W-:Y:S01]  /*4b10*/  @P1 DFMA R2, R20, R2, +INF ;  /* 0x7ff000001402142b */ /* 0x000fe20000000002 */
[----:B------:R-:W-:Y:S01]  /*4b20*/  IMAD.MOV.U32 R21, RZ, RZ, R26 ;  /* 0x000000ffff157224 */ /* 0x000fe200078e001a */
[----:B------:R-:W-:Y:S01]  /*4b30*/  MOV R26, 0xfffffc01 ;  /* 0xfffffc01001a7802 */ /* 0x000fe20000000f00 */
[----:B------:R-:W-:Y:S02]  /*4b40*/  @!P0 IMAD.MOV.U32 R21, RZ, RZ, R20 ;  /* 0x000000ffff158224 */ /* 0x000fe400078e0014 */
[----:B------:R-:W-:-:S05]  /*4b50*/  @!P0 IMAD.MOV.U32 R26, RZ, RZ, -0x435 ;  /* 0xfffffbcbff1a8424 */ /* 0x000fca00078e00ff */
        /* <DEDUP_REMOVED lines=66> */
.L_x_3080:
        /* <DEDUP_REMOVED lines=22> */
.L_x_3083:
[----:B------:R-:W-:Y:S05]  /*50e0*/  BSYNC B2 ;  /* 0x0000000000027941 */ /* 0x000fea0003800000 */
.L_x_3082:
        /* <DEDUP_REMOVED lines=29> */
.L_x_3081:
[----:B------:R-:W-:Y:S05]  /*52c0*/  BSYNC B1 ;  /* 0x0000000000017941 */ /* 0x000fea0003800000 */
.L_x_3079:
[----:B------:R-:W0:Y:S01]  /*52d0*/  LDC.64 R20, c[0x0][0x218] ;  /* 0x00008600ff147b82 */ /* 0x000e220000000a00 */
[----:B------:R-:W-:-:S10]  /*52e0*/  DMUL R2, R2, 0.5 ;  /* 0x3fe0000002027828 */ /* 0x000fd40000000000 */
[----:B------:R-:W-:Y:S01]  /*52f0*/  LOP3.LUT R11, R3, 0x80000000, R11, 0xb8, !PT ;  /* 0x80000000030b7812 */ /* 0x000fe200078eb80b */
[----:B------:R-:W-:Y:S02]  /*5300*/  IMAD.MOV.U32 R10, RZ, RZ, R2 ;  /* 0x000000ffff0a7224 */ /* 0x000fe400078e0002 */
[----:B0-----:R-:W-:-:S04]  /*5310*/  IMAD.WIDE.U32 R30, R30, 0x8, R20 ;  /* 0x000000081e1e7825 */ /* 0x001fc800078e0014 */
[----:B------:R-:W-:-:S05]  /*5320*/  IMAD.WIDE R30, R0, 0x10, R30 ;  /* 0x00000010001e7825 */ /* 0x000fca00078e021e */
[----:B------:R-:W-:Y:S04]  /*5330*/  STG.E.128 desc[UR4][R30.64], R4 ;  /* 0x000000041e007986 */ /* 0x000fe8000c101d04 */
[----:B------:R-:W-:Y:S04]  /*5340*/  STG.E.128 desc[UR4][R30.64+0x800], R12 ;  /* 0x0008000c1e007986 */ /* 0x000fe8000c101d04 */
[----:B------:R-:W-:Y:S04]  /*5350*/  STG.E.128 desc[UR4][R30.64+0x1000], R16 ;  /* 0x001000101e007986 */ /* 0x000fe8000c101d04 */
[----:B------:R-:W-:Y:S01]  /*5360*/  STG.E.128 desc[UR4][R30.64+0x1800], R8 ;  /* 0x001800081e007986 */ /* 0x000fe2000c101d04 */
[----:B------:R-:W-:Y:S05]  /*5370*/  EXIT ;  /* 0x000000000000794d */ /* 0x000fea0003800000 */
.L_x_3027:
[----:B------:R-:W0:Y:S01]  /*5380*/  S2R R25, SR_TID.X ;  /* 0x0000000000197919 */ /* 0x000e220000002100 */
[----:B------:R-:W-:Y:S02]  /*5390*/  CS2R R12, SRZ ;  /* 0x00000000000c7805 */ /* 0x000fe4000001ff00 */
[----:B0-----:R-:W-:-:S13]  /*53a0*/  ISETP.GE.AND P0, PT, R25, R0, PT ;  /* 0x000000001900720c */ /* 0x001fda0003f06270 */
[----:B------:R-:W-:Y:S01]  /*53b0*/  @!P0 IMAD.IADD R31, R30, 0x1, R25 ;  /* 0x000000011e1f8824 */ /* 0x000fe200078e0219 */
[----:B------:R-:W-:-:S04]  /*53c0*/  @!P0 IADD3 R25, R25, 0x80, RZ ;  /* 0x0000008019198810 */ /* 0x000fc80007ffe0ff */
[----:B------:R-:W-:-:S13]  /*53d0*/  ISETP.GE.AND P6, PT, R25, R0, PT ;  /* 0x000000001900720c */ /* 0x000fda0003fc6270 */
[----:B------:R-:W-:Y:S01]  /*53e0*/  @!P6 IMAD.IADD R5, R30, 0x1, R25 ;  /* 0x000000011e05e824 */ /* 0x000fe200078e0219 */
[----:B------:R-:W0:Y:S01]  /*53f0*/  @!P6 LDC.64 R2, c[0x0][0x220] ;  /* 0x00008800ff02eb82 */ /* 0x000e220000000a00 */
[----:B------:R-:W-:-:S05]  /*5400*/  @!P6 VIADD R25, R25, 0x80 ;  /* 0x000000801919e836 */ /* 0x000fca0000000000 */
[----:B------:R-:W-:-:S13]  /*5410*/  ISETP.GE.AND P5, PT, R25, R0, PT ;  /* 0x000000001900720c */ /* 0x000fda0003fa6270 */
[----:B------:R-:W-:Y:S01]  /*5420*/  @!P5 IMAD.IADD R15, R30, 0x1, R25 ;  /* 0x000000011e0fd824 */ /* 0x000fe200078e0219 */
[----:B------:R-:W1:Y:S01]  /*5430*/  @!P5 LDC.64 R6, c[0x0][0x220] ;  /* 0x00008800ff06db82 */ /* 0x000e620000000a00 */
[----:B------:R-:W-:Y:S02]  /*5440*/  @!P5 VIADD R25, R25, 0x80 ;  /* 0x000000801919d836 */ /* 0x000fe40000000000 */
[----:B0-----:R-:W-:-:S03]  /*5450*/  @!P6 IMAD.WIDE.U32 R4, R5, 0x8, R2 ;  /* 0x000000080504e825 */ /* 0x001fc600078e0002 */
[CC--:B------:R-:W-:Y:S02]  /*5460*/  ISETP.GE.AND P4, PT, R25.reuse, R0.reuse, PT ;  /* 0x000000001900720c */ /* 0x0c0fe40003f86270 */
[----:B------:R-:W0:Y:S01]  /*5470*/  @!P0 LDC.64 R2, c[0x0][0x220] ;  /* 0x00008800ff028b82 */ /* 0x000e220000000a00 */
[----:B------:R2:W5:Y:S10]  /*5480*/  @!P6 LDG.E.64 R12, desc[UR4][R4.64] ;  /* 0x00000004040ce981 */ /* 0x000574000c1e1b00 */
[----:B------:R-:W-:Y:S01]  /*5490*/  @!P4 IADD3 R23, R30, R25, RZ ;  /* 0x000000191e17c210 */ /* 0x000fe20007ffe0ff */
[----:B------:R-:W-:Y:S01]  /*54a0*/  @!P4 VIADD R25, R25, 0x80 ;  /* 0x000000801919c836 */ /* 0x000fe20000000000 */
[----:B------:R-:W3:Y:S04]  /*54b0*/  @!P4 LDC.64 R8, c[0x0][0x220] ;  /* 0x00008800ff08cb82 */ /* 0x000ee80000000a00 */
[----:B------:R-:W-:-:S13]  /*54c0*/  ISETP.GE.AND P3, PT, R25, R0, PT ;  /* 0x000000001900720c */ /* 0x000fda0003f66270 */
[----:B------:R-:W-:Y:S01]  /*54d0*/  @!P3 IMAD.IADD R27, R30, 0x1, R25 ;  /* 0x000000011e1bb824 */ /* 0x000fe200078e0219 */
[----:B------:R-:W4:Y:S01]  /*54e0*/  @!P3 LDC.64 R16, c[0x0][0x220] ;  /* 0x00008800ff10bb82 */ /* 0x000f220000000a00 */
[----:B------:R-:W-:-:S05]  /*54f0*/  @!P3 VIADD R25, R25, 0x80 ;  /* 0x000000801919b836 */ /* 0x000fca0000000000 */
[----:B------:R-:W-:-:S13]  /*5500*/  ISETP.GE.AND P2, PT, R25, R0, PT ;  /* 0x000000001900720c */ /* 0x000fda0003f46270 */
[----:B------:R-:W-:Y:S01]  /*5510*/  @!P2 IMAD.IADD R29, R30, 0x1, R25 ;  /* 0x000000011e1da824 */ /* 0x000fe200078e0219 */
[----:B------:R-:W-:Y:S01]  /*5520*/  @!P2 IADD3 R25, R25, 0x80, RZ ;  /* 0x000000801919a810 */ /* 0x000fe20007ffe0ff */
[----:B------:R-:W0:Y:S03]  /*5530*/  @!P2 LDC.64 R18, c[0x0][0x220] ;  /* 0x00008800ff12ab82 */ /* 0x000e260000000a00 */
[----:B------:R-:W-:-:S13]  /*5540*/  ISETP.GE.AND P1, PT, R25, R0, PT ;  /* 0x000000001900720c */ /* 0x000fda0003f26270 */
[----:B------:R-:W-:Y:S01]  /*5550*/  @!P1 IMAD.IADD R35, R30, 0x1, R25 ;  /* 0x000000011e239824 */ /* 0x000fe200078e0219 */
[----:B------:R-:W3:Y:S01]  /*5560*/  @!P1 LDC.64 R20, c[0x0][0x220] ;  /* 0x00008800ff149b82 */ /* 0x000ee20000000a00 */
[----:B------:R-:W-:-:S05]  /*5570*/  @!P1 VIADD R25, R25, 0x80 ;  /* 0x0000008019199836 */ /* 0x000fca0000000000 */
[----:B------:R-:W-:-:S13]  /*5580*/  ISETP.GE.AND P6, PT, R25, R0, PT ;  /* 0x000000001900720c */ /* 0x000fda0003fc6270 */
[----:B------:R-:W3:Y:S01]  /*5590*/  @!P6 LDC.64 R32, c[0x0][0x220] ;  /* 0x00008800ff20eb82 */ /* 0x000ee20000000a00 */
[----:B------:R-:W-:Y:S01]  /*55a0*/  CS2R R10, SRZ ;  /* 0x00000000000a7805 */ /* 0x000fe2000001ff00 */
[----:B-1----:R-:W-:-:S04]  /*55b0*/  @!P5 IMAD.WIDE.U32 R14, R15, 0x8, R6 ;  /* 0x000000080f0ed825 */ /* 0x002fc800078e0006 */
[----:B--2---:R-:W-:Y:S01]  /*55c0*/  @!P6 IMAD.IADD R5, R30, 0x1, R25 ;  /* 0x000000011e05e824 */ /* 0x004fe200078e0219 */
[----:B------:R1:W5:Y:S01]  /*55d0*/  @!P5 LDG.E.64 R10, desc[UR4][R14.64] ;  /* 0x000000040e0ad981 */ /* 0x000362000c1e1b00 */
[----:B----4-:R-:W-:Y:S01]  /*55e0*/  @!P3 IMAD.WIDE.U32 R24, R27, 0x8, R16 ;  /* 0x000000081b18b825 */ /* 0x010fe200078e0010 */
[----:B------:R-:W-:-:S03]  /*55f0*/  CS2R R6, SRZ ;  /* 0x0000000000067805 */ /* 0x000fc6000001ff00 */
[----:B0-----:R-:W-:Y:S01]  /*5600*/  @!P2 IMAD.WIDE.U32 R26, R29, 0x8, R18 ;  /* 0x000000081d1aa825 */ /* 0x001fe200078e0012 */
[----:B------:R-:W-:Y:S02]  /*5610*/  CS2R R16, SRZ ;  /* 0x0000000000107805 */ /* 0x000fe4000001ff00 */
[----:B------:R-:W-:Y:S01]  /*5620*/  CS2R R18, SRZ ;  /* 0x0000000000127805 */ /* 0x000fe2000001ff00 */
[----:B------:R0:W5:Y:S01]  /*5630*/  @!P3 LDG.E.64 R6, desc[UR4][R24.64] ;  /* 0x000000041806b981 */ /* 0x000162000c1e1b00 */
[----:B---3--:R-:W-:Y:S01]  /*5640*/  @!P1 IMAD.WIDE.U32 R28, R35, 0x8, R20 ;  /* 0x00000008231c9825 */ /* 0x008fe200078e0014 */
[----:B-1----:R-:W-:-:S03]  /*5650*/  CS2R R14, SRZ ;  /* 0x00000000000e7805 */ /* 0x002fc6000001ff00 */
[----:B------:R-:W-:Y:S01]  /*5660*/  @!P4 IMAD.WIDE.U32 R22, R23, 0x8, R8 ;  /* 0x000000081716c825 */ /* 0x000fe200078e0008 */
[----:B------:R-:W-:Y:S01]  /*5670*/  CS2R R8, SRZ ;  /* 0x0000000000087805 */ /* 0x000fe2000001ff00 */
[----:B------:R0:W5:Y:S02]  /*5680*/  @!P1 LDG.E.64 R16, desc[UR4][R28.64] ;  /* 0x000000041c109981 */ /* 0x000164000c1e1b00 */
[----:B------:R-:W-:Y:S01]  /*5690*/  @!P6 IMAD.WIDE.U32 R20, R5, 0x8, R32 ;  /* 0x000000080514e825 */ /* 0x000fe200078e0020 */
[----:B------:R-:W-:Y:S02]  /*56a0*/  CS2R R4, SRZ ;  /* 0x0000000000047805 */ /* 0x000fe4000001ff00 */
[----:B------:R0:W5:Y:S01]  /*56b0*/  @!P4 LDG.E.64 R8, desc[UR4][R22.64] ;  /* 0x000000041608c981 */ /* 0x000162000c1e1b00 */
[----:B------:R-:W-:-:S03]  /*56c0*/  @!P0 IMAD.WIDE.U32 R2, R31, 0x8, R2 ;  /* 0x000000081f028825 */ /* 0x000fc600078e0002 */
[----:B------:R0:W5:Y:S04]  /*56d0*/  @!P2 LDG.E.64 R4, desc[UR4][R26.64] ;  /* 0x000000041a04a981 */ /* 0x000168000c1e1b00 */
[----:B------:R0:W5:Y:S04]  /*56e0*/  @!P6 LDG.E.64 R18, desc[UR4][R20.64] ;  /* 0x000000041412e981 */ /* 0x000168000c1e1b00 */
[----:B------:R0:W5:Y:S01]  /*56f0*/  @!P0 LDG.E.64 R14, desc[UR4][R2.64] ;  /* 0x00000004020e8981 */ /* 0x000162000c1e1b00 */
[----:B------:R-:W-:Y:S04]  /*5700*/  BSSY B1, `(.L_x_3084) ;  /* 0x00000aa000017945 */ /* 0x000fe80003800000 */
[----:B------:R-:W-:Y:S05]  /*5710*/  @P0 BRA `(.L_x_3085) ;  /* 0x0000000800a00947 */ /* 0x000fea0003800000 */
[C---:B0----5:R-:W-:Y:S01]  /*5720*/  DADD R26, -|R14|.reuse, 1 ;  /* 0x3ff000000e1a7429 */ /* 0x061fe20000000300 */
        /* <DEDUP_REMOVED lines=22> */
[----:B------:R-:W-:Y:S01]  /*5890*/  IMAD.MOV.U32 R2, RZ, RZ, R36 ;  /* 0x000000ffff027224 */ /* 0x000fe200078e0024 */
[----:B------:R-:W-:-:S07]  /*58a0*/  MOV R3, R37 ;  /* 0x0000002500037202 */ /* 0x000fce0000000f00 */
.L_x_3087:
[----:B------:R-:W-:Y:S05]  /*58b0*/  BSYNC B2 ;  /* 0x0000000000027941 */ /* 0x000fea0003800000 */
.L_x_3086:
        /* <DEDUP_REMOVED lines=9> */
[----:B------:R-:W-:-:S04]  /*5950*/  @!P0 IMAD.MOV.U32 R27, RZ, RZ, R21 ;  /* 0x000000ffff1b8224 */ /* 0x000fc800078e0015 */
[----:B------:R-:W-:-:S05]  /*5960*/  VIADD R2, R27, 0xffffffff ;  /* 0xffffffff1b027836 */ /* 0x000fca0000000000 */
[----:B------:R-:W-:-:S13]  /*5970*/  ISETP.GE.U32.AND P1, PT, R2, 0x7fefffff, PT ;  /* 0x7fefffff0200780c */ /* 0x000fda0003f26070 */
[----:B------:R-:W-:Y:S01]  /*5980*/  @P1 MOV R2, 0x0 ;  /* 0x0000000000021802 */ /* 0x000fe20000000f00 */
[----:B------:R-:W-:Y:S01]  /*5990*/  @P1 IMAD.MOV.U32 R3, RZ, RZ, 0x7ff00000 ;  /* 0x7ff00000ff031424 */ /* 0x000fe200078e00ff */
[----:B------:R-:W-:-:S05]  /*59a0*/  @P1 FSETP.NEU.FTZ.AND P2, PT, R21, RZ, PT ;  /* 0x000000ff1500120b */ /* 0x000fca0003f5d000 */
[----:B------:R-:W-:Y:S01]  /*59b0*/  @P1 DFMA R2, R20, R2, +INF ;  /* 0x7ff000001402142b */ /* 0x000fe20000000002 */
[----:B------:R-:W-:Y:S02]  /*59c0*/  IMAD.MOV.U32 R21, RZ, RZ, R26 ;  /* 0x000000ffff157224 */ /* 0x000fe400078e001a */
[----:B------:R-:W-:Y:S01]  /*59d0*/  IMAD.MOV.U32 R26, RZ, RZ, -0x3ff ;  /* 0xfffffc01ff1a7424 */ /* 0x000fe200078e00ff */
[----:B------:R-:W-:Y:S01]  /*59e0*/  @!P0 MOV R26, 0xfffffbcb ;  /* 0xfffffbcb001a8802 */ /* 0x000fe20000000f00 */
[----:B------:R-:W-:-:S05]  /*59f0*/  @!P0 IMAD.MOV.U32 R21, RZ, RZ, R20 ;  /* 0x000000ffff158224 */ /* 0x000fca00078e0014 */
        /* <DEDUP_REMOVED lines=66> */
.L_x_3089:
        /* <DEDUP_REMOVED lines=22> */
.L_x_3092:
[----:B------:R-:W-:Y:S05]  /*5f80*/  BSYNC B3 ;  /* 0x0000000000037941 */ /* 0x000fea0003800000 */
.L_x_3091:
        /* <DEDUP_REMOVED lines=29> */
.L_x_3090:
[----:B------:R-:W-:Y:S05]  /*6160*/  BSYNC B2 ;  /* 0x0000000000027941 */ /* 0x000fea0003800000 */
.L_x_3088:
[----:B------:R-:W-:-:S10]  /*6170*/  DMUL R2, R2, 0.5 ;  /* 0x3fe0000002027828 */ /* 0x000fd40000000000 */
[----:B------:R-:W-:Y:S01]  /*6180*/  LOP3.LUT R15, R3, 0x80000000, R15, 0xb8, !PT ;  /* 0x80000000030f7812 */ /* 0x000fe200078eb80f */
[----:B------:R-:W-:-:S07]  /*6190*/  IMAD.MOV.U32 R14, RZ, RZ, R2 ;  /* 0x000000ffff0e7224 */ /* 0x000fce00078e0002 */
.L_x_3085:
[----:B------:R-:W-:Y:S05]  /*61a0*/  BSYNC B1 ;  /* 0x0000000000017941 */ /* 0x000fea0003800000 */
.L_x_3084:
[----:B0-----:R-:W0:Y:S01]  /*61b0*/  S2R R3, SR_TID.X ;  /* 0x0000000000037919 */ /* 0x001e220000002100 */
        /* <DEDUP_REMOVED lines=27> */
[----:B------:R-:W-:Y:S02]  /*6370*/  IMAD.MOV.U32 R2, RZ, RZ, R36 ;  /* 0x000000ffff027224 */ /* 0x000fe400078e0024 */
[----:B------:R-:W-:-:S07]  /*6380*/  IMAD.MOV.U32 R3, RZ, RZ, R37 ;  /* 0x000000ffff037224 */ /* 0x000fce00078e0025 */
.L_x_3096:
[----:B------:R-:W-:Y:S05]  /*6390*/  BSYNC B2 ;  /* 0x0000000000027941 */ /* 0x000fea0003800000 */
.L_x_3095:
        /* <DEDUP_REMOVED lines=9> */
[----:B------:R-:W-:-:S04]  /*6430*/  @!P0 IMAD.MOV.U32 R27, RZ, RZ, R21 ;  /* 0x000000ffff1b8224 */ /* 0x000fc800078e0015 */
[----:B------:R-:W-:-:S05]  /*6440*/  VIADD R2, R27, 0xffffffff ;  /* 0xffffffff1b027836 */ /* 0x000fca0000000000 */
[----:B------:R-:W-:-:S13]  /*6450*/  ISETP.GE.U32.AND P1, PT, R2, 0x7fefffff, PT ;  /* 0x7fefffff0200780c */ /* 0x000fda0003f26070 */
[----:B------:R-:W-:Y:S01]  /*6460*/  @P1 IMAD.MOV.U32 R2, RZ, RZ, 0x0 ;  /* 0x00000000ff021424 */ /* 0x000fe200078e00ff */
[----:B------:R-:W-:Y:S02]  /*6470*/  @P1 MOV R3, 0x7ff00000 ;  /* 0x7ff0000000031802 */ /* 0x000fe40000000f00 */
[----:B------:R-:W-:-:S04]  /*6480*/  @P1 FSETP.NEU.FTZ.AND P2, PT, R21, RZ, PT ;  /* 0x000000ff1500120b */ /* 0x000fc80003f5d000 */
[----:B------:R-:W-:Y:S01]  /*6490*/  @P1 DFMA R2, R20, R2, +INF ;  /* 0x7ff000001402142b */ /* 0x000fe20000000002 */
[----:B------:R-:W-:Y:S02]  /*64a0*/  IMAD.MOV.U32 R21, RZ, RZ, R26 ;  /* 0x000000ffff157224 */ /* 0x000fe400078e001a */
[----:B------:R-:W-:Y:S02]  /*64b0*/  IMAD.MOV.U32 R26, RZ, RZ, -0x3ff ;  /* 0xfffffc01ff1a7424 */ /* 0x000fe400078e00ff */
[----:B------:R-:W-:Y:S02]  /*64c0*/  @!P0 IMAD.MOV.U32 R21, RZ, RZ, R20 ;  /* 0x000000ffff158224 */ /* 0x000fe400078e0014 */
[----:B------:R-:W-:-:S03]  /*64d0*/  @!P0 IMAD.MOV.U32 R26, RZ, RZ, -0x435 ;  /* 0xfffffbcbff1a8424 */ /* 0x000fc600078e00ff */
        /* <DEDUP_REMOVED lines=66> */
.L_x_3098:
        /* <DEDUP_REMOVED lines=22> */
.L_x_3101:
[----:B------:R-:W-:Y:S05]  /*6a60*/  BSYNC B3 ;  /* 0x0000000000037941 */ /* 0x000fea0003800000 */
.L_x_3100:
        /* <DEDUP_REMOVED lines=29> */
.L_x_3099:
[----:B------:R-:W-:Y:S05]  /*6c40*/  BSYNC B2 ;  /* 0x0000000000027941 */ /* 0x000fea0003800000 */
.L_x_3097:
[----:B------:R-:W-:-:S10]  /*6c50*/  DMUL R2, R2, 0.5 ;  /* 0x3fe0000002027828 */ /* 0x000fd40000000000 */
[----:B------:R-:W-:Y:S02]  /*6c60*/  LOP3.LUT R13, R3, 0x80000000, R13, 0xb8, !PT ;  /* 0x80000000030d7812 */ /* 0x000fe400078eb80d */
[----:B------:R-:W-:-:S07]  /*6c70*/  MOV R12, R2 ;  /* 0x00000002000c7202 */ /* 0x000fce0000000f00 */
.L_x_3094:
[----:B------:R-:W-:Y:S05]  /*6c80*/  BSYNC B1 ;  /* 0x0000000000017941 */ /* 0x000fea0003800000 */
.L_x_3093:
[----:B------:R-:W0:Y:S01]  /*6c90*/  S2R R3, SR_TID.X ;  /* 0x0000000000037919 */ /* 0x000e220000002100 */
        /* <DEDUP_REMOVED lines=29> */
.L_x_3105:
[----:B------:R-:W-:Y:S05]  /*6e70*/  BSYNC B2 ;  /* 0x0000000000027941 */ /* 0x000fea0003800000 */
.L_x_3104:
        /* <DEDUP_REMOVED lines=13> */
[----:B------:R-:W-:Y:S01]  /*6f50*/  @P1 FSETP.NEU.FTZ.AND P2, PT, R21, RZ, PT ;  /* 0x000000ff1500120b */ /* 0x000fe20003f5d000 */
[----:B------:R-:W-:-:S06]  /*6f60*/  @P1 IMAD.MOV.U32 R3, RZ, RZ, 0x7ff00000 ;  /* 0x7ff00000ff031424 */ /* 0x000fcc00078e00ff */
[----:B------:R-:W-:Y:S01]  /*6f70*/  @P1 DFMA R2, R20, R2, +INF ;  /* 0x7ff000001402142b */ /* 0x000fe20000000002 */
[----:B------:R-:W-:Y:S01]  /*6f80*/  MOV R21, R26 ;  /* 0x0000001a00157202 */ /* 0x000fe20000000f00 */
[----:B------:R-:W-:Y:S02]  /*6f90*/  IMAD.MOV.U32 R26, RZ, RZ, -0x3ff ;  /* 0xfffffc01ff1a7424 */ /* 0x000fe400078e00ff */
[----:B------:R-:W-:Y:S02]  /*6fa0*/  @!P0 IMAD.MOV.U32 R21, RZ, RZ, R20 ;  /* 0x000000ffff158224 */ /* 0x000fe400078e0014 */
[----:B------:R-:W-:-:S04]  /*6fb0*/  @!P0 IMAD.MOV.U32 R26, RZ, RZ, -0x435 ;  /* 0xfffffbcbff1a8424 */ /* 0x000fc800078e00ff */
        /* <DEDUP_REMOVED lines=66> */
.L_x_3107:
        /* <DEDUP_REMOVED lines=22> */
.L_x_3110:
[----:B------:R-:W-:Y:S05]  /*7540*/  BSYNC B3 ;  /* 0x0000000000037941 */ /* 0x000fea0003800000 */
.L_x_3109:
        /* <DEDUP_REMOVED lines=29> */
.L_x_3108:
[----:B------:R-:W-:Y:S05]  /*7720*/  BSYNC B2 ;  /* 0x0000000000027941 */ /* 0x000fea0003800000 */
.L_x_3106:
[----:B------:R-:W-:-:S10]  /*7730*/  DMUL R2, R2, 0.5 ;  /* 0x3fe0000002027828 */ /* 0x000fd40000000000 */
[----:B------:R-:W-:Y:S01]  /*7740*/  LOP3.LUT R11, R3, 0x80000000, R11, 0xb8, !PT ;  /* 0x80000000030b7812 */ /* 0x000fe200078eb80b */
[----:B------:R-:W-:-:S07]  /*7750*/  IMAD.MOV.U32 R10, RZ, RZ, R2 ;  /* 0x000000ffff0a7224 */ /* 0x000fce00078e0002 */
.L_x_3103:
[----:B------:R-:W-:Y:S05]  /*7760*/  BSYNC B1 ;  /* 0x0000000000017941 */ /* 0x000fea0003800000 */
.L_x_3102:
[----:B------:R-:W0:Y:S01]  /*7770*/  S2R R3, SR_TID.X ;  /* 0x0000000000037919 */ /* 0x000e220000002100 */
[----:B------:R-:W-:Y:S01]  /*7780*/  BSSY B1, `(.L_x_3111) ;  /* 0x00000ac000017945 */ /* 0x000fe20003800000 */
[----:B0-----:R-:W-:-:S04]  /*7790*/  IADD3 R3, R3, 0x180, RZ ;  /* 0x0000018003037810 */ /* 0x001fc80007ffe0ff */
        /* <DEDUP_REMOVED lines=27> */
.L_x_3114:
[----:B------:R-:W-:Y:S05]  /*7950*/  BSYNC B2 ;  /* 0x0000000000027941 */ /* 0x000fea0003800000 */
.L_x_3113:
        /* <DEDUP_REMOVED lines=86> */
.L_x_3116:
        /* <DEDUP_REMOVED lines=22> */
.L_x_3119:
[----:B------:R-:W-:Y:S05]  /*8020*/  BSYNC B3 ;  /* 0x0000000000037941 */ /* 0x000fea0003800000 */
.L_x_3118:
        /* <DEDUP_REMOVED lines=29> */
.L_x_3117:
[----:B------:R-:W-:Y:S05]  /*8200*/  BSYNC B2 ;  /* 0x0000000000027941 */ /* 0x000fea0003800000 */
.L_x_3115:
[----:B------:R-:W-:-:S10]  /*8210*/  DMUL R2, R2, 0.5 ;  /* 0x3fe0000002027828 */ /* 0x000fd40000000000 */
[----:B------:R-:W-:Y:S01]  /*8220*/  LOP3.LUT R9, R3, 0x80000000, R9, 0xb8, !PT ;  /* 0x8000000003097812 */ /* 0x000fe200078eb809 */
[----:B------:R-:W-:-:S07]  /*8230*/  IMAD.MOV.U32 R8, RZ, RZ, R2 ;  /* 0x000000ffff087224 */ /* 0x000fce00078e0002 */
.L_x_3112:
[----:B------:R-:W-:Y:S05]  /*8240*/  BSYNC B1 ;  /* 0x0000000000017941 */ /* 0x000fea0003800000 */
.L_x_3111:
[----:B------:R-:W0:Y:S01]  /*8250*/  S2R R3, SR_TID.X ;  /* 0x0000000000037919 */ /* 0x000e220000002100 */
[----:B------:R-:W-:Y:S01]  /*8260*/  BSSY B1, `(.L_x_3120) ;  /* 0x00000ac000017945 */ /* 0x000fe20003800000 */
[----:B0-----:R-:W-:-:S05]  /*8270*/  VIADD R3, R3, 0x200 ;  /* 0x0000020003037836 */ /* 0x001fca0000000000 */
[----:B------:R-:W-:-:S13]  /*8280*/  ISETP.GE.AND P0, PT, R3, R0, PT ;  /* 0x000000000300720c */ /* 0x000fda0003f06270 */
[----:B------:R-:W-:Y:S05]  /*8290*/  @P0 BRA `(.L_x_3121) ;  /* 0x0000000800a00947 */ /* 0x000fea0003800000 */
[C---:B-----5:R-:W-:Y:S01]  /*82a0*/  DADD R26, -|R6|.reuse, 1 ;  /* 0x3ff00000061a7429 */ /* 0x060fe20000000300 */
        /* <DEDUP_REMOVED lines=22> */
[----:B------:R-:W-:Y:S01]  /*8410*/  MOV R2, R36 ;  /* 0x0000002400027202 */ /* 0x000fe20000000f00 */
[----:B------:R-:W-:-:S07]  /*8420*/  IMAD.MOV.U32 R3, RZ, RZ, R37 ;  /* 0x000000ffff037224 */ /* 0x000fce00078e0025 */
.L_x_3123:
[----:B------:R-:W-:Y:S05]  /*8430*/  BSYNC B2 ;  /* 0x0000000000027941 */ /* 0x000fea0003800000 */
.L_x_3122:
        /* <DEDUP_REMOVED lines=9> */
[----:B------:R-:W-:-:S05]  /*84d0*/  @!P0 IMAD.MOV.U32 R27, RZ, RZ, R21 ;  /* 0x000000ffff1b8224 */ /* 0x000fca00078e0015 */
[----:B------:R-:W-:-:S04]  /*84e0*/  IADD3 R2, R27, -0x1, RZ ;  /* 0xffffffff1b027810 */ /* 0x000fc80007ffe0ff */
[----:B------:R-:W-:-:S13]  /*84f0*/  ISETP.GE.U32.AND P1, PT, R2, 0x7fefffff, PT ;  /* 0x7fefffff0200780c */ /* 0x000fda0003f26070 */
[----:B------:R-:W-:Y:S01]  /*8500*/  @P1 IMAD.MOV.U32 R2, RZ, RZ, 0x0 ;  /* 0x00000000ff021424 */ /* 0x000fe200078e00ff */
[----:B------:R-:W-:Y:S01]  /*8510*/  @P1 FSETP.NEU.FTZ.AND P2, PT, R21, RZ, PT ;  /* 0x000000ff1500120b */ /* 0x000fe20003f5d000 */
[----:B------:R-:W-:-:S06]  /*8520*/  @P1 IMAD.MOV.U32 R3, RZ, RZ, 0x7ff00000 ;  /* 0x7ff00000ff031424 */ /* 0x000fcc00078e00ff */
[----:B------:R-:W-:Y:S01]  /*8530*/  @P1 DFMA R2, R20, R2, +INF ;  /* 0x7ff000001402142b */ /* 0x000fe20000000002 */
[----:B------:R-:W-:Y:S01]  /*8540*/  IMAD.MOV.U32 R21, RZ, RZ, R26 ;  /* 0x000000ffff157224 */ /* 0x000fe200078e001a */
[----:B------:R-:W-:Y:S01]  /*8550*/  @!P0 MOV R21, R20 ;  /* 0x0000001400158202 */ /* 0x000fe20000000f00 */
[----:B------:R-:W-:Y:S02]  /*8560*/  IMAD.MOV.U32 R26, RZ, RZ, -0x3ff ;  /* 0xfffffc01ff1a7424 */ /* 0x000fe400078e00ff */
[----:B------:R-:W-:-:S05]  /*8570*/  @!P0 IMAD.MOV.U32 R26, RZ, RZ, -0x435 ;  /* 0xfffffbcbff1a8424 */ /* 0x000fca00078e00ff */
        /* <DEDUP_REMOVED lines=66> */
.L_x_3125:
        /* <DEDUP_REMOVED lines=22> */
.L_x_3128:
[----:B------:R-:W-:Y:S05]  /*8b00*/  BSYNC B3 ;  /* 0x0000000000037941 */ /* 0x000fea0003800000 */
.L_x_3127:
        /* <DEDUP_REMOVED lines=29> */
.L_x_3126:
[----:B------:R-:W-:Y:S05]  /*8ce0*/  BSYNC B2 ;  /* 0x0000000000027941 */ /* 0x000fea0003800000 */
.L_x_3124:
[----:B------:R-:W-:-:S10]  /*8cf0*/  DMUL R2, R2, 0.5 ;  /* 0x3fe0000002027828 */ /* 0x000fd40000000000 */
[----:B------:R-:W-:Y:S01]  /*8d00*/  LOP3.LUT R7, R3, 0x80000000, R7, 0xb8, !PT ;  /* 0x8000000003077812 */ /* 0x000fe200078eb807 */
[----:B------:R-:W-:-:S07]  /*8d10*/  IMAD.MOV.U32 R6, RZ, RZ, R2 ;  /* 0x000000ffff067224 */ /* 0x000fce00078e0002 */
.L_x_3121:
[----:B------:R-:W-:Y:S05]  /*8d20*/  BSYNC B1 ;  /* 0x0000000000017941 */ /* 0x000fea0003800000 */
.L_x_3120:
        /* <DEDUP_REMOVED lines=30> */
.L_x_3132:
[----:B------:R-:W-:Y:S05]  /*8f10*/  BSYNC B2 ;  /* 0x0000000000027941 */ /* 0x000fea0003800000 */
.L_x_3131:
        /* <DEDUP_REMOVED lines=86> */
.L_x_3134:
        /* <DEDUP_REMOVED lines=22> */
.L_x_3137:
[----:B------:R-:W-:Y:S05]  /*95e0*/  BSYNC B3 ;  /* 0x0000000000037941 */ /* 0x000fea0003800000 */
.L_x_3136:
        /* <DEDUP_REMOVED lines=29> */
.L_x_3135:
[----:B------:R-:W-:Y:S05]  /*97c0*/  BSYNC B2 ;  /* 0x0000000000027941 */ /* 0x000fea0003800000 */
.L_x_3133:
[----:B------:R-:W-:-:S10]  /*97d0*/  DMUL R2, R2, 0.5 ;  /* 0x3fe0000002027828 */ /* 0x000fd40000000000 */
[----:B------:R-:W-:Y:S01]  /*97e0*/  LOP3.LUT R5, R3, 0x80000000, R5, 0xb8, !PT ;  /* 0x8000000003057812 */ /* 0x000fe200078eb805 */
[----:B------:R-:W-:-:S07]  /*97f0*/  IMAD.MOV.U32 R4, RZ, RZ, R2 ;  /* 0x000000ffff047224 */ /* 0x000fce00078e0002 */
.L_x_3130:
[----:B------:R-:W-:Y:S05]  /*9800*/  BSYNC B1 ;  /* 0x0000000000017941 */ /* 0x000fea0003800000 */
.L_x_3129:
        /* <DEDUP_REMOVED lines=28> */
[----:B------:R-:W-:Y:S01]  /*99d0*/  MOV R2, R36 ;  /* 0x0000002400027202 */ /* 0x000fe20000000f00 */
[----:B------:R-:W-:-:S07]  /*99e0*/  IMAD.MOV.U32 R3, RZ, RZ, R37 ;  /* 0x000000ffff037224 */ /* 0x000fce00078e0025 */
.L_x_3141:
[----:B------:R-:W-:Y:S05]  /*99f0*/  BSYNC B2 ;  /* 0x0000000000027941 */ /* 0x000fea0003800000 */
.L_x_3140:
        /* <DEDUP_REMOVED lines=86> */
.L_x_3143:
        /* <DEDUP_REMOVED lines=22> */
.L_x_3146:
[----:B------:R-:W-:Y:S05]  /*a0c0*/  BSYNC B3 ;  /* 0x0000000000037941 */ /* 0x000fea0003800000 */
.L_x_3145:
        /* <DEDUP_REMOVED lines=29> */
.L_x_3144:
[----:B------:R-:W-:Y:S05]  /*a2a0*/  BSYNC B2 ;  /* 0x0000000000027941 */ /* 0x000fea0003800000 */
.L_x_3142:
[----:B------:R-:W-:-:S10]  /*a2b0*/  DMUL R2, R2, 0.5 ;  /* 0x3fe0000002027828 */ /* 0x000fd40000000000 */
[----:B------:R-:W-:-:S07]  /*a2c0*/  LOP3.LUT R3, R3, 0x80000000, R17, 0xb8, !PT ;  /* 0x8000000003037812 */ /* 0x000fce00078eb811 */
.L_x_3139:
[----:B------:R-:W-:Y:S05]  /*a2d0*/  BSYNC B1 ;  /* 0x0000000000017941 */ /* 0x000fea0003800000 */
.L_x_3138:
[----:B-----5:R-:W0:Y:S01]  /*a2e0*/  S2R R17, SR_TID.X ;  /* 0x0000000000117919 */ /* 0x020e220000002100 */
[----:B------:R-:W-:Y:S01]  /*a2f0*/  BSSY B1, `(.L_x_3147) ;  /* 0x00000ac000017945 */ /* 0x000fe20003800000 */
[----:B0-----:R-:W-:-:S05]  /*a300*/  VIADD R17, R17, 0x380 ;  /* 0x0000038011117836 */ /* 0x001fca0000000000 */
[----:B------:R-:W-:-:S13]  /*a310*/  ISETP.GE.AND P0, PT, R17, R0, PT ;  /* 0x000000001100720c */ /* 0x000fda0003f06270 */
[----:B------:R-:W-:Y:S05]  /*a320*/  @P0 BRA `(.L_x_3148) ;  /* 0x0000000800a00947 */ /* 0x000fea0003800000 */
[C---:B------:R-:W-:Y:S01]  /*a330*/  DADD R26, -|R18|.reuse, 1 ;  /* 0x3ff00000121a7429 */ /* 0x040fe20000000300 */
        /* <DEDUP_REMOVED lines=24> */
.L_x_3150:
[----:B------:R-:W-:Y:S05]  /*a4c0*/  BSYNC B2 ;  /* 0x0000000000027941 */ /* 0x000fea0003800000 */
.L_x_3149:
        /* <DEDUP_REMOVED lines=86> */
.L_x_3152:
        /* <DEDUP_REMOVED lines=22> */
.L_x_3155:
[----:B------:R-:W-:Y:S05]  /*ab90*/  BSYNC B3 ;  /* 0x0000000000037941 */ /* 0x000fea0003800000 */
.L_x_3154:
        /* <DEDUP_REMOVED lines=29> */
.L_x_3153:
[----:B------:R-:W-:Y:S05]  /*ad70*/  BSYNC B2 ;  /* 0x0000000000027941 */ /* 0x000fea0003800000 */
.L_x_3151:
[----:B------:R-:W-:-:S10]  /*ad80*/  DMUL R16, R16, 0.5 ;  /* 0x3fe0000010107828 */ /* 0x000fd40000000000 */
[----:B------:R-:W-:Y:S02]  /*ad90*/  LOP3.LUT R19, R17, 0x80000000, R19, 0xb8, !PT ;  /* 0x8000000011137812 */ /* 0x000fe400078eb813 */
[----:B------:R-:W-:-:S07]  /*ada0*/  MOV R18, R16 ;  /* 0x0000001000127202 */ /* 0x000fce0000000f00 */
.L_x_3148:
[----:B------:R-:W-:Y:S05]  /*adb0*/  BSYNC B1 ;  /* 0x0000000000017941 */ /* 0x000fea0003800000 */
.L_x_3147:
[----:B------:R-:W0:Y:S01]  /*adc0*/  S2R R23, SR_TID.X ;  /* 0x0000000000177919 */ /* 0x000e220000002100 */
[----:B------:R-:W-:Y:S04]  /*add0*/  BSSY B0, `(.L_x_3156) ;  /* 0x0000034000007945 */ /* 0x000fe80003800000 */
[----:B------:R-:W-:Y:S01]  /*ade0*/  BSSY B1, `(.L_x_3157) ;  /* 0x000002c000017945 */ /* 0x000fe20003800000 */
[----:B0-----:R-:W-:-:S13]  /*adf0*/  ISETP.GE.AND P0, PT, R23, R0, PT ;  /* 0x000000001700720c */ /* 0x001fda0003f06270 */
[----:B------:R-:W0:Y:S01]  /*ae00*/  @!P0 LDC.64 R16, c[0x0][0x218] ;  /* 0x00008600ff108b82 */ /* 0x000e220000000a00 */
[----:B------:R-:W-:-:S04]  /*ae10*/  @!P0 IMAD.IADD R21, R30, 0x1, R23 ;  /* 0x000000011e158824 */ /* 0x000fc800078e0217 */
[----:B0-----:R-:W-:-:S04]  /*ae20*/  @!P0 IMAD.WIDE.U32 R16, R21, 0x8, R16 ;  /* 0x0000000815108825 */ /* 0x001fc800078e0010 */
[----:B------:R-:W-:Y:S01]  /*ae30*/  IMAD.MOV.U32 R21, RZ, RZ, R23 ;  /* 0x000000ffff157224 */ /* 0x000fe200078e0017 */
[----:B------:R0:W-:Y:S01]  /*ae40*/  @!P0 STG.E.64 desc[UR4][R16.64], R14 ;  /* 0x0000000e10008986 */ /* 0x0001e2000c101b04 */
[----:B------:R-:W-:-:S05]  /*ae50*/  @!P0 VIADD R21, R23, 0x80 ;  /* 0x0000008017158836 */ /* 0x000fca0000000000 */
[----:B------:R-:W-:-:S13]  /*ae60*/  ISETP.GE.AND P0, PT, R21, R0, PT ;  /* 0x000000001500720c */ /* 0x000fda0003f06270 */
[----:B0-----:R-:W-:Y:S05]  /*ae70*/  @P0 BRA `(.L_x_3158) ;  /* 0x0000000000300947 */ /* 0x001fea0003800000 */
[----:B------:R-:W0:Y:S01]  /*ae80*/  LDC.64 R14, c[0x0][0x218] ;  /* 0x00008600ff0e7b82 */ /* 0x000e220000000a00 */
[----:B------:R-:W-:Y:S01]  /*ae90*/  IADD3 R17, R30, R21, RZ ;  /* 0x000000151e117210 */ /* 0x000fe20007ffe0ff */
[----:B------:R-:W-:-:S05]  /*aea0*/  VIADD R21, R21, 0x80 ;  /* 0x0000008015157836 */ /* 0x000fca0000000000 */
[----:B------:R-:W-:Y:S01]  /*aeb0*/  ISETP.GE.AND P0, PT, R21, R0, PT ;  /* 0x000000001500720c */ /* 0x000fe20003f06270 */
[----:B0-----:R-:W-:-:S05]  /*aec0*/  IMAD.WIDE.U32 R14, R17, 0x8, R14 ;  /* 0x00000008110e7825 */ /* 0x001fca00078e000e */
[----:B------:R0:W-:Y:S07]  /*aed0*/  STG.E.64 desc[UR4][R14.64], R12 ;  /* 0x0000000c0e007986 */ /* 0x0001ee000c101b04 */
[----:B------:R-:W-:Y:S05]  /*aee0*/  @P0 BRA `(.L_x_3159) ;  /* 0x0000000000300947 */ /* 0x000fea0003800000 */
[----:B0-----:R-:W0:Y:S01]  /*aef0*/  LDC.64 R12, c[0x0][0x218] ;  /* 0x00008600ff0c7b82 */ /* 0x001e220000000a00 */
[----:B------:R-:W-:Y:S02]  /*af00*/  IMAD.IADD R15, R30, 0x1, R21 ;  /* 0x000000011e0f7824 */ /* 0x000fe400078e0215 */
[----:B------:R-:W-:Y:S02]  /*af10*/  VIADD R21, R21, 0x80 ;  /* 0x0000008015157836 */ /* 0x000fe40000000000 */
[----:B0-----:R-:W-:-:S05]  /*af20*/  IMAD.WIDE.U32 R12, R15, 0x8, R12 ;  /* 0x000000080f0c7825 */ /* 0x001fca00078e000c */
[----:B------:R0:W-:Y:S02]  /*af30*/  STG.E.64 desc[UR4][R12.64], R10 ;  /* 0x0000000a0c007986 */ /* 0x0001e4000c101b04 */
.L_x_3158:
[----:B------:R-:W-:-:S13]  /*af40*/  ISETP.GE.AND P0, PT, R21, R0, PT ;  /* 0x000000001500720c */ /* 0x000fda0003f06270 */
[----:B------:R-:W-:Y:S05]  /*af50*/  @P0 BRA `(.L_x_3160) ;  /* 0x0000000000300947 */ /* 0x000fea0003800000 */
[----:B0-----:R-:W0:Y:S01]  /*af60*/  LDC.64 R10, c[0x0][0x218] ;  /* 0x00008600ff0a7b82 */ /* 0x001e220000000a00 */
[----:B------:R-:W-:Y:S01]  /*af70*/  IADD3 R13, R30, R21, RZ ;  /* 0x000000151e0d7210 */ /* 0x000fe20007ffe0ff */
[----:B------:R-:W-:-:S04]  /*af80*/  VIADD R21, R21, 0x80 ;  /* 0x0000008015157836 */ /* 0x000fc80000000000 */
[----:B0-----:R-:W-:-:S05]  /*af90*/  IMAD.WIDE.U32 R10, R13, 0x8, R10 ;  /* 0x000000080d0a7825 */ /* 0x001fca00078e000a */
[----:B------:R1:W-:Y:S02]  /*afa0*/  STG.E.64 desc[UR4][R10.64], R8 ;  /* 0x000000080a007986 */ /* 0x0003e4000c101b04 */
.L_x_3159:
[----:B------:R-:W-:-:S13]  /*afb0*/  ISETP.GE.AND P0, PT, R21, R0, PT ;  /* 0x000000001500720c */ /* 0x000fda0003f06270 */
[----:B------:R-:W-:Y:S05]  /*afc0*/  @P0 BRA `(.L_x_3161) ;  /* 0x0000000000340947 */ /* 0x000fea0003800000 */
[----:B-1----:R-:W1:Y:S01]  /*afd0*/  LDC.64 R8, c[0x0][0x218] ;  /* 0x00008600ff087b82 */ /* 0x002e620000000a00 */
[----:B------:R-:W-:Y:S02]  /*afe0*/  IMAD.IADD R11, R30, 0x1, R21 ;  /* 0x000000011e0b7824 */ /* 0x000fe400078e0215 */
[----:B------:R-:W-:Y:S02]  /*aff0*/  VIADD R21, R21, 0x80 ;  /* 0x0000008015157836 */ /* 0x000fe40000000000 */
[----:B-1----:R-:W-:-:S05]  /*b000*/  IMAD.WIDE.U32 R8, R11, 0x8, R8 ;  /* 0x000000080b087825 */ /* 0x002fca00078e0008 */
[----:B------:R1:W-:Y:S02]  /*b010*/  STG.E.64 desc[UR4][R8.64], R6 ;  /* 0x0000000608007986 */ /* 0x0003e4000c101b04 */
.L_x_3160:
[----:B------:R-:W-:-:S13]  /*b020*/  ISETP.GE.AND P0, PT, R21, R0, PT ;  /* 0x000000001500720c */ /* 0x000fda0003f06270 */
[----:B------:R-:W-:Y:S05]  /*b030*/  @P0 BREAK B1 ;  /* 0x0000000000010942 */ /* 0x000fea0003800000 */
[----:B------:R-:W-:Y:S05]  /*b040*/  @P0 BRA `(.L_x_3162) ;  /* 0x0000000000300947 */ /* 0x000fea0003800000 */
[----:B-1----:R-:W1:Y:S01]  /*b050*/  LDC.64 R6, c[0x0][0x218] ;  /* 0x00008600ff067b82 */ /* 0x002e620000000a00 */
[----:B------:R-:W-:Y:S01]  /*b060*/  IADD3 R9, R30, R21, RZ ;  /* 0x000000151e097210 */ /* 0x000fe20007ffe0ff */
[----:B------:R-:W-:-:S04]  /*b070*/  VIADD R21, R21, 0x80 ;  /* 0x0000008015157836 */ /* 0x000fc80000000000 */
[----:B-1----:R-:W-:-:S05]  /*b080*/  IMAD.WIDE.U32 R6, R9, 0x8, R6 ;  /* 0x0000000809067825 */ /* 0x002fca00078e0006 */
[----:B------:R2:W-:Y:S02]  /*b090*/  STG.E.64 desc[UR4][R6.64], R4 ;  /* 0x0000000406007986 */ /* 0x0005e4000c101b04 */
.L_x_3161:
[----:B------:R-:W-:Y:S05]  /*b0a0*/  BSYNC B1 ;  /* 0x0000000000017941 */ /* 0x000fea0003800000 */
.L_x_3157:
[----:B------:R-:W-:-:S13]  /*b0b0*/  ISETP.GE.AND P0, PT, R21, R0, PT ;  /* 0x000000001500720c */ /* 0x000fda0003f06270 */
[----:B--2---:R-:W2:Y:S01]  /*b0c0*/  @!P0 LDC.64 R4, c[0x0][0x218] ;  /* 0x00008600ff048b82 */ /* 0x004ea20000000a00 */
[----:B------:R-:W-:Y:S02]  /*b0d0*/  @!P0 IMAD.IADD R7, R30, 0x1, R21 ;  /* 0x000000011e078824 */ /* 0x000fe400078e0215 */
[----:B------:R-:W-:Y:S02]  /*b0e0*/  @!P0 VIADD R21, R21, 0x80 ;  /* 0x0000008015158836 */ /* 0x000fe40000000000 */
[----:B--2---:R-:W-:-:S05]  /*b0f0*/  @!P0 IMAD.WIDE.U32 R4, R7, 0x8, R4 ;  /* 0x0000000807048825 */ /* 0x004fca00078e0004 */
[----:B------:R2:W-:Y:S02]  /*b100*/  @!P0 STG.E.64 desc[UR4][R4.64], R2 ;  /* 0x0000000204008986 */ /* 0x0005e4000c101b04 */
.L_x_3162:
[----:B------:R-:W-:Y:S05]  /*b110*/  BSYNC B0 ;  /* 0x0000000000007941 */ /* 0x000fea0003800000 */
.L_x_3156:
[----:B------:R-:W-:Y:S05]  /*b120*/  WARPSYNC.ALL ;  /* 0x0000000000007948 */ /* 0x000fea0003800000 */
[----:B------:R-:W-:-:S13]  /*b130*/  ISETP.GE.AND P0, PT, R21, R0, PT ;  /* 0x000000001500720c */ /* 0x000fda0003f06270 */
[----:B------:R-:W-:Y:S05]  /*b140*/  @P0 EXIT ;  /* 0x000000000000094d */ /* 0x000fea0003800000 */
[----:B--2---:R-:W2:Y:S01]  /*b150*/  LDC.64 R2, c[0x0][0x218] ;  /* 0x00008600ff027b82 */ /* 0x004ea20000000a00 */
[----:B------:R-:W-:-:S05]  /*b160*/  IADD3 R21, R30, R21, RZ ;  /* 0x000000151e157210 */ /* 0x000fca0007ffe0ff */
[----:B--2---:R-:W-:-:S05]  /*b170*/  IMAD.WIDE.U32 R2, R21, 0x8, R2 ;  /* 0x0000000815027825 */ /* 0x004fca00078e0002 */
[----:B------:R-:W-:Y:S01]  /*b180*/  STG.E.64 desc[UR4][R2.64], R18 ;  /* 0x0000001202007986 */ /* 0x000fe2000c101b04 */
[----:B------:R-:W-:Y:S05]  /*b190*/  EXIT ;  /* 0x000000000000794d */ /* 0x000fea0003800000 */
        .weak           $__internal_4_$__cuda_sm20_div_rn_f64_full
        .type           $__internal_4_$__cuda_sm20_div_rn_f64_full,@function
        .size           $__internal_4_$__cuda_sm20_div_rn_f64_full,(.L_x_3457 - $__internal_4_$__cuda_sm20_div_rn_f64_full)
$__internal_4_$__cuda_sm20_div_rn_f64_full:
        /* <DEDUP_REMOVED lines=11> */
[----:B------:R-:W-:Y:S01]  /*b250*/  ISETP.GE.U32.AND P1, PT, R31, R35, PT ;  /* 0x000000231f00720c */ /* 0x000fe20003f26070 */
[----:B------:R-:W-:Y:S02]  /*b260*/  IMAD.MOV.U32 R34, RZ, RZ, R31 ;  /* 0x000000ffff227224 */ /* 0x000fe400078e001f */
[----:B------:R-:W-:Y:S02]  /*b270*/  @!P2 LOP3.LUT R26, R23, 0x7ff00000, RZ, 0xc0, !PT ;  /* 0x7ff00000171aa812 */ /* 0x000fe400078ec0ff */
[----:B------:R-:W0:Y:S01]  /*b280*/  MUFU.RCP64H R37, R25 ;  /* 0x0000001900257308 */ /* 0x000e220000001800 */
[----:B------:R-:W-:Y:S02]  /*b290*/  SEL R27, R33, 0x63400000, !P1 ;  /* 0x63400000211b7807 */ /* 0x000fe40004800000 */
[----:B------:R-:W-:Y:S02]  /*b2a0*/  @!P2 ISETP.GE.U32.AND P3, PT, R31, R26, PT ;  /* 0x0000001a1f00a20c */ /* 0x000fe40003f66070 */
[----:B------:R-:W-:-:S02]  /*b2b0*/  LOP3.LUT R27, R27, 0x800fffff, R21, 0xf8, !PT ;  /* 0x800fffff1b1b7812 */ /* 0x000fc400078ef815 */
[----:B------:R-:W-:Y:S01]  /*b2c0*/  @!P0 LOP3.LUT R35, R25, 0x7ff00000, RZ, 0xc0, !PT ;  /* 0x7ff0000019238812 */ /* 0x000fe200078ec0ff */
[----:B0-----:R-:W-:-:S08]  /*b2d0*/  DFMA R28, R36, -R24, 1 ;  /* 0x3ff00000241c742b */ /* 0x001fd00000000818 */
[----:B------:R-:W-:-:S08]  /*b2e0*/  DFMA R28, R28, R28, R28 ;  /* 0x0000001c1c1c722b */ /* 0x000fd0000000001c */
[----:B------:R-:W-:Y:S01]  /*b2f0*/  DFMA R36, R36, R28, R36 ;  /* 0x0000001c2424722b */ /* 0x000fe20000000024 */
[----:B------:R-:W-:Y:S01]  /*b300*/  @!P2 SEL R29, R33, 0x63400000, !P3 ;  /* 0x63400000211da807 */ /* 0x000fe20005800000 */
[----:B------:R-:W-:-:S03]  /*b310*/  @!P2 IMAD.MOV.U32 R28, RZ, RZ, RZ ;  /* 0x000000ffff1ca224 */ /* 0x000fc600078e00ff */
[----:B------:R-:W-:-:S03]  /*b320*/  @!P2 LOP3.LUT R26, R29, 0x80000000, R21, 0xf8, !PT ;  /* 0x800000001d1aa812 */ /* 0x000fc600078ef815 */
[----:B------:R-:W-:Y:S01]  /*b330*/  DFMA R38, R36, -R24, 1 ;  /* 0x3ff000002426742b */ /* 0x000fe20000000818 */
[----:B------:R-:W-:Y:S02]  /*b340*/  @!P2 LOP3.LUT R29, R26, 0x100000, RZ, 0xfc, !PT ;  /* 0x001000001a1da812 */ /* 0x000fe400078efcff */
[----:B------:R-:W-:-:S05]  /*b350*/  MOV R26, R20 ;  /* 0x00000014001a7202 */ /* 0x000fca0000000f00 */
[----:B------:R-:W-:Y:S02]  /*b360*/  DFMA R38, R36, R38, R36 ;  /* 0x000000262426722b */ /* 0x000fe40000000024 */
[----:B------:R-:W-:-:S08]  /*b370*/  @!P2 DFMA R26, R26, 2, -R28 ;  /* 0x400000001a1aa82b */ /* 0x000fd0000000081c */
[----:B------:R-:W-:Y:S02]  /*b380*/  DMUL R36, R38, R26 ;  /* 0x0000001a26247228 */ /* 0x000fe40000000000 */
[----:B------:R-:W-:-:S06]  /*b390*/  @!P2 LOP3.LUT R34, R27, 0x7ff00000, RZ, 0xc0, !PT ;  /* 0x7ff000001b22a812 */ /* 0x000fcc00078ec0ff */
[----:B------:R-:W-:-:S08]  /*b3a0*/  DFMA R28, R36, -R24, R26 ;  /* 0x80000018241c722b */ /* 0x000fd0000000001a */
[----:B------:R-:W-:Y:S01]  /*b3b0*/  DFMA R28, R38, R28, R36 ;  /* 0x0000001c261c722b */ /* 0x000fe20000000024 */
[----:B------:R-:W-:-:S05]  /*b3c0*/  VIADD R36, R34, 0xffffffff ;  /* 0xffffffff22247836 */ /* 0x000fca0000000000 */
[----:B------:R-:W-:Y:S02]  /*b3d0*/  ISETP.GT.U32.AND P0, PT, R36, 0x7feffffe, PT ;  /* 0x7feffffe2400780c */ /* 0x000fe40003f04070 */
[----:B------:R-:W-:-:S04]  /*b3e0*/  IADD3 R36, R35, -0x1, RZ ;  /* 0xffffffff23247810 */ /* 0x000fc80007ffe0ff */
[----:B------:R-:W-:-:S13]  /*b3f0*/  ISETP.GT.U32.OR P0, PT, R36, 0x7feffffe, P0 ;  /* 0x7feffffe2400780c */ /* 0x000fda0000704470 */
        /* <DEDUP_REMOVED lines=18> */
[----:B------:R-:W-:Y:S01]  /*b520*/  IMAD.MOV R25, RZ, RZ, -R20 ;  /* 0x000000ffff197224 */ /* 0x000fe200078e0a14 */
[----:B------:R-:W-:Y:S01]  /*b530*/  IADD3 R20, -R20, -0x43300000, RZ ;  /* 0xbcd0000014147810 */ /* 0x000fe20007ffe1ff */
[----:B------:R-:W-:-:S06]  /*b540*/  IMAD.MOV.U32 R24, RZ, RZ, RZ ;  /* 0x000000ffff187224 */ /* 0x000fcc00078e00ff */
[----:B------:R-:W-:Y:S02]  /*b550*/  DFMA R24, R36, -R24, R28 ;  /* 0x800000182418722b */ /* 0x000fe4000000001c */
[----:B------:R-:W-:-:S08]  /*b560*/  DMUL.RP R28, R28, R34 ;  /* 0x000000221c1c7228 */ /* 0x000fd00000008000 */
[----:B------:R-:W-:Y:S02]  /*b570*/  FSETP.NEU.AND P0, PT, |R25|, R20, PT ;  /* 0x000000141900720b */ /* 0x000fe40003f0d200 */
[----:B------:R-:W-:Y:S02]  /*b580*/  LOP3.LUT R21, R29, R22, RZ, 0x3c, !PT ;  /* 0x000000161d157212 */ /* 0x000fe400078e3cff */
[----:B------:R-:W-:Y:S02]  /*b590*/  FSEL R36, R28, R36, !P0 ;  /* 0x000000241c247208 */ /* 0x000fe40004000000 */
[----:B------:R-:W-:Y:S01]  /*b5a0*/  FSEL R37, R21, R37, !P0 ;  /* 0x0000002515257208 */ /* 0x000fe20004000000 */
[----:B------:R-:W-:Y:S06]  /*b5b0*/  BRA `(.L_x_3165) ;  /* 0x0000000000547947 */ /* 0x000fec0003800000 */
.L_x_3164:
[----:B------:R-:W-:-:S14]  /*b5c0*/  DSETP.NAN.AND P0, PT, R20, R20, PT ;  /* 0x000000141400722a */ /* 0x000fdc0003f08000 */
[----:B------:R-:W-:Y:S05]  /*b5d0*/  @P0 BRA `(.L_x_3166) ;  /* 0x0000000000440947 */ /* 0x000fea0003800000 */
[----:B------:R-:W-:-:S14]  /*b5e0*/  DSETP.NAN.AND P0, PT, R22, R22, PT ;  /* 0x000000161600722a */ /* 0x000fdc0003f08000 */
[----:B------:R-:W-:Y:S05]  /*b5f0*/  @P0 BRA `(.L_x_3167) ;  /* 0x0000000000300947 */ /* 0x000fea0003800000 */
[----:B------:R-:W-:Y:S01]  /*b600*/  ISETP.NE.AND P0, PT, R34, R35, PT ;  /* 0x000000232200720c */ /* 0x000fe20003f05270 */
[----:B------:R-:W-:Y:S01]  /*b610*/  IMAD.MOV.U32 R36, RZ, RZ, 0x0 ;  /* 0x00000000ff247424 */ /* 0x000fe200078e00ff */
[----:B------:R-:W-:-:S11]  /*b620*/  MOV R37, 0xfff80000 ;  /* 0xfff8000000257802 */ /* 0x000fd60000000f00 */
        /* <DEDUP_REMOVED lines=9> */
.L_x_3167:
[----:B------:R-:W-:Y:S02]  /*b6c0*/  LOP3.LUT R37, R23, 0x80000, RZ, 0xfc, !PT ;  /* 0x0008000017257812 */ /* 0x000fe400078efcff */
[----:B------:R-:W-:Y:S01]  /*b6d0*/  MOV R36, R22 ;  /* 0x0000001600247202 */ /* 0x000fe20000000f00 */
[----:B------:R-:W-:Y:S06]  /*b6e0*/  BRA `(.L_x_3165) ;  /* 0x0000000000087947 */ /* 0x000fec0003800000 */
.L_x_3166:
[----:B------:R-:W-:Y:S01]  /*b6f0*/  LOP3.LUT R37, R21, 0x80000, RZ, 0xfc, !PT ;  /* 0x0008000015257812 */ /* 0x000fe200078efcff */
[----:B------:R-:W-:-:S07]  /*b700*/  IMAD.MOV.U32 R36, RZ, RZ, R20 ;  /* 0x000000ffff247224 */ /* 0x000fce00078e0014 */
.L_x_3165:
[----:B------:R-:W-:Y:S05]  /*b710*/  BSYNC B0 ;  /* 0x0000000000007941 */ /* 0x000fea0003800000 */
.L_x_3163:
[----:B------:R-:W-:-:S04]  /*b720*/  IMAD.MOV.U32 R33, RZ, RZ, 0x0 ;  /* 0x00000000ff217424 */ /* 0x000fc800078e00ff */
[----:B------:R-:W-:Y:S05]  /*b730*/  RET.REL.NODEC R32 `(_ZN2at6native29vectorized_elementwise_kernelILi2EZZZNS0_17atanh_kernel_cudaERNS_18TensorIteratorBaseEENKUlvE0_clEvENKUlvE_clEvEUldE_St5arrayIPcLm2EEEEviT0_T1_) ;  /* 0xffffff4820307950 */ /* 0x000fea0003c3ffff */
.L_x_3168:
        /* <DEDUP_REMOVED lines=12> */
.L_x_3457:


//--------------------- .text._ZN2at6native29vectorized_elementwise_kernelILi4EZZZNS0_17atanh_kernel_cudaERNS_18TensorIteratorBaseEENKUlvE0_clEvENKUlvE_clEvEUldE_St5arrayIPcLm2EEEEviT0_T1_ --------------------------
	.section	.text._ZN2at6native29vectorized_elementwise_kernelILi4EZZZNS0_17atanh_kernel_cudaERNS_18TensorIteratorBaseEENKUlvE0_clEvENKUlvE_clEvEUldE_St5arrayIPcLm2EEEEviT0_T1_,"ax",@progbits
	.align	128
        .global         _ZN2at6native29vectorized_elementwise_kernelILi4EZZZNS0_17atanh_kernel_cudaERNS_18TensorIteratorBaseEENKUlvE0_clEvENKUlvE_clEvEUldE_St5arrayIPcLm2EEEEviT0_T1_
        .type           _ZN2at6native29vectorized_elementwise_kernelILi4EZZZNS0_17atanh_kernel_cudaERNS_18TensorIteratorBaseEENKUlvE0_clEvENKUlvE_clEvEUldE_St5arrayIPcLm2EEEEviT0_T1_,@function
        .size           _ZN2at6native29vectorized_elementwise_kernelILi4EZZZNS0_17atanh_kernel_cudaERNS_18TensorIteratorBaseEENKUlvE0_clEvENKUlvE_clEvEUldE_St5arrayIPcLm2EEEEviT0_T1_,(.L_x_3458 - _ZN2at6native29vectorized_elementwise_kernelILi4EZZZNS0_17atanh_kernel_cudaERNS_18TensorIteratorBaseEENKUlvE0_clEvENKUlvE_clEvEUldE_St5arrayIPcLm2EEEEviT0_T1_)
        .other          _ZN2at6native29vectorized_elementwise_kernelILi4EZZZNS0_17atanh_kernel_cudaERNS_18TensorIteratorBaseEENKUlvE0_clEvENKUlvE_clEvEUldE_St5arrayIPcLm2EEEEviT0_T1_,@"STO_CUDA_ENTRY STV_DEFAULT"
_ZN2at6native29vectorized_elementwise_kernelILi4EZZZNS0_17atanh_kernel_cudaERNS_18TensorIteratorBaseEENKUlvE0_clEvENKUlvE_clEvEUldE_St5arrayIPcLm2EEEEviT0_T1_:
.text._ZN2at6native29vectorized_elementwise_kernelILi4EZZZNS0_17atanh_kernel_cudaERNS_18TensorIteratorBaseEENKUlvE0_clEvENKUlvE_clEvEUldE_St5arrayIPcLm2EEEEviT0_T1_:
        /* <DEDUP_REMOVED lines=34> */
[----:B-----5:R-:W-:Y:S05]  /*0220*/  CALL.REL.NOINC `($__internal_5_$__cuda_sm20_div_rn_f64_full) ;  /* 0x000000ac00dc7944 */ /* 0x020fea0003c00000 */
[----:B------:R-:W-:Y:S02]  /*0230*/  IMAD.MOV.U32 R2, RZ, RZ, R36 ;  /* 0x000000ffff027224 */ /* 0x000fe400078e0024 */
[----:B------:R-:W-:-:S07]  /*0240*/  IMAD.MOV.U32 R3, RZ, RZ, R37 ;  /* 0x000000ffff037224 */ /* 0x000fce00078e0025 */
.L_x_3171:
[----:B------:R-:W-:Y:S05]  /*0250*/  BSYNC B1 ;  /* 0x0000000000017941 */ /* 0x000fea0003800000 */
.L_x_3170:
        /* <DEDUP_REMOVED lines=86> */
.L_x_3173:
        /* <DEDUP_REMOVED lines=21> */
[----:B-----5:R-:W-:Y:S05]  /*0910*/  CALL.REL.NOINC `($__internal_5_$__cuda_sm20_div_rn_f64_full) ;  /* 0x000000a800207944 */ /* 0x020fea0003c00000 */
.L_x_3176:
[----:B------:R-:W-:Y:S05]  /*0920*/  BSYNC B2 ;  /* 0x0000000000027941 */ /* 0x000fea0003800000 */
.L_x_3175:
        /* <DEDUP_REMOVED lines=29> */
.L_x_3174:
[----:B------:R-:W-:Y:S05]  /*0b00*/  BSYNC B1 ;  /* 0x0000000000017941 */ /* 0x000fea0003800000 */
.L_x_3172:
        /* <DEDUP_REMOVED lines=21> */
[----:B-----5:R-:W-:Y:S05]  /*0c60*/  CALL.REL.NOINC `($__internal_5_$__cuda_sm20_div_rn_f64_full) ;  /* 0x000000a4004c7944 */ /* 0x020fea0003c00000 */
[----:B------:R-:W-:Y:S02]  /*0c70*/  IMAD.MOV.U32 R2, RZ, RZ, R36 ;  /* 0x000000ffff027224 */ /* 0x000fe400078e0024 */
[----:B------:R-:W-:-:S07]  /*0c80*/  IMAD.MOV.U32 R3, RZ, RZ, R37 ;  /* 0x000000ffff037224 */ /* 0x000fce00078e0025 */
.L_x_3178:
[----:B------:R-:W-:Y:S05]  /*0c90*/  BSYNC B1 ;  /* 0x0000000000017941 */ /* 0x000fea0003800000 */
.L_x_3177:
        /* <DEDUP_REMOVED lines=86> */
.L_x_3180:
        /* <DEDUP_REMOVED lines=22> */
.L_x_3183:
[----:B------:R-:W-:Y:S05]  /*1360*/  BSYNC B2 ;  /* 0x0000000000027941 */ /* 0x000fea0003800000 */
.L_x_3182:
        /* <DEDUP_REMOVED lines=29> */
.L_x_3181:
[----:B------:R-:W-:Y:S05]  /*1540*/  BSYNC B1 ;  /* 0x0000000000017941 */ /* 0x000fea0003800000 */
.L_x_3179:
        /* <DEDUP_REMOVED lines=21> */
[----:B------:R-:W-:Y:S05]  /*16a0*/  CALL.REL.NOINC `($__internal_5_$__cuda_sm20_div_rn_f64_full) ;  /* 0x0000009800bc7944 */ /* 0x000fea0003c00000 */
[----:B------:R-:W-:Y:S02]  /*16b0*/  IMAD.MOV.U32 R2, RZ, RZ, R36 ;  /* 0x000000ffff027224 */ /* 0x000fe400078e0024 */
[----:B------:R-:W-:-:S07]  /*16c0*/  IMAD.MOV.U32 R3, RZ, RZ, R37 ;  /* 0x000000ffff037224 */ /* 0x000fce00078e0025 */
.L_x_3185:
[----:B------:R-:W-:Y:S05]  /*16d0*/  BSYNC B1 ;  /* 0x0000000000017941 */ /* 0x000fea0003800000 */
.L_x_3184:
        /* <DEDUP_REMOVED lines=86> */
.L_x_3187:
        /* <DEDUP_REMOVED lines=21> */
[----:B------:R-:W-:Y:S05]  /*1d90*/  CALL.REL.NOINC `($__internal_5_$__cuda_sm20_div_rn_f64_full) ;  /* 0x0000009400007944 */ /* 0x000fea0003c00000 */
.L_x_3190:
[----:B------:R-:W-:Y:S05]  /*1da0*/  BSYNC B2 ;  /* 0x0000000000027941 */ /* 0x000fea0003800000 */
.L_x_3189:
        /* <DEDUP_REMOVED lines=29> */
.L_x_3188:
[----:B------:R-:W-:Y:S05]  /*1f80*/  BSYNC B1 ;  /* 0x0000000000017941 */ /* 0x000fea0003800000 */
.L_x_3186:
        /* <DEDUP_REMOVED lines=21> */
[----:B------:R-:W-:Y:S05]  /*20e0*/  CALL.REL.NOINC `($__internal_5_$__cuda_sm20_div_rn_f64_full) ;  /* 0x00000090002c7944 */ /* 0x000fea0003c00000 */
[----:B------:R-:W-:Y:S01]  /*20f0*/  MOV R2, R36 ;  /* 0x0000002400027202 */ /* 0x000fe20000000f00 */
[----:B------:R-:W-:-:S07]  /*2100*/  IMAD.MOV.U32 R3, RZ, RZ, R37 ;  /* 0x000000ffff037224 */ /* 0x000fce00078e0025 */
.L_x_3192:
[----:B------:R-:W-:Y:S05]  /*2110*/  BSYNC B1 ;  /* 0x0000000000017941 */ /* 0x000fea0003800000 */
.L_x_3191:
        /* <DEDUP_REMOVED lines=86> */
.L_x_3194:
        /* <DEDUP_REMOVED lines=21> */
[----:B------:R-:W-:Y:S05]  /*27d0*/  CALL.REL.NOINC `($__internal_5_$__cuda_sm20_div_rn_f64_full) ;  /* 0x0000008800707944 */ /* 0x000fea0003c00000 */
.L_x_3197:
[----:B------:R-:W-:Y:S05]  /*27e0*/  BSYNC B2 ;  /* 0x0000000000027941 */ /* 0x000fea0003800000 */
.L_x_3196:
        /* <DEDUP_REMOVED lines=29> */
.L_x_3195:
[----:B------:R-:W-:Y:S05]  /*29c0*/  BSYNC B1 ;  /* 0x0000000000017941 */ /* 0x000fea0003800000 */
.L_x_3193:
        /* <DEDUP_REMOVED lines=22> */
[----:B------:R-:W-:Y:S01]  /*2b30*/  IMAD.MOV.U32 R2, RZ, RZ, R36 ;  /* 0x000000ffff027224 */ /* 0x000fe200078e0024 */
[----:B------:R-:W-:-:S07]  /*2b40*/  MOV R3, R37 ;  /* 0x0000002500037202 */ /* 0x000fce0000000f00 */
.L_x_3199:
[----:B------:R-:W-:Y:S05]  /*2b50*/  BSYNC B1 ;  /* 0x0000000000017941 */ /* 0x000fea0003800000 */
.L_x_3198:
        /* <DEDUP_REMOVED lines=86> */
.L_x_3201:
        /* <DEDUP_REMOVED lines=21> */
[----:B------:R-:W-:Y:S05]  /*3210*/  CALL.REL.NOINC `($__internal_5_$__cuda_sm20_div_rn_f64_full) ;  /* 0x0000007c00e07944 */ /* 0x000fea0003c00000 */
.L_x_3204:
[----:B------:R-:W-:Y:S05]  /*3220*/  BSYNC B2 ;  /* 0x0000000000027941 */ /* 0x000fea0003800000 */
.L_x_3203:
        /* <DEDUP_REMOVED lines=29> */
.L_x_3202:
[----:B------:R-:W-:Y:S05]  /*3400*/  BSYNC B1 ;  /* 0x0000000000017941 */ /* 0x000fea0003800000 */
.L_x_3200:
        /* <DEDUP_REMOVED lines=22> */
[----:B------:R-:W-:Y:S02]  /*3570*/  IMAD.MOV.U32 R2, RZ, RZ, R36 ;  /* 0x000000ffff027224 */ /* 0x000fe400078e0024 */
[----:B------:R-:W-:-:S07]  /*3580*/  IMAD.MOV.U32 R3, RZ, RZ, R37 ;  /* 0x000000ffff037224 */ /* 0x000fce00078e0025 */
.L_x_3206:
[----:B------:R-:W-:Y:S05]  /*3590*/  BSYNC B1 ;  /* 0x0000000000017941 */ /* 0x000fea0003800000 */
.L_x_3205:
        /* <DEDUP_REMOVED lines=86> */
.L_x_3208:
        /* <DEDUP_REMOVED lines=22> */
.L_x_3211:
[----:B------:R-:W-:Y:S05]  /*3c60*/  BSYNC B2 ;  /* 0x0000000000027941 */ /* 0x000fea0003800000 */
.L_x_3210:
        /* <DEDUP_REMOVED lines=29> */
.L_x_3209:
[----:B------:R-:W-:Y:S05]  /*3e40*/  BSYNC B1 ;  /* 0x0000000000017941 */ /* 0x000fea0003800000 */
.L_x_3207:
        /* <DEDUP_REMOVED lines=24> */
.L_x_3213:
[----:B------:R-:W-:Y:S05]  /*3fd0*/  BSYNC B1 ;  /* 0x0000000000017941 */ /* 0x000fea0003800000 */
.L_x_3212:
        /* <DEDUP_REMOVED lines=86> */
.L_x_3215:
        /* <DEDUP_REMOVED lines=22> */
.L_x_3218:
[----:B------:R-:W-:Y:S05]  /*46a0*/  BSYNC B2 ;  /* 0x0000000000027941 */ /* 0x000fea0003800000 */
.L_x_3217:
        /* <DEDUP_REMOVED lines=29> */
.L_x_3216:
[----:B------:R-:W-:Y:S05]  /*4880*/  BSYNC B1 ;  /* 0x0000000000017941 */ /* 0x000fea0003800000 */
.L_x_3214:
        /* <DEDUP_REMOVED lines=24> */
.L_x_3220:
[----:B------:R-:W-:Y:S05]  /*4a10*/  BSYNC B1 ;  /* 0x0000000000017941 */ /* 0x000fea0003800000 */
.L_x_3219:
        /* <DEDUP_REMOVED lines=86> */
.L_x_3222:
        /* <DEDUP_REMOVED lines=22> */
.L_x_3225:
[----:B------:R-:W-:Y:S05]  /*50e0*/  BSYNC B2 ;  /* 0x0000000000027941 */ /* 0x000fea0003800000 */
.L_x_3224:
        /* <DEDUP_REMOVED lines=29> */
.L_x_3223:
[----:B------:R-:W-:Y:S05]  /*52c0*/  BSYNC B1 ;  /* 0x0000000000017941 */ /* 0x000fea0003800000 */
.L_x_3221:
        /* <DEDUP_REMOVED lines=11> */
.L_x_3169:
        /* <DEDUP_REMOVED lines=81> */
[----:B------:R-:W-:Y:S01]  /*5890*/  IMAD.MOV.U32 R2, RZ, RZ, R36 ;  /* 0x000000ffff027224 */ /* 0x000fe200078e0024 */
[----:B------:R-:W-:-:S07]  /*58a0*/  MOV R3, R37 ;  /* 0x0000002500037202 */ /* 0x000fce0000000f00 */
.L_x_3229:
[----:B------:R-:W-:Y:S05]  /*58b0*/  BSYNC B2 ;  /* 0x0000000000027941 */ /* 0x000fea0003800000 */
.L_x_3228:
        /* <DEDUP_REMOVED lines=86> */
.L_x_3231:
        /* <DEDUP_REMOVED lines=22> */
.L_x_3234:
[----:B------:R-:W-:Y:S05]  /*5f80*/  BSYNC B3 ;  /* 0x0000000000037941 */ /* 0x000fea0003800000 */
.L_x_3233:
        /* <DEDUP_REMOVED lines=29> */
.L_x_3232:
[----:B------:R-:W-:Y:S05]  /*6160*/  BSYNC B2 ;  /* 0x0000000000027941 */ /* 0x000fea0003800000 */
.L_x_3230:
[----:B------:R-:W-:-:S10]  /*6170*/  DMUL R2, R2, 0.5 ;  /* 0x3fe0000002027828 */ /* 0x000fd40000000000 */
[----:B------:R-:W-:Y:S01]  /*6180*/  LOP3.LUT R15, R3, 0x80000000, R15, 0xb8, !PT ;  /* 0x80000000030f7812 */ /* 0x000fe200078eb80f */
[----:B------:R-:W-:-:S07]  /*6190*/  IMAD.MOV.U32 R14, RZ, RZ, R2 ;  /* 0x000000ffff0e7224 */ /* 0x000fce00078e0002 */
.L_x_3227:
[----:B------:R-:W-:Y:S05]  /*61a0*/  BSYNC B1 ;  /* 0x0000000000017941 */ /* 0x000fea0003800000 */
.L_x_3226:
        /* <DEDUP_REMOVED lines=28> */
[----:B------:R-:W-:Y:S02]  /*6370*/  IMAD.MOV.U32 R2, RZ, RZ, R36 ;  /* 0x000000ffff027224 */ /* 0x000fe400078e0024 */
[----:B------:R-:W-:-:S07]  /*6380*/  IMAD.MOV.U32 R3, RZ, RZ, R37 ;  /* 0x000000ffff037224 */ /* 0x000fce00078e0025 */
.L_x_3238:
[----:B------:R-:W-:Y:S05]  /*6390*/  BSYNC B2 ;  /* 0x0000000000027941 */ /* 0x000fea0003800000 */
.L_x_3237:
        /* <DEDUP_REMOVED lines=86> */
.L_x_3240:
        /* <DEDUP_REMOVED lines=22> */
.L_x_3243:
[----:B------:R-:W-:Y:S05]  /*6a60*/  BSYNC B3 ;  /* 0x0000000000037941 */ /* 0x000fea0003800000 */
.L_x_3242:
        /* <DEDUP_REMOVED lines=29> */
.L_x_3241:
[----:B------:R-:W-:Y:S05]  /*6c40*/  BSYNC B2 ;  /* 0x0000000000027941 */ /* 0x000fea0003800000 */
.L_x_3239:
[----:B------:R-:W-:-:S10]  /*6c50*/  DMUL R2, R2, 0.5 ;  /* 0x3fe0000002027828 */ /* 0x000fd40000000000 */
[----:B------:R-:W-:Y:S02]  /*6c60*/  LOP3.LUT R13, R3, 0x80000000, R13, 0xb8, !PT ;  /* 0x80000000030d7812 */ /* 0x000fe400078eb80d */
[----:B------:R-:W-:-:S07]  /*6c70*/  MOV R12, R2 ;  /* 0x00000002000c7202 */ /* 0x000fce0000000f00 */
.L_x_3236:
[----:B------:R-:W-:Y:S05]  /*6c80*/  BSYNC B1 ;  /* 0x0000000000017941 */ /* 0x000fea0003800000 */
.L_x_3235:
        /* <DEDUP_REMOVED lines=30> */
.L_x_3247:
[----:B------:R-:W-:Y:S05]  /*6e70*/  BSYNC B2 ;  /* 0x0000000000027941 */ /* 0x000fea0003800000 */
.L_x_3246:
        /* <DEDUP_REMOVED lines=86> */
.L_x_3249:
        /* <DEDUP_REMOVED lines=22> */
.L_x_3252:
[----:B------:R-:W-:Y:S05]  /*7540*/  BSYNC B3 ;  /* 0x0000000000037941 */ /* 0x000fea0003800000 */
.L_x_3251:
        /* <DEDUP_REMOVED lines=29> */
.L_x_3250:
[----:B------:R-:W-:Y:S05]  /*7720*/  BSYNC B2 ;  /* 0x0000000000027941 */ /* 0x000fea0003800000 */
.L_x_3248:
[----:B------:R-:W-:-:S10]  /*7730*/  DMUL R2, R2, 0.5 ;  /* 0x3fe0000002027828 */ /* 0x000fd40000000000 */
[----:B------:R-:W-:Y:S01]  /*7740*/  LOP3.LUT R11, R3, 0x80000000, R11, 0xb8, !PT ;  /* 0x80000000030b7812 */ /* 0x000fe200078eb80b */
[----:B------:R-:W-:-:S07]  /*7750*/  IMAD.MOV.U32 R10, RZ, RZ, R2 ;  /* 0x000000ffff0a7224 */ /* 0x000fce00078e0002 */
.L_x_3245:
[----:B------:R-:W-:Y:S05]  /*7760*/  BSYNC B1 ;  /* 0x0000000000017941 */ /* 0x000fea0003800000 */
.L_x_3244:
        /* <DEDUP_REMOVED lines=30> */
.L_x_3256:
[----:B------:R-:W-:Y:S05]  /*7950*/  BSYNC B2 ;  /* 0x0000000000027941 */ /* 0x000fea0003800000 */
.L_x_3255:
        /* <DEDUP_REMOVED lines=86> */
.L_x_3258:
        /* <DEDUP_REMOVED lines=22> */
.L_x_3261:
[----:B------:R-:W-:Y:S05]  /*8020*/  BSYNC B3 ;  /* 0x0000000000037941 */ /* 0x000fea0003800000 */
.L_x_3260:
        /* <DEDUP_REMOVED lines=29> */
.L_x_3259:
[----:B------:R-:W-:Y:S05]  /*8200*/  BSYNC B2 ;  /* 0x0000000000027941 */ /* 0x000fea0003800000 */
.L_x_3257:
[----:B------:R-:W-:-:S10]  /*8210*/  DMUL R2, R2, 0.5 ;  /* 0x3fe0000002027828 */ /* 0x000fd40000000000 */
[----:B------:R-:W-:Y:S01]  /*8220*/  LOP3.LUT R9, R3, 0x80000000, R9, 0xb8, !PT ;  /* 0x8000000003097812 */ /* 0x000fe200078eb809 */
[----:B------:R-:W-:-:S07]  /*8230*/  IMAD.MOV.U32 R8, RZ, RZ, R2 ;  /* 0x000000ffff087224 */ /* 0x000fce00078e0002 */
.L_x_3254:
[----:B------:R-:W-:Y:S05]  /*8240*/  BSYNC B1 ;  /* 0x0000000000017941 */ /* 0x000fea0003800000 */
.L_x_3253:
        /* <DEDUP_REMOVED lines=28> */
[----:B------:R-:W-:Y:S01]  /*8410*/  MOV R2, R36 ;  /* 0x0000002400027202 */ /* 0x000fe20000000f00 */
[----:B------:R-:W-:-:S07]  /*8420*/  IMAD.MOV.U32 R3, RZ, RZ, R37 ;  /* 0x000000ffff037224 */ /* 0x000fce00078e0025 */
.L_x_3265:
[----:B------:R-:W-:Y:S05]  /*8430*/  BSYNC B2 ;  /* 0x0000000000027941 */ /* 0x000fea0003800000 */
.L_x_3264:
        /* <DEDUP_REMOVED lines=86> */
.L_x_3267:
        /* <DEDUP_REMOVED lines=22> */
.L_x_3270:
[----:B------:R-:W-:Y:S05]  /*8b00*/  BSYNC B3 ;  /* 0x0000000000037941 */ /* 0x000fea0003800000 */
.L_x_3269:
        /* <DEDUP_REMOVED lines=29> */
.L_x_3268:
[----:B------:R-:W-:Y:S05]  /*8ce0*/  BSYNC B2 ;  /* 0x0000000000027941 */ /* 0x000fea0003800000 */
.L_x_3266:
[----:B------:R-:W-:-:S10]  /*8cf0*/  DMUL R2, R2, 0.5 ;  /* 0x3fe0000002027828 */ /* 0x000fd40000000000 */
[----:B------:R-:W-:Y:S01]  /*8d00*/  LOP3.LUT R7, R3, 0x80000000, R7, 0xb8, !PT ;  /* 0x8000000003077812 */ /* 0x000fe200078eb807 */
[----:B------:R-:W-:-:S07]  /*8d10*/  IMAD.MOV.U32 R6, RZ, RZ, R2 ;  /* 0x000000ffff067224 */ /* 0x000fce00078e0002 */
.L_x_3263:
[----:B------:R-:W-:Y:S05]  /*8d20*/  BSYNC B1 ;  /* 0x0000000000017941 */ /* 0x000fea0003800000 */
.L_x_3262:
        /* <DEDUP_REMOVED lines=30> */
.L_x_3274:
[----:B------:R-:W-:Y:S05]  /*8f10*/  BSYNC B2 ;  /* 0x0000000000027941 */ /* 0x000fea0003800000 */
.L_x_3273:
        /* <DEDUP_REMOVED lines=86> */
.L_x_3276:
        /* <DEDUP_REMOVED lines=22> */
.L_x_3279:
[----:B------:R-:W-:Y:S05]  /*95e0*/  BSYNC B3 ;  /* 0x0000000000037941 */ /* 0x000fea0003800000 */
.L_x_3278:
        /* <DEDUP_REMOVED lines=29> */
.L_x_3277:
[----:B------:R-:W-:Y:S05]  /*97c0*/  BSYNC B2 ;  /* 0x0000000000027941 */ /* 0x000fea0003800000 */
.L_x_3275:
[----:B------:R-:W-:-:S10]  /*97d0*/  DMUL R2, R2, 0.5 ;  /* 0x3fe0000002027828 */ /* 0x000fd40000000000 */
[----:B------:R-:W-:Y:S01]  /*97e0*/  LOP3.LUT R5, R3, 0x80000000, R5, 0xb8, !PT ;  /* 0x8000000003057812 */ /* 0x000fe200078eb805 */
[----:B------:R-:W-:-:S07]  /*97f0*/  IMAD.MOV.U32 R4, RZ, RZ, R2 ;  /* 0x000000ffff047224 */ /* 0x000fce00078e0002 */
.L_x_3272:
[----:B------:R-:W-:Y:S05]  /*9800*/  BSYNC B1 ;  /* 0x0000000000017941 */ /* 0x000fea0003800000 */
.L_x_3271:
        /* <DEDUP_REMOVED lines=28> */
[----:B------:R-:W-:Y:S01]  /*99d0*/  MOV R2, R36 ;  /* 0x0000002400027202 */ /* 0x000fe20000000f00 */
[----:B------:R-:W-:-:S07]  /*99e0*/  IMAD.MOV.U32 R3, RZ, RZ, R37 ;  /* 0x000000ffff037224 */ /* 0x000fce00078e0025 */
.L_x_3283:
[----:B------:R-:W-:Y:S05]  /*99f0*/  BSYNC B2 ;  /* 0x0000000000027941 */ /* 0x000fea0003800000 */
.L_x_3282:
        /* <DEDUP_REMOVED lines=86> */
.L_x_3285:
        /* <DEDUP_REMOVED lines=22> */
.L_x_3288:
[----:B------:R-:W-:Y:S05]  /*a0c0*/  BSYNC B3 ;  /* 0x0000000000037941 */ /* 0x000fea0003800000 */
.L_x_3287:
        /* <DEDUP_REMOVED lines=29> */
.L_x_3286:
[----:B------:R-:W-:Y:S05]  /*a2a0*/  BSYNC B2 ;  /* 0x0000000000027941 */ /* 0x000fea0003800000 */
.L_x_3284:
[----:B------:R-:W-:-:S10]  /*a2b0*/  DMUL R2, R2, 0.5 ;  /* 0x3fe0000002027828 */ /* 0x000fd40000000000 */
[----:B------:R-:W-:-:S07]  /*a2c0*/  LOP3.LUT R3, R3, 0x80000000, R17, 0xb8, !PT ;  /* 0x8000000003037812 */ /* 0x000fce00078eb811 */
.L_x_3281:
[----:B------:R-:W-:Y:S05]  /*a2d0*/  BSYNC B1 ;  /* 0x0000000000017941 */ /* 0x000fea0003800000 */
.L_x_3280:
        /* <DEDUP_REMOVED lines=30> */
.L_x_3292:
[----:B------:R-:W-:Y:S05]  /*a4c0*/  BSYNC B2 ;  /* 0x0000000000027941 */ /* 0x000fea0003800000 */
.L_x_3291:
        /* <DEDUP_REMOVED lines=86> */
.L_x_3294:
        /* <DEDUP_REMOVED lines=22> */
.L_x_3297:
[----:B------:R-:W-:Y:S05]  /*ab90*/  BSYNC B3 ;  /* 0x0000000000037941 */ /* 0x000fea0003800000 */
.L_x_3296:
        /* <DEDUP_REMOVED lines=29> */
.L_x_3295:
[----:B------:R-:W-:Y:S05]  /*ad70*/  BSYNC B2 ;  /* 0x0000000000027941 */ /* 0x000fea0003800000 */
.L_x_3293:
[----:B------:R-:W-:-:S10]  /*ad80*/  DMUL R16, R16, 0.5 ;  /* 0x3fe0000010107828 */ /* 0x000fd40000000000 */
[----:B------:R-:W-:Y:S02]  /*ad90*/  LOP3.LUT R19, R17, 0x80000000, R19, 0xb8, !PT ;  /* 0x8000000011137812 */ /* 0x000fe400078eb813 */
[----:B------:R-:W-:-:S07]  /*ada0*/  MOV R18, R16 ;  /* 0x0000001000127202 */ /* 0x000fce0000000f00 */
.L_x_3290:
[----:B------:R-:W-:Y:S05]  /*adb0*/  BSYNC B1 ;  /* 0x0000000000017941 */ /* 0x000fea0003800000 */
.L_x_3289:
        /* <DEDUP_REMOVED lines=24> */
.L_x_3300:
[----:B------:R-:W-:-:S13]  /*af40*/  ISETP.GE.AND P0, PT, R21, R0, PT ;  /* 0x000000001500720c */ /* 0x000fda0003f06270 */
[----:B------:R-:W-:Y:S05]  /*af50*/  @P0 BRA `(.L_x_3302) ;  /* 0x0000000000300947 */ /* 0x000fea0003800000 */
[----:B0-----:R-:W0:Y:S01]  /*af60*/  LDC.64 R10, c[0x0][0x218] ;  /* 0x00008600ff0a7b82 */ /* 0x001e220000000a00 */
[----:B------:R-:W-:Y:S01]  /*af70*/  IADD3 R13, R30, R21, RZ ;  /* 0x000000151e0d7210 */ /* 0x000fe20007ffe0ff */
[----:B------:R-:W-:-:S04]  /*af80*/  VIADD R21, R21, 0x80 ;  /* 0x0000008015157836 */ /* 0x000fc80000000000 */
[----:B0-----:R-:W-:-:S05]  /*af90*/  IMAD.WIDE.U32 R10, R13, 0x8, R10 ;  /* 0x000000080d0a7825 */ /* 0x001fca00078e000a */
[----:B------:R1:W-:Y:S02]  /*afa0*/  STG.E.64 desc[UR4][R10.64], R8 ;  /* 0x000000080a007986 */ /* 0x0003e4000c101b04 */
.L_x_3301:
[----:B------:R-:W-:-:S13]  /*afb0*/  ISETP.GE.AND P0, PT, R21, R0, PT ;  /* 0x000000001500720c */ /* 0x000fda0003f06270 */
[----:B------:R-:W-:Y:S05]  /*afc0*/  @P0 BRA `(.L_x_3303) ;  /* 0x0000000000340947 */ /* 0x000fea0003800000 */
[----:B-1----:R-:W1:Y:S01]  /*afd0*/  LDC.64 R8, c[0x0][0x218] ;  /* 0x00008600ff087b82 */ /* 0x002e620000000a00 */
[----:B------:R-:W-:Y:S02]  /*afe0*/  IMAD.IADD R11, R30, 0x1, R21 ;  /* 0x000000011e0b7824 */ /* 0x000fe400078e0215 */
[----:B------:R-:W-:Y:S02]  /*aff0*/  VIADD R21, R21, 0x80 ;  /* 0x0000008015157836 */ /* 0x000fe40000000000 */
[----:B-1----:R-:W-:-:S05]  /*b000*/  IMAD.WIDE.U32 R8, R11, 0x8, R8 ;  /* 0x000000080b087825 */ /* 0x002fca00078e0008 */
[----:B------:R1:W-:Y:S02]  /*b010*/  STG.E.64 desc[UR4][R8.64], R6 ;  /* 0x0000000608007986 */ /* 0x0003e4000c101b04 */
.L_x_3302:
        /* <DEDUP_REMOVED lines=8> */
.L_x_3303:
[----:B------:R-:W-:Y:S05]  /*b0a0*/  BSYNC B1 ;  /* 0x0000000000017941 */ /* 0x000fea0003800000 */
.L_x_3299:
[----:B------:R-:W-:-:S13]  /*b0b0*/  ISETP.GE.AND P0, PT, R21, R0, PT ;  /* 0x000000001500720c */ /* 0x000fda0003f06270 */
[----:B--2---:R-:W2:Y:S01]  /*b0c0*/  @!P0 LDC.64 R4, c[0x0][0x218] ;  /* 0x00008600ff048b82 */ /* 0x004ea20000000a00 */
[----:B------:R-:W-:Y:S02]  /*b0d0*/  @!P0 IMAD.IADD R7, R30, 0x1, R21 ;  /* 0x000000011e078824 */ /* 0x000fe400078e0215 */
[----:B------:R-:W-:Y:S02]  /*b0e0*/  @!P0 VIADD R21, R21, 0x80 ;  /* 0x0000008015158836 */ /* 0x000fe40000000000 */
[----:B--2---:R-:W-:-:S05]  /*b0f0*/  @!P0 IMAD.WIDE.U32 R4, R7, 0x8, R4 ;  /* 0x0000000807048825 */ /* 0x004fca00078e0004 */
[----:B------:R2:W-:Y:S02]  /*b100*/  @!P0 STG.E.64 desc[UR4][R4.64], R2 ;  /* 0x0000000204008986 */ /* 0x0005e4000c101b04 */
.L_x_3304:
[----:B------:R-:W-:Y:S05]  /*b110*/  BSYNC B0 ;  /* 0x0000000000007941 */ /* 0x000fea0003800000 */
.L_x_3298:
        /* <DEDUP_REMOVED lines=8> */
        .weak           $__internal_5_$__cuda_sm20_div_rn_f64_full
        .type           $__internal_5_$__cuda_sm20_div_rn_f64_full,@function
        .size           $__internal_5_$__cuda_sm20_div_rn_f64_full,(.L_x_3458 - $__internal_5_$__cuda_sm20_div_rn_f64_full)
$__internal_5_$__cuda_sm20_div_rn_f64_full:
        /* <DEDUP_REMOVED lines=66> */
.L_x_3306:
        /* <DEDUP_REMOVED lines=16> */
.L_x_3309:
[----:B------:R-:W-:Y:S02]  /*b6c0*/  LOP3.LUT R37, R23, 0x80000, RZ, 0xfc, !PT ;  /* 0x0008000017257812 */ /* 0x000fe400078efcff */
[----:B------:R-:W-:Y:S01]  /*b6d0*/  MOV R36, R22 ;  /* 0x0000001600247202 */ /* 0x000fe20000000f00 */
[----:B------:R-:W-:Y:S06]  /*b6e0*/  BRA `(.L_x_3307) ;  /* 0x0000000000087947 */ /* 0x000fec0003800000 */
.L_x_3308:
[----:B------:R-:W-:Y:S01]  /*b6f0*/  LOP3.LUT R37, R21, 0x80000, RZ, 0xfc, !PT ;  /* 0x0008000015257812 */ /* 0x000fe200078efcff */
[----:B------:R-:W-:-:S07]  /*b700*/  IMAD.MOV.U32 R36, RZ, RZ, R20 ;  /* 0x000000ffff247224 */ /* 0x000fce00078e0014 */
.L_x_3307:
[----:B------:R-:W-:Y:S05]  /*b710*/  BSYNC B0 ;  /* 0x0000000000007941 */ /* 0x000fea0003800000 */
.L_x_3305:
[----:B------:R-:W-:-:S04]  /*b720*/  IMAD.MOV.U32 R33, RZ, RZ, 0x0 ;  /* 0x00000000ff217424 */ /* 0x000fc800078e00ff */
[----:B------:R-:W-:Y:S05]  /*b730*/  RET.REL.NODEC R32 `(_ZN2at6native29vectorized_elementwise_kernelILi4EZZZNS0_17atanh_kernel_cudaERNS_18TensorIteratorBaseEENKUlvE0_clEvENKUlvE_clEvEUldE_St5arrayIPcLm2EEEEviT0_T1_) ;  /* 0xffffff4820307950 */ /* 0x000fea0003c3ffff */
.L_x_3310:
        /* <DEDUP_REMOVED lines=12> */
.L_x_3458:


//--------------------- .text._ZN2at6native29vectorized_elementwise_kernelILi8EZZZNS0_17atanh_kernel_cudaERNS_18TensorIteratorBaseEENKUlvE0_clEvENKUlvE_clEvEUldE_St5arrayIPcLm2EEEEviT0_T1_ --------------------------
	.section	.text._ZN2at6native29vectorized_elementwise_kernelILi8EZZZNS0_17atanh_kernel_cudaERNS_18TensorIteratorBaseEENKUlvE0_clEvENKUlvE_clEvEUldE_St5arrayIPcLm2EEEEviT0_T1_,"ax",@progbits
	.align	128
        .global         _ZN2at6native29vectorized_elementwise_kernelILi8EZZZNS0_17atanh_kernel_cudaERNS_18TensorIteratorBaseEENKUlvE0_clEvENKUlvE_clEvEUldE_St5arrayIPcLm2EEEEviT0_T1_
        .type           _ZN2at6native29vectorized_elementwise_kernelILi8EZZZNS0_17atanh_kernel_cudaERNS_18TensorIteratorBaseEENKUlvE0_clEvENKUlvE_clEvEUldE_St5arrayIPcLm2EEEEviT0_T1_,@function
        .size           _ZN2at6native29vectorized_elementwise_kernelILi8EZZZNS0_17atanh_kernel_cudaERNS_18TensorIteratorBaseEENKUlvE0_clEvENKUlvE_clEvEUldE_St5arrayIPcLm2EEEEviT0_T1_,(.L_x_3459 - _ZN2at6native29vectorized_elementwise_kernelILi8EZZZNS0_17atanh_kernel_cudaERNS_18TensorIteratorBaseEENKUlvE0_clEvENKUlvE_clEvEUldE_St5arrayIPcLm2EEEEviT0_T1_)
        .other          _ZN2at6native29vectorized_elementwise_kernelILi8EZZZNS0_17atanh_kernel_cudaERNS_18TensorIteratorBaseEENKUlvE0_clEvENKUlvE_clEvEUldE_St5arrayIPcLm2EEEEviT0_T1_,@"STO_CUDA_ENTRY STV_DEFAULT"
_ZN2at6native29vectorized_elementwise_kernelILi8EZZZNS0_17atanh_kernel_cudaERNS_18TensorIteratorBaseEENKUlvE0_clEvENKUlvE_clEvEUldE_St5arrayIPcLm2EEEEviT0_T1_:
.text._ZN2at6native29vectorized_elementwise_kernelILi8EZZZNS0_17atanh_kernel_cudaERNS_18TensorIteratorBaseEENKUlvE0_clEvENKUlvE_clEvEUldE_St5arrayIPcLm2EEEEviT0_T1_:
        /* <DEDUP_REMOVED lines=34> */
[----:B-----5:R-:W-:Y:S05]  /*0220*/  CALL.REL.NOINC `($__internal_6_$__cuda_sm20_div_rn_f64_full) ;  /* 0x000000ac00dc7944 */ /* 0x020fea0003c00000 */
[----:B------:R-:W-:Y:S02]  /*0230*/  IMAD.MOV.U32 R2, RZ, RZ, R36 ;  /* 0x000000ffff027224 */ /* 0x000fe400078e0024 */
[----:B------:R-:W-:-:S07]  /*0240*/  IMAD.MOV.U32 R3, RZ, RZ, R37 ;  /* 0x000000ffff037224 */ /* 0x000fce00078e0025 */
.L_x_3313:
[----:B------:R-:W-:Y:S05]  /*0250*/  BSYNC B1 ;  /* 0x0000000000017941 */ /* 0x000fea0003800000 */
.L_x_3312:
        /* <DEDUP_REMOVED lines=86> */
.L_x_3315:
        /* <DEDUP_REMOVED lines=21> */
[----:B-----5:R-:W-:Y:S05]  /*0910*/  CALL.REL.NOINC `($__internal_6_$__cuda_sm20_div_rn_f64_full) ;  /* 0x000000a800207944 */ /* 0x020fea0003c00000 */
.L_x_3318:
[----:B------:R-:W-:Y:S05]  /*0920*/  BSYNC B2 ;  /* 0x0000000000027941 */ /* 0x000fea0003800000 */
.L_x_3317:
        /* <DEDUP_REMOVED lines=29> */
.L_x_3316:
[----:B------:R-:W-:Y:S05]  /*0b00*/  BSYNC B1 ;  /* 0x0000000000017941 */ /* 0x000fea0003800000 */
.L_x_3314:
        /* <DEDUP_REMOVED lines=21> */
[----:B-----5:R-:W-:Y:S05]  /*0c60*/  CALL.REL.NOINC `($__internal_6_$__cuda_sm20_div_rn_f64_full) ;  /* 0x000000a4004c7944 */ /* 0x020fea0003c00000 */
[----:B------:R-:W-:Y:S02]  /*0c70*/  IMAD.MOV.U32 R2, RZ, RZ, R36 ;  /* 0x000000ffff027224 */ /* 0x000fe400078e0024 */
[----:B------:R-:W-:-:S07]  /*0c80*/  IMAD.MOV.U32 R3, RZ, RZ, R37 ;  /* 0x000000ffff037224 */ /* 0x000fce00078e0025 */
.L_x_3320:
[----:B------:R-:W-:Y:S05]  /*0c90*/  BSYNC B1 ;  /* 0x0000000000017941 */ /* 0x000fea0003800000 */
.L_x_3319:
        /* <DEDUP_REMOVED lines=86> */
.L_x_3322:
        /* <DEDUP_REMOVED lines=22> */
.L_x_3325:
[----:B------:R-:W-:Y:S05]  /*1360*/  BSYNC B2 ;  /* 0x0000000000027941 */ /* 0x000fea0003800000 */
.L_x_3324:
        /* <DEDUP_REMOVED lines=29> */
.L_x_3323:
[----:B------:R-:W-:Y:S05]  /*1540*/  BSYNC B1 ;  /* 0x0000000000017941 */ /* 0x000fea0003800000 */
.L_x_3321:
        /* <DEDUP_REMOVED lines=21> */
[----:B------:R-:W-:Y:S05]  /*16a0*/  CALL.REL.NOINC `($__internal_6_$__cuda_sm20_div_rn_f64_full) ;  /* 0x0000009800bc7944 */ /* 0x000fea0003c00000 */
[----:B------:R-:W-:Y:S02]  /*16b0*/  IMAD.MOV.U32 R2, RZ, RZ, R36 ;  /* 0x000000ffff027224 */ /* 0x000fe400078e0024 */
[----:B------:R-:W-:-:S07]  /*16c0*/  IMAD.MOV.U32 R3, RZ, RZ, R37 ;  /* 0x000000ffff037224 */ /* 0x000fce00078e0025 */
.L_x_3327:
[----:B------:R-:W-:Y:S05]  /*16d0*/  BSYNC B1 ;  /* 0x0000000000017941 */ /* 0x000fea0003800000 */
.L_x_3326:
        /* <DEDUP_REMOVED lines=86> */
.L_x_3329:
        /* <DEDUP_REMOVED lines=21> */
[----:B------:R-:W-:Y:S05]  /*1d90*/  CALL.REL.NOINC `($__internal_6_$__cuda_sm20_div_rn_f64_full) ;  /* 0x0000009400007944 */ /* 0x000fea0003c00000 */
.L_x_3332:
[----:B------:R-:W-:Y:S05]  /*1da0*/  BSYNC B2 ;  /* 0x0000000000027941 */ /* 0x000fea0003800000 */
.L_x_3331:
        /* <DEDUP_REMOVED lines=29> */
.L_x_3330:
[----:B------:R-:W-:Y:S05]  /*1f80*/  BSYNC B1 ;  /* 0x0000000000017941 */ /* 0x000fea0003800000 */
.L_x_3328:
        /* <DEDUP_REMOVED lines=21> */
[----:B------:R-:W-:Y:S05]  /*20e0*/  CALL.REL.NOINC `($__internal_6_$__cuda_sm20_div_rn_f64_full) ;  /* 0x00000090002c7944 */ /* 0x000fea0003c00000 */
[----:B------:R-:W-:Y:S01]  /*20f0*/  MOV R2, R36 ;  /* 0x0000002400027202 */ /* 0x000fe20000000f00 */
[----:B------:R-:W-:-:S07]  /*2100*/  IMAD.MOV.U32 R3, RZ, RZ, R37 ;  /* 0x000000ffff037224 */ /* 0x000fce00078e0025 */
.L_x_3334:
[----:B------:R-:W-:Y:S05]  /*2110*/  BSYNC B1 ;  /* 0x0000000000017941 */ /* 0x000fea0003800000 */
.L_x_3333:
        /* <DEDUP_REMOVED lines=86> */
.L_x_3336:
        /* <DEDUP_REMOVED lines=21> */
[----:B------:R-:W-:Y:S05]  /*27d0*/  CALL.REL.NOINC `($__internal_6_$__cuda_sm20_div_rn_f64_full) ;  /* 0x0000008800707944 */ /* 0x000fea0003c00000 */
.L_x_3339:
[----:B------:R-:W-:Y:S05]  /*27e0*/  BSYNC B2 ;  /* 0x0000000000027941 */ /* 0x000fea0003800000 */
.L_x_3338:
        /* <DEDUP_REMOVED lines=29> */
.L_x_3337:
[----:B------:R-:W-:Y:S05]  /*29c0*/  BSYNC B1 ;  /* 0x0000000000017941 */ /* 0x000fea0003800000 */
.L_x_3335:
        /* <DEDUP_REMOVED lines=22> */
[----:B------:R-:W-:Y:S01]  /*2b30*/  IMAD.MOV.U32 R2, RZ, RZ, R36 ;  /* 0x000000ffff027224 */ /* 0x000fe200078e0024 */
[----:B------:R-:W-:-:S07]  /*2b40*/  MOV R3, R37 ;  /* 0x0000002500037202 */ /* 0x000fce0000000f00 */
.L_x_3341:
[----:B------:R-:W-:Y:S05]  /*2b50*/  BSYNC B1 ;  /* 0x0000000000017941 */ /* 0x000fea0003800000 */
.L_x_3340:
        /* <DEDUP_REMOVED lines=86> */
.L_x_3343:
        /* <DEDUP_REMOVED lines=21> */
[----:B------:R-:W-:Y:S05]  /*3210*/  CALL.REL.NOINC `($__internal_6_$__cuda_sm20_div_rn_f64_full) ;  /* 0x0000007c00e07944 */ /* 0x000fea0003c00000 */
.L_x_3346:
[----:B------:R-:W-:Y:S05]  /*3220*/  BSYNC B2 ;  /* 0x0000000000027941 */ /* 0x000fea0003800000 */
.L_x_3345:
        /* <DEDUP_REMOVED lines=29> */
.L_x_3344:
[----:B------:R-:W-:Y:S05]  /*3400*/  BSYNC B1 ;  /* 0x0000000000017941 */ /* 0x000fea0003800000 */
.L_x_3342:
        /* <DEDUP_REMOVED lines=22> */
[----:B------:R-:W-:Y:S02]  /*3570*/  IMAD.MOV.U32 R2, RZ, RZ, R36 ;  /* 0x000000ffff027224 */ /* 0x000fe400078e0024 */
[----:B------:R-:W-:-:S07]  /*3580*/  IMAD.MOV.U32 R3, RZ, RZ, R37 ;  /* 0x000000ffff037224 */ /* 0x000fce00078e0025 */
.L_x_3348:
[----:B------:R-:W-:Y:S05]  /*3590*/  BSYNC B1 ;  /* 0x0000000000017941 */ /* 0x000fea0003800000 */
.L_x_3347:
        /* <DEDUP_REMOVED lines=86> */
.L_x_3350:
        /* <DEDUP_REMOVED lines=22> */
.L_x_3353:
[----:B------:R-:W-:Y:S05]  /*3c60*/  BSYNC B2 ;  /* 0x0000000000027941 */ /* 0x000fea0003800000 */
.L_x_3352:
        /* <DEDUP_REMOVED lines=29> */
.L_x_3351:
[----:B------:R-:W-:Y:S05]  /*3e40*/  BSYNC B1 ;  /* 0x0000000000017941 */ /* 0x000fea0003800000 */
.L_x_3349:
        /* <DEDUP_REMOVED lines=24> */
.L_x_3355:
[----:B------:R-:W-:Y:S05]  /*3fd0*/  BSYNC B1 ;  /* 0x0000000000017941 */ /* 0x000fea0003800000 */
.L_x_3354:
        /* <DEDUP_REMOVED lines=86> */
.L_x_3357:
        /* <DEDUP_REMOVED lines=22> */
.L_x_3360:
[----:B------:R-:W-:Y:S05]  /*46a0*/  BSYNC B2 ;  /* 0x0000000000027941 */ /* 0x000fea0003800000 */
.L_x_3359:
        /* <DEDUP_REMOVED lines=29> */
.L_x_3358:
[----:B------:R-:W-:Y:S05]  /*4880*/  BSYNC B1 ;  /* 0x0000000000017941 */ /* 0x000fea0003800000 */
.L_x_3356:
        /* <DEDUP_REMOVED lines=24> */
.L_x_3362:
[----:B------:R-:W-:Y:S05]  /*4a10*/  BSYNC B1 ;  /* 0x0000000000017941 */ /* 0x000fea0003800000 */
.L_x_3361:
        /* <DEDUP_REMOVED lines=86> */
.L_x_3364:
        /* <DEDUP_REMOVED lines=22> */
.L_x_3367:
[----:B------:R-:W-:Y:S05]  /*50e0*/  BSYNC B2 ;  /* 0x0000000000027941 */ /* 0x000fea0003800000 */
.L_x_3366:
        /* <DEDUP_REMOVED lines=29> */
.L_x_3365:
[----:B------:R-:W-:Y:S05]  /*52c0*/  BSYNC B1 ;  /* 0x0000000000017941 */ /* 0x000fea0003800000 */
.L_x_3363:
        /* <DEDUP_REMOVED lines=11> */
.L_x_3311:
        /* <DEDUP_REMOVED lines=81> */
[----:B------:R-:W-:Y:S01]  /*5890*/  IMAD.MOV.U32 R2, RZ, RZ, R36 ;  /* 0x000000ffff027224 */ /* 0x000fe200078e0024 */
[----:B------:R-:W-:-:S07]  /*58a0*/  MOV R3, R37 ;  /* 0x0000002500037202 */ /* 0x000fce0000000f00 */
.L_x_3371:
[----:B------:R-:W-:Y:S05]  /*58b0*/  BSYNC B2 ;  /* 0x0000000000027941 */ /* 0x000fea0003800000 */
.L_x_3370:
        /* <DEDUP_REMOVED lines=86> */
.L_x_3373:
        /* <DEDUP_REMOVED lines=22> */
.L_x_3376:
[----:B------:R-:W-:Y:S05]  /*5f80*/  BSYNC B3 ;  /* 0x0000000000037941 */ /* 0x000fea0003800000 */
.L_x_3375:
        /* <DEDUP_REMOVED lines=29> */
.L_x_3374:
[----:B------:R-:W-:Y:S05]  /*6160*/  BSYNC B2 ;  /* 0x0000000000027941 */ /* 0x000fea0003800000 */
.L_x_3372:
[----:B------:R-:W-:-:S10]  /*6170*/  DMUL R2, R2, 0.5 ;  /* 0x3fe0000002027828 */ /* 0x000fd40000000000 */
[----:B------:R-:W-:Y:S01]  /*6180*/  LOP3.LUT R15, R3, 0x80000000, R15, 0xb8, !PT ;  /* 0x80000000030f7812 */ /* 0x000fe200078eb80f */
[----:B------:R-:W-:-:S07]  /*6190*/  IMAD.MOV.U32 R14, RZ, RZ, R2 ;  /* 0x000000ffff0e7224 */ /* 0x000fce00078e0002 */
.L_x_3369:
[----:B------:R-:W-:Y:S05]  /*61a0*/  BSYNC B1 ;  /* 0x0000000000017941 */ /* 0x000fea0003800000 */
.L_x_3368:
        /* <DEDUP_REMOVED lines=28> */
[----:B------:R-:W-:Y:S02]  /*6370*/  IMAD.MOV.U32 R2, RZ, RZ, R36 ;  /* 0x000000ffff027224 */ /* 0x000fe400078e0024 */
[----:B------:R-:W-:-:S07]  /*6380*/  IMAD.MOV.U32 R3, RZ, RZ, R37 ;  /* 0x000000ffff037224 */ /* 0x000fce00078e0025 */
.L_x_3380:
[----:B------:R-:W-:Y:S05]  /*6390*/  BSYNC B2 ;  /* 0x0000000000027941 */ /* 0x000fea0003800000 */
.L_x_3379:
        /* <DEDUP_REMOVED lines=86> */
.L_x_3382:
        /* <DEDUP_REMOVED lines=22> */
.L_x_3385:
[----:B------:R-:W-:Y:S05]  /*6a60*/  BSYNC B3 ;  /* 0x0000000000037941 */ /* 0x000fea0003800000 */
.L_x_3384:
        /* <DEDUP_REMOVED lines=29> */
.L_x_3383:
[----:B------:R-:W-:Y:S05]  /*6c40*/  BSYNC B2 ;  /* 0x0000000000027941 */ /* 0x000fea0003800000 */
.L_x_3381:
[----:B------:R-:W-:-:S10]  /*6c50*/  DMUL R2, R2, 0.5 ;  /* 0x3fe0000002027828 */ /* 0x000fd40000000000 */
[----:B------:R-:W-:Y:S02]  /*6c60*/  LOP3.LUT R13, R3, 0x80000000, R13, 0xb8, !PT ;  /* 0x80000000030d7812 */ /* 0x000fe400078eb80d */
[----:B------:R-:W-:-:S07]  /*6c70*/  MOV R12, R2 ;  /* 0x00000002000c7202 */ /* 0x000fce0000000f00 */
.L_x_3378:
[----:B------:R-:W-:Y:S05]  /*6c80*/  BSYNC B1 ;  /* 0x0000000000017941 */ /* 0x000fea0003800000 */
.L_x_3377:
        /* <DEDUP_REMOVED lines=30> */
.L_x_3389:
[----:B------:R-:W-:Y:S05]  /*6e70*/  BSYNC B2 ;  /* 0x0000000000027941 */ /* 0x000fea0003800000 */
.L_x_3388:
        /* <DEDUP_REMOVED lines=86> */
.L_x_3391:
        /* <DEDUP_REMOVED lines=22> */
.L_x_3394:
[----:B------:R-:W-:Y:S05]  /*7540*/  BSYNC B3 ;  /* 0x0000000000037941 */ /* 0x000fea0003800000 */
.L_x_3393:
        /* <DEDUP_REMOVED lines=29> */
.L_x_3392:
[----:B------:R-:W-:Y:S05]  /*7720*/  BSYNC B2 ;  /* 0x0000000000027941 */ /* 0x000fea0003800000 */
.L_x_3390:
[----:B------:R-:W-:-:S10]  /*7730*/  DMUL R2, R2, 0.5 ;  /* 0x3fe0000002027828 */ /* 0x000fd40000000000 */
[----:B------:R-:W-:Y:S01]  /*7740*/  LOP3.LUT R11, R3, 0x80000000, R11, 0xb8, !PT ;  /* 0x80000000030b7812 */ /* 0x000fe200078eb80b */
[----:B------:R-:W-:-:S07]  /*7750*/  IMAD.MOV.U32 R10, RZ, RZ, R2 ;  /* 0x000000ffff0a7224 */ /* 0x000fce00078e0002 */
.L_x_3387:
[----:B------:R-:W-:Y:S05]  /*7760*/  BSYNC B1 ;  /* 0x0000000000017941 */ /* 0x000fea0003800000 */
.L_x_3386:
        /* <DEDUP_REMOVED lines=30> */
.L_x_3398:
[----:B------:R-:W-:Y:S05]  /*7950*/  BSYNC B2 ;  /* 0x0000000000027941 */ /* 0x000fea0003800000 */
.L_x_3397:
        /* <DEDUP_REMOVED lines=86> */
.L_x_3400:
        /* <DEDUP_REMOVED lines=22> */
.L_x_3403:
[----:B------:R-:W-:Y:S05]  /*8020*/  BSYNC B3 ;  /* 0x0000000000037941 */ /* 0x000fea0003800000 */
.L_x_3402:
        /* <DEDUP_REMOVED lines=29> */
.L_x_3401:
[----:B------:R-:W-:Y:S05]  /*8200*/  BSYNC B2 ;  /* 0x0000000000027941 */ /* 0x000fea0003800000 */
.L_x_3399:
[----:B------:R-:W-:-:S10]  /*8210*/  DMUL R2, R2, 0.5 ;  /* 0x3fe0000002027828 */ /* 0x000fd40000000000 */
[----:B------:R-:W-:Y:S01]  /*8220*/  LOP3.LUT R9, R3, 0x80000000, R9, 0xb8, !PT ;  /* 0x8000000003097812 */ /* 0x000fe200078eb809 */
[----:B------:R-:W-:-:S07]  /*8230*/  IMAD.MOV.U32 R8, RZ, RZ, R2 ;  /* 0x000000ffff087224 */ /* 0x000fce00078e0002 */
.L_x_3396:
[----:B------:R-:W-:Y:S05]  /*8240*/  BSYNC B1 ;  /* 0x0000000000017941 */ /* 0x000fea0003800000 */
.L_x_3395:
        /* <DEDUP_REMOVED lines=28> */
[----:B------:R-:W-:Y:S01]  /*8410*/  MOV R2, R36 ;  /* 0x0000002400027202 */ /* 0x000fe20000000f00 */
[----:B------:R-:W-:-:S07]  /*8420*/  IMAD.MOV.U32 R3, RZ, RZ, R37 ;  /* 0x000000ffff037224 */ /* 0x000fce00078e0025 */
.L_x_3407:
[----:B------:R-:W-:Y:S05]  /*8430*/  BSYNC B2 ;  /* 0x0000000000027941 */ /* 0x000fea0003800000 */
.L_x_3406:
        /* <DEDUP_REMOVED lines=86> */
.L_x_3409:
        /* <DEDUP_REMOVED lines=22> */
.L_x_3412:
[----:B------:R-:W-:Y:S05]  /*8b00*/  BSYNC B3 ;  /* 0x0000000000037941 */ /* 0x000fea0003800000 */
.L_x_3411:
        /* <DEDUP_REMOVED lines=29> */
.L_x_3410:
[----:B------:R-:W-:Y:S05]  /*8ce0*/  BSYNC B2 ;  /* 0x0000000000027941 */ /* 0x000fea0003800000 */
.L_x_3408:
[----:B------:R-:W-:-:S10]  /*8cf0*/  DMUL R2, R2, 0.5 ;  /* 0x3fe0000002027828 */ /* 0x000fd40000000000 */
[----:B------:R-:W-:Y:S01]  /*8d00*/  LOP3.LUT R7, R3, 0x80000000, R7, 0xb8, !PT ;  /* 0x8000000003077812 */ /* 0x000fe200078eb807 */
[----:B------:R-:W-:-:S07]  /*8d10*/  IMAD.MOV.U32 R6, RZ, RZ, R2 ;  /* 0x000000ffff067224 */ /* 0x000fce00078e0002 */
.L_x_3405:
[----:B------:R-:W-:Y:S05]  /*8d20*/  BSYNC B1 ;  /* 0x0000000000017941 */ /* 0x000fea0003800000 */
.L_x_3404:
        /* <DEDUP_REMOVED lines=30> */
.L_x_3416:
[----:B------:R-:W-:Y:S05]  /*8f10*/  BSYNC B2 ;  /* 0x0000000000027941 */ /* 0x000fea0003800000 */
.L_x_3415:
        /* <DEDUP_REMOVED lines=86> */
.L_x_3418:
        /* <DEDUP_REMOVED lines=22> */
.L_x_3421:
[----:B------:R-:W-:Y:S05]  /*95e0*/  BSYNC B3 ;  /* 0x0000000000037941 */ /* 0x000fea0003800000 */
.L_x_3420:
        /* <DEDUP_REMOVED lines=29> */
.L_x_3419:
[----:B------:R-:W-:Y:S05]  /*97c0*/  BSYNC B2 ;  /* 0x0000000000027941 */ /* 0x000fea0003800000 */
.L_x_3417:
[----:B------:R-:W-:-:S10]  /*97d0*/  DMUL R2, R2, 0.5 ;  /* 0x3fe0000002027828 */ /* 0x000fd40000000000 */
[----:B------:R-:W-:Y:S01]  /*97e0*/  LOP3.LUT R5, R3, 0x80000000, R5, 0xb8, !PT ;  /* 0x8000000003057812 */ /* 0x000fe200078eb805 */
[----:B------:R-:W-:-:S07]  /*97f0*/  IMAD.MOV.U32 R4, RZ, RZ, R2 ;  /* 0x000000ffff047224 */ /* 0x000fce00078e0002 */
.L_x_3414:
[----:B------:R-:W-:Y:S05]  /*9800*/  BSYNC B1 ;  /* 0x0000000000017941 */ /* 0x000fea0003800000 */
.L_x_3413:
        /* <DEDUP_REMOVED lines=28> */
[----:B------:R-:W-:Y:S01]  /*99d0*/  MOV R2, R36 ;  /* 0x0000002400027202 */ /* 0x000fe20000000f00 */
[----:B------:R-:W-:-:S07]  /*99e0*/  IMAD.MOV.U32 R3, RZ, RZ, R37 ;  /* 0x000000ffff037224 */ /* 0x000fce00078e0025 */
.L_x_3425:
[----:B------:R-:W-:Y:S05]  /*99f0*/  BSYNC B2 ;  /* 0x0000000000027941 */ /* 0x000fea0003800000 */
.L_x_3424:
        /* <DEDUP_REMOVED lines=86> */
.L_x_3427:
        /* <DEDUP_REMOVED lines=22> */
.L_x_3430:
[----:B------:R-:W-:Y:S05]  /*a0c0*/  BSYNC B3 ;  /* 0x0000000000037941 */ /* 0x000fea0003800000 */
.L_x_3429:
        /* <DEDUP_REMOVED lines=29> */
.L_x_3428:
[----:B------:R-:W-:Y:S05]  /*a2a0*/  BSYNC B2 ;  /* 0x0000000000027941 */ /* 0x000fea0003800000 */
.L_x_3426:
[----:B------:R-:W-:-:S10]  /*a2b0*/  DMUL R2, R2, 0.5 ;  /* 0x3fe0000002027828 */ /* 0x000fd40000000000 */
[----:B------:R-:W-:-:S07]  /*a2c0*/  LOP3.LUT R3, R3, 0x80000000, R17, 0xb8, !PT ;  /* 0x8000000003037812 */ /* 0x000fce00078eb811 */
.L_x_3423:
[----:B------:R-:W-:Y:S05]  /*a2d0*/  BSYNC B1 ;  /* 0x0000000000017941 */ /* 0x000fea0003800000 */
.L_x_3422:
        /* <DEDUP_REMOVED lines=30> */
.L_x_3434:
[----:B------:R-:W-:Y:S05]  /*a4c0*/  BSYNC B2 ;  /* 0x0000000000027941 */ /* 0x000fea0003800000 */
.L_x_3433:
        /* <DEDUP_REMOVED lines=86> */
.L_x_3436:
        /* <DEDUP_REMOVED lines=22> */
.L_x_3439:
[----:B------:R-:W-:Y:S05]  /*ab90*/  BSYNC B3 ;  /* 0x0000000000037941 */ /* 0x000fea0003800000 */
.L_x_3438:
        /* <DEDUP_REMOVED lines=29> */
.L_x_3437:
[----:B------:R-:W-:Y:S05]  /*ad70*/  BSYNC B2 ;  /* 0x0000000000027941 */ /* 0x000fea0003800000 */
.L_x_3435:
[----:B------:R-:W-:-:S10]  /*ad80*/  DMUL R16, R16, 0.5 ;  /* 0x3fe0000010107828 */ /* 0x000fd40000000000 */
[----:B------:R-:W-:Y:S02]  /*ad90*/  LOP3.LUT R19, R17, 0x80000000, R19, 0xb8, !PT ;  /* 0x8000000011137812 */ /* 0x000fe400078eb813 */
[----:B------:R-:W-:-:S07]  /*ada0*/  MOV R18, R16 ;  /* 0x0000001000127202 */ /* 0x000fce0000000f00 */
.L_x_3432:
[----:B------:R-:W-:Y:S05]  /*adb0*/  BSYNC B1 ;  /* 0x0000000000017941 */ /* 0x000fea0003800000 */
.L_x_3431:
        /* <DEDUP_REMOVED lines=24> */
.L_x_3442:
[----:B------:R-:W-:-:S13]  /*af40*/  ISETP.GE.AND P0, PT, R21, R0, PT ;  /* 0x000000001500720c */ /* 0x000fda0003f06270 */
[----:B------:R-:W-:Y:S05]  /*af50*/  @P0 BRA `(.L_x_3444) ;  /* 0x0000000000300947 */ /* 0x000fea0003800000 */
[----:B0-----:R-:W0:Y:S01]  /*af60*/  LDC.64 R10, c[0x0][0x218] ;  /* 0x00008600ff0a7b82 */ /* 0x001e220000000a00 */
[----:B------:R-:W-:Y:S01]  /*af70*/  IADD3 R13, R30, R21, RZ ;  /* 0x000000151e0d7210 */ /* 0x000fe20007ffe0ff */
[----:B------:R-:W-:-:S04]  /*af80*/  VIADD R21, R21, 0x80 ;  /* 0x0000008015157836 */ /* 0x000fc80000000000 */
[----:B0-----:R-:W-:-:S05]  /*af90*/  IMAD.WIDE.U32 R10, R13, 0x8, R10 ;  /* 0x000000080d0a7825 */ /* 0x001fca00078e000a */
[----:B------:R1:W-:Y:S02]  /*afa0*/  STG.E.64 desc[UR4][R10.64], R8 ;  /* 0x000000080a007986 */ /* 0x0003e4000c101b04 */
.L_x_3443:
[----:B------:R-:W-:-:S13]  /*afb0*/  ISETP.GE.AND P0, PT, R21, R0, PT ;  /* 0x000000001500720c */ /* 0x000fda0003f06270 */
[----:B------:R-:W-:Y:S05]  /*afc0*/  @P0 BRA `(.L_x_3445) ;  /* 0x0000000000340947 */ /* 0x000fea0003800000 */
[----:B-1----:R-:W1:Y:S01]  /*afd0*/  LDC.64 R8, c[0x0][0x218] ;  /* 0x00008600ff087b82 */ /* 0x002e620000000a00 */
[----:B------:R-:W-:Y:S02]  /*afe0*/  IMAD.IADD R11, R30, 0x1, R21 ;  /* 0x000000011e0b7824 */ /* 0x000fe400078e0215 */
[----:B------:R-:W-:Y:S02]  /*aff0*/  VIADD R21, R21, 0x80 ;  /* 0x0000008015157836 */ /* 0x000fe40000000000 */
[----:B-1----:R-:W-:-:S05]  /*b000*/  IMAD.WIDE.U32 R8, R11, 0x8, R8 ;  /* 0x000000080b087825 */ /* 0x002fca00078e0008 */
[----:B------:R1:W-:Y:S02]  /*b010*/  STG.E.64 desc[UR4][R8.64], R6 ;  /* 0x0000000608007986 */ /* 0x0003e4000c101b04 */
.L_x_3444:
        /* <DEDUP_REMOVED lines=8> */
.L_x_3445:
[----:B------:R-:W-:Y:S05]  /*b0a0*/  BSYNC B1 ;  /* 0x0000000000017941 */ /* 0x000fea0003800000 */
.L_x_3441:
[----:B------:R-:W-:-:S13]  /*b0b0*/  ISETP.GE.AND P0, PT, R21, R0, PT ;  /* 0x000000001500720c */ /* 0x000fda0003f06270 */
[----:B--2---:R-:W2:Y:S01]  /*b0c0*/  @!P0 LDC.64 R4, c[0x0][0x218] ;  /* 0x00008600ff048b82 */ /* 0x004ea20000000a00 */
[----:B------:R-:W-:Y:S02]  /*b0d0*/  @!P0 IMAD.IADD R7, R30, 0x1, R21 ;  /* 0x000000011e078824 */ /* 0x000fe400078e0215 */
[----:B------:R-:W-:Y:S02]  /*b0e0*/  @!P0 VIADD R21, R21, 0x80 ;  /* 0x0000008015158836 */ /* 0x000fe40000000000 */
[----:B--2---:R-:W-:-:S05]  /*b0f0*/  @!P0 IMAD.WIDE.U32 R4, R7, 0x8, R4 ;  /* 0x0000000807048825 */ /* 0x004fca00078e0004 */
[----:B------:R2:W-:Y:S02]  /*b100*/  @!P0 STG.E.64 desc[UR4][R4.64], R2 ;  /* 0x0000000204008986 */ /* 0x0005e4000c101b04 */
.L_x_3446:
[----:B------:R-:W-:Y:S05]  /*b110*/  BSYNC B0 ;  /* 0x0000000000007941 */ /* 0x000fea0003800000 */
.L_x_3440:
        /* <DEDUP_REMOVED lines=8> */
        .weak           $__internal_6_$__cuda_sm20_div_rn_f64_full
        .type           $__internal_6_$__cuda_sm20_div_rn_f64_full,@function
        .size           $__internal_6_$__cuda_sm20_div_rn_f64_full,(.L_x_3459 - $__internal_6_$__cuda_sm20_div_rn_f64_full)
$__internal_6_$__cuda_sm20_div_rn_f64_full:
        /* <DEDUP_REMOVED lines=66> */
.L_x_3448:
        /* <DEDUP_REMOVED lines=16> */
.L_x_3451:
[----:B------:R-:W-:Y:S02]  /*b6c0*/  LOP3.LUT R37, R23, 0x80000, RZ, 0xfc, !PT ;  /* 0x0008000017257812 */ /* 0x000fe400078efcff */
[----:B------:R-:W-:Y:S01]  /*b6d0*/  MOV R36, R22 ;  /* 0x0000001600247202 */ /* 0x000fe20000000f00 */
[----:B------:R-:W-:Y:S06]  /*b6e0*/  BRA `(.L_x_3449) ;  /* 0x0000000000087947 */ /* 0x000fec0003800000 */
.L_x_3450:
[----:B------:R-:W-:Y:S01]  /*b6f0*/  LOP3.LUT R37, R21, 0x80000, RZ, 0xfc, !PT ;  /* 0x0008000015257812 */ /* 0x000fe200078efcff */
[----:B------:R-:W-:-:S07]  /*b700*/  IMAD.MOV.U32 R36, RZ, RZ, R20 ;  /* 0x000000ffff247224 */ /* 0x000fce00078e0014 */
.L_x_3449:
[----:B------:R-:W-:Y:S05]  /*b710*/  BSYNC B0 ;  /* 0x0000000000007941 */ /* 0x000fea0003800000 */
.L_x_3447:
[----:B------:R-:W-:-:S04]  /*b720*/  IMAD.MOV.U32 R33, RZ, RZ, 0x0 ;  /* 0x00000000ff217424 */ /* 0x000fc800078e00ff */
[----:B------:R-:W-:Y:S05]  /*b730*/  RET.REL.NODEC R32 `(_ZN2at6native29vectorized_elementwise_kernelILi8EZZZNS0_17atanh_kernel_cudaERNS_18TensorIteratorBaseEENKUlvE0_clEvENKUlvE_clEvEUldE_St5arrayIPcLm2EEEEviT0_T1_) ;  /* 0xffffff4820307950 */ /* 0x000fea0003c3ffff */
.L_x_3452:
        /* <DEDUP_REMOVED lines=12> */
.L_x_3459:


//--------------------- .nv.global.init           --------------------------
	.section	.nv.global.init,"aw",@progbits
.nv.global.init:
	.type		$str$6,@object
	.size		$str$6,(__unnamed_1 - $str$6)
$str$6:
        /*0000*/ 	.byte	0x66, 0x61, 0x6c, 0x73, 0x65, 0x00
	.type		__unnamed_1,@object
	.size		__unnamed_1,(__unnamed_5 - __unnamed_1)
__unnamed_1:
        /*0006*/ 	.byte	0x66, 0x65, 0x74, 0x63, 0x68, 0x5f, 0x61, 0x6e, 0x64, 0x5f, 0x63, 0x61, 0x73, 0x74, 0x00
	.type		__unnamed_5,@object
	.size		__unnamed_5,(__unnamed_3 - __unnamed_5)
__unnamed_5:
        /*0015*/ 	.byte	0x66, 0x65, 0x74, 0x63, 0x68, 0x5f, 0x61, 0x6e, 0x64, 0x5f, 0x63, 0x61, 0x73, 0x74, 0x00
	.type		__unnamed_3,@object
	.size		__unnamed_3,(__unnamed_7 - __unnamed_3)
__unnamed_3:
        /*0024*/ 	.byte	0x66, 0x65, 0x74, 0x63, 0x68, 0x5f, 0x61, 0x6e, 0x64, 0x5f, 0x63, 0x61, 0x73, 0x74, 0x00
	.type		__unnamed_7,@object
	.size		__unnamed_7,(__unnamed_2 - __unnamed_7)
__unnamed_7:
        /*0033*/ 	.byte	0x66, 0x65, 0x74, 0x63, 0x68, 0x5f, 0x61, 0x6e, 0x64, 0x5f, 0x63, 0x61, 0x73, 0x74, 0x00
	.type		__unnamed_2,@object
	.size		__unnamed_2,(__unnamed_6 - __unnamed_2)
__unnamed_2:
        /*0042*/ 	.byte	0x63, 0x61, 0x73, 0x74, 0x5f, 0x61, 0x6e, 0x64, 0x5f, 0x73, 0x74, 0x6f, 0x72, 0x65, 0x00
	.type		__unnamed_6,@object
	.size		__unnamed_6,(__unnamed_4 - __unnamed_6)
__unnamed_6:
        /*0051*/ 	.byte	0x63, 0x61, 0x73, 0x74, 0x5f, 0x61, 0x6e, 0x64, 0x5f, 0x73, 0x74, 0x6f, 0x72, 0x65, 0x00
	.type		__unnamed_4,@object
	.size		__unnamed_4,(__unnamed_8 - __unnamed_4)
__unnamed_4:
        /*0060*/ 	.byte	0x63, 0x61, 0x73, 0x74, 0x5f, 0x61, 0x6e, 0x64, 0x5f, 0x73, 0x74, 0x6f, 0x72, 0x65, 0x00
	.type		__unnamed_8,@object
	.size		__unnamed_8,($str$7 - __unnamed_8)
__unnamed_8:
        /*006f*/ 	.byte	0x63, 0x61, 0x73, 0x74, 0x5f, 0x61, 0x6e, 0x64, 0x5f, 0x73, 0x74, 0x6f, 0x72, 0x65, 0x00
	.type		$str$7,@object
	.size		$str$7,(.L_37 - $str$7)
$str$7:
        /*007e*/ 	.byte	0x2f, 0x72, 0x6f, 0x6f, 0x74, 0x2f, 0x2e, 0x70, 0x79, 0x65, 0x6e, 0x76, 0x2f, 0x76, 0x65, 0x72
        /*008e*/ 	.byte	0x73, 0x69, 0x6f, 0x6e, 0x73, 0x2f, 0x33, 0x2e, 0x31, 0x33, 0x2e, 0x31, 0x32, 0x2f, 0x6c, 0x69
        /*009e*/ 	.byte	0x62, 0x2f, 0x70, 0x79, 0x74, 0x68, 0x6f, 0x6e, 0x33, 0x2e, 0x31, 0x33, 0x2f, 0x73, 0x69, 0x74
        /*00ae*/ 	.byte	0x65, 0x2d, 0x70, 0x61, 0x63, 0x6b, 0x61, 0x67, 0x65, 0x73, 0x2f, 0x74, 0x6f, 0x72, 0x63, 0x68
        /*00be*/ 	.byte	0x2f, 0x69, 0x6e, 0x63, 0x6c, 0x75, 0x64, 0x65, 0x2f, 0x63, 0x31, 0x30, 0x2f, 0x63, 0x6f, 0x72
        /*00ce*/ 	.byte	0x65, 0x2f, 0x44, 0x79, 0x6e, 0x61, 0x6d, 0x69, 0x63, 0x43, 0x61, 0x73, 0x74, 0x2e, 0x68, 0x00
.L_37:


//--------------------- .nv.shared.reserved.0     --------------------------
	.section	.nv.shared.reserved.0,"aw",@nobits
	.weak		__nv_reservedSMEM_offset_0_alias
	.size		__nv_reservedSMEM_offset_0_alias, 0, 0
	.other		__nv_reservedSMEM_offset_0_alias,@"STO_CUDA_RESERVED_SHARED STV_DEFAULT"
__nv_reservedSMEM_offset_0_alias:
	.zero		0


//--------------------- .nv.global                --------------------------
	.section	.nv.global,"aw",@nobits
.nv.global:
	.type		_ZN59_INTERNAL_eaf5bf6f_28_UnaryGeometricAtanhKernel_cu_8ced36954cuda3std3__48in_placeE,@object
	.size		_ZN59_INTERNAL_eaf5bf6f_28_UnaryGeometricAtanhKernel_cu_8ced36954cuda3std3__48in_placeE,(_ZN59_INTERNAL_eaf5bf6f_28_UnaryGeometricAtanhKernel_cu_8ced36954cuda3std6ranges3__45__cpo8distanceE - _ZN59_INTERNAL_eaf5bf6f_28_UnaryGeometricAtanhKernel_cu_8ced36954cuda3std3__48in_placeE)
_ZN59_INTERNAL_eaf5bf6f_28_UnaryGeometricAtanhKernel_cu_8ced36954cuda3std3__48in_placeE:
	.zero		1
	.type		_ZN59_INTERNAL_eaf5bf6f_28_UnaryGeometricAtanhKernel_cu_8ced36954cuda3std6ranges3__45__cpo8distanceE,@object
	.size		_ZN59_INTERNAL_eaf5bf6f_28_UnaryGeometricAtanhKernel_cu_8ced36954cuda3std6ranges3__45__cpo8distanceE,(_ZN59_INTERNAL_eaf5bf6f_28_UnaryGeometricAtanhKernel_cu_8ced36954cuda3std3__45__cpo6cbeginE - _ZN59_INTERNAL_eaf5bf6f_28_UnaryGeometricAtanhKernel_cu_8ced36954cuda3std6ranges3__45__cpo8distanceE)
_ZN59_INTERNAL_eaf5bf6f_28_UnaryGeometricAtanhKernel_cu_8ced36954cuda3std6ranges3__45__cpo8distanceE:
	.zero		1
	.type		_ZN59_INTERNAL_eaf5bf6f_28_UnaryGeometricAtanhKernel_cu_8ced36954cuda3std3__45__cpo6cbeginE,@object
	.size		_ZN59_INTERNAL_eaf5bf6f_28_UnaryGeometricAtanhKernel_cu_8ced36954cuda3std3__45__cpo6cbeginE,(_ZN59_INTERNAL_eaf5bf6f_28_UnaryGeometricAtanhKernel_cu_8ced36954cuda3std6ranges3__45__cpo7advanceE - _ZN59_INTERNAL_eaf5bf6f_28_UnaryGeometricAtanhKernel_cu_8ced36954cuda3std3__45__cpo6cbeginE)
_ZN59_INTERNAL_eaf5bf6f_28_UnaryGeometricAtanhKernel_cu_8ced36954cuda3std3__45__cpo6cbeginE:
	.zero		1
	.type		_ZN59_INTERNAL_eaf5bf6f_28_UnaryGeometricAtanhKernel_cu_8ced36954cuda3std6ranges3__45__cpo7advanceE,@object
	.size		_ZN59_INTERNAL_eaf5bf6f_28_UnaryGeometricAtanhKernel_cu_8ced36954cuda3std6ranges3__45__cpo7advanceE,(_ZN59_INTERNAL_eaf5bf6f_28_UnaryGeometricAtanhKernel_cu_8ced36954cuda3std3__45__cpo7crbeginE - _ZN59_INTERNAL_eaf5bf6f_28_UnaryGeometricAtanhKernel_cu_8ced36954cuda3std6ranges3__45__cpo7advanceE)
_ZN59_INTERNAL_eaf5bf6f_28_UnaryGeometricAtanhKernel_cu_8ced36954cuda3std6ranges3__45__cpo7advanceE:
	.zero		1
	.type		_ZN59_INTERNAL_eaf5bf6f_28_UnaryGeometricAtanhKernel_cu_8ced36954cuda3std3__45__cpo7crbeginE,@object
	.size		_ZN59_INTERNAL_eaf5bf6f_28_UnaryGeometricAtanhKernel_cu_8ced36954cuda3std3__45__cpo7crbeginE,(_ZN59_INTERNAL_eaf5bf6f_28_UnaryGeometricAtanhKernel_cu_8ced36954cuda3std6ranges3__45__cpo4dataE - _ZN59_INTERNAL_eaf5bf6f_28_UnaryGeometricAtanhKernel_cu_8ced36954cuda3std3__45__cpo7crbeginE)
_ZN59_INTERNAL_eaf5bf6f_28_UnaryGeometricAtanhKernel_cu_8ced36954cuda3std3__45__cpo7crbeginE:
	.zero		1
	.type		_ZN59_INTERNAL_eaf5bf6f_28_UnaryGeometricAtanhKernel_cu_8ced36954cuda3std6ranges3__45__cpo4dataE,@object
	.size		_ZN59_INTERNAL_eaf5bf6f_28_UnaryGeometricAtanhKernel_cu_8ced36954cuda3std6ranges3__45__cpo4dataE,(_ZN59_INTERNAL_eaf5bf6f_28_UnaryGeometricAtanhKernel_cu_8ced36954cuda3std6ranges3__45__cpo5beginE - _ZN59_INTERNAL_eaf5bf6f_28_UnaryGeometricAtanhKernel_cu_8ced36954cuda3std6ranges3__45__cpo4dataE)
_ZN59_INTERNAL_eaf5bf6f_28_UnaryGeometricAtanhKernel_cu_8ced36954cuda3std6ranges3__45__cpo4dataE:
	.zero		1
	.type		_ZN59_INTERNAL_eaf5bf6f_28_UnaryGeometricAtanhKernel_cu_8ced36954cuda3std6ranges3__45__cpo5beginE,@object
	.size		_ZN59_INTERNAL_eaf5bf6f_28_UnaryGeometricAtanhKernel_cu_8ced36954cuda3std6ranges3__45__cpo5beginE,(_ZN59_INTERNAL_eaf5bf6f_28_UnaryGeometricAtanhKernel_cu_8ced36954cuda3std3__461_GLOBAL__N__eaf5bf6f_28_UnaryGeometricAtanhKernel_cu_8ced36956ignoreE - _ZN59_INTERNAL_eaf5bf6f_28_UnaryGeometricAtanhKernel_cu_8ced36954cuda3std6ranges3__45__cpo5beginE)
_ZN59_INTERNAL_eaf5bf6f_28_UnaryGeometricAtanhKernel_cu_8ced36954cuda3std6ranges3__45__cpo5beginE:
	.zero		1
	.type		_ZN59_INTERNAL_eaf5bf6f_28_UnaryGeometricAtanhKernel_cu_8ced36954cuda3std3__461_GLOBAL__N__eaf5bf6f_28_UnaryGeometricAtanhKernel_cu_8ced36956ignoreE,@object
	.size		_ZN59_INTERNAL_eaf5bf6f_28_UnaryGeometricAtanhKernel_cu_8ced36954cuda3std3__461_GLOBAL__N__eaf5bf6f_28_UnaryGeometricAtanhKernel_cu_8ced36956ignoreE,(_ZN59_INTERNAL_eaf5bf6f_28_UnaryGeometricAtanhKernel_cu_8ced36954cuda3std6ranges3__45__cpo4sizeE - _ZN59_INTERNAL_eaf5bf6f_28_UnaryGeometricAtanhKernel_cu_8ced36954cuda3std3__461_GLOBAL__N__eaf5bf6f_28_UnaryGeometricAtanhKernel_cu_8ced36956ignoreE)
_ZN59_INTERNAL_eaf5bf6f_28_UnaryGeometricAtanhKernel_cu_8ced36954cuda3std3__461_GLOBAL__N__eaf5bf6f_28_UnaryGeometricAtanhKernel_cu_8ced36956ignoreE:
	.zero		1
	.type		_ZN59_INTERNAL_eaf5bf6f_28_UnaryGeometricAtanhKernel_cu_8ced36954cuda3std6ranges3__45__cpo4sizeE,@object
	.size		_ZN59_INTERNAL_eaf5bf6f_28_UnaryGeometricAtanhKernel_cu_8ced36954cuda3std6ranges3__45__cpo4sizeE,(_ZN59_INTERNAL_eaf5bf6f_28_UnaryGeometricAtanhKernel_cu_8ced36954cuda3std3__45__cpo5beginE - _ZN59_INTERNAL_eaf5bf6f_28_UnaryGeometricAtanhKernel_cu_8ced36954cuda3std6ranges3__45__cpo4sizeE)
_ZN59_INTERNAL_eaf5bf6f_28_UnaryGeometricAtanhKernel_cu_8ced36954cuda3std6ranges3__45__cpo4sizeE:
	.zero		1
	.type		_ZN59_INTERNAL_eaf5bf6f_28_UnaryGeometricAtanhKernel_cu_8ced36954cuda3std3__45__cpo5beginE,@object
	.size		_ZN59_INTERNAL_eaf5bf6f_28_UnaryGeometricAtanhKernel_cu_8ced36954cuda3std3__45__cpo5beginE,(_ZN59_INTERNAL_eaf5bf6f_28_UnaryGeometricAtanhKernel_cu_8ced36954cuda3std6ranges3__45__cpo6cbeginE - _ZN59_INTERNAL_eaf5bf6f_28_UnaryGeometricAtanhKernel_cu_8ced36954cuda3std3__45__cpo5beginE)
_ZN59_INTERNAL_eaf5bf6f_28_UnaryGeometricAtanhKernel_cu_8ced36954cuda3std3__45__cpo5beginE:
	.zero		1
	.type		_ZN59_INTERNAL_eaf5bf6f_28_UnaryGeometricAtanhKernel_cu_8ced36954cuda3std6ranges3__45__cpo6cbeginE,@object
	.size		_ZN59_INTERNAL_eaf5bf6f_28_UnaryGeometricAtanhKernel_cu_8ced36954cuda3std6ranges3__45__cpo6cbeginE,(_ZN59_INTERNAL_eaf5bf6f_28_UnaryGeometricAtanhKernel_cu_8ced36954cuda3std3__45__cpo6rbeginE - _ZN59_INTERNAL_eaf5bf6f_28_UnaryGeometricAtanhKernel_cu_8ced36954cuda3std6ranges3__45__cpo6cbeginE)
_ZN59_INTERNAL_eaf5bf6f_28_UnaryGeometricAtanhKernel_cu_8ced36954cuda3std6ranges3__45__cpo6cbeginE:
	.zero		1
	.type		_ZN59_INTERNAL_eaf5bf6f_28_UnaryGeometricAtanhKernel_cu_8ced36954cuda3std3__45__cpo6rbeginE,@object
	.size		_ZN59_INTERNAL_eaf5bf6f_28_UnaryGeometricAtanhKernel_cu_8ced36954cuda3std3__45__cpo6rbeginE,(_ZN59_INTERNAL_eaf5bf6f_28_UnaryGeometricAtanhKernel_cu_8ced36954cuda3std6ranges3__45__cpo4nextE - _ZN59_INTERNAL_eaf5bf6f_28_UnaryGeometricAtanhKernel_cu_8ced36954cuda3std3__45__cpo6rbeginE)
_ZN59_INTERNAL_eaf5bf6f_28_UnaryGeometricAtanhKernel_cu_8ced36954cuda3std3__45__cpo6rbeginE:
	.zero		1
	.type		_ZN59_INTERNAL_eaf5bf6f_28_UnaryGeometricAtanhKernel_cu_8ced36954cuda3std6ranges3__45__cpo4nextE,@object
	.size		_ZN59_INTERNAL_eaf5bf6f_28_UnaryGeometricAtanhKernel_cu_8ced36954cuda3std6ranges3__45__cpo4nextE,(_ZN59_INTERNAL_eaf5bf6f_28_UnaryGeometricAtanhKernel_cu_8ced36954cuda3std6ranges3__45__cpo4swapE - _ZN59_INTERNAL_eaf5bf6f_28_UnaryGeometricAtanhKernel_cu_8ced36954cuda3std6ranges3__45__cpo4nextE)
_ZN59_INTERNAL_eaf5bf6f_28_UnaryGeometricAtanhKernel_cu_8ced36954cuda3std6ranges3__45__cpo4nextE:
	.zero		1
	.type		_ZN59_INTERNAL_eaf5bf6f_28_UnaryGeometricAtanhKernel_cu_8ced36954cuda3std6ranges3__45__cpo4swapE,@object
	.size		_ZN59_INTERNAL_eaf5bf6f_28_UnaryGeometricAtanhKernel_cu_8ced36954cuda3std6ranges3__45__cpo4swapE,(_ZN59_INTERNAL_eaf5bf6f_28_UnaryGeometricAtanhKernel_cu_8ced36954cuda3std3__420unreachable_sentinelE - _ZN59_INTERNAL_eaf5bf6f_28_UnaryGeometricAtanhKernel_cu_8ced36954cuda3std6ranges3__45__cpo4swapE)
_ZN59_INTERNAL_eaf5bf6f_28_UnaryGeometricAtanhKernel_cu_8ced36954cuda3std6ranges3__45__cpo4swapE:
	.zero		1
	.type		_ZN59_INTERNAL_eaf5bf6f_28_UnaryGeometricAtanhKernel_cu_8ced36954cuda3std3__420unreachable_sentinelE,@object
	.size		_ZN59_INTERNAL_eaf5bf6f_28_UnaryGeometricAtanhKernel_cu_8ced36954cuda3std3__420unreachable_sentinelE,(_ZN59_INTERNAL_eaf5bf6f_28_UnaryGeometricAtanhKernel_cu_8ced36956thrust23THRUST_300001_SM_900_NS6system6detail10sequential3seqE - _ZN59_INTERNAL_eaf5bf6f_28_UnaryGeometricAtanhKernel_cu_8ced36954cuda3std3__420unreachable_sentinelE)
_ZN59_INTERNAL_eaf5bf6f_28_UnaryGeometricAtanhKernel_cu_8ced36954cuda3std3__420unreachable_sentinelE:
	.zero		1
	.type		_ZN59_INTERNAL_eaf5bf6f_28_UnaryGeometricAtanhKernel_cu_8ced36956thrust23THRUST_300001_SM_900_NS6system6detail10sequential3seqE,@object
	.size		_ZN59_INTERNAL_eaf5bf6f_28_UnaryGeometricAtanhKernel_cu_8ced36956thrust23THRUST_300001_SM_900_NS6system6detail10sequential3seqE,(_ZN59_INTERNAL_eaf5bf6f_28_UnaryGeometricAtanhKernel_cu_8ced36954cuda3std3__45__cpo4cendE - _ZN59_INTERNAL_eaf5bf6f_28_UnaryGeometricAtanhKernel_cu_8ced36956thrust23THRUST_300001_SM_900_NS6system6detail10sequential3seqE)
_ZN59_INTERNAL_eaf5bf6f_28_UnaryGeometricAtanhKernel_cu_8ced36956thrust23THRUST_300001_SM_900_NS6system6detail10sequential3seqE:
	.zero		1
	.type		_ZN59_INTERNAL_eaf5bf6f_28_UnaryGeometricAtanhKernel_cu_8ced36954cuda3std3__45__cpo4cendE,@object
	.size		_ZN59_INTERNAL_eaf5bf6f_28_UnaryGeometricAtanhKernel_cu_8ced36954cuda3std3__45__cpo4cendE,(_ZN59_INTERNAL_eaf5bf6f_28_UnaryGeometricAtanhKernel_cu_8ced36954cuda3std6ranges3__45__cpo9iter_swapE - _ZN59_INTERNAL_eaf5bf6f_28_UnaryGeometricAtanhKernel_cu_8ced36954cuda3std3__45__cpo4cendE)
_ZN59_INTERNAL_eaf5bf6f_28_UnaryGeometricAtanhKernel_cu_8ced36954cuda3std3__45__cpo4cendE:
	.zero		1
	.type		_ZN59_INTERNAL_eaf5bf6f_28_UnaryGeometricAtanhKernel_cu_8ced36954cuda3std6ranges3__45__cpo9iter_swapE,@object
	.size		_ZN59_INTERNAL_eaf5bf6f_28_UnaryGeometricAtanhKernel_cu_8ced36954cuda3std6ranges3__45__cpo9iter_swapE,(_ZN59_INTERNAL_eaf5bf6f_28_UnaryGeometricAtanhKernel_cu_8ced36954cuda3std3__45__cpo5crendE - _ZN59_INTERNAL_eaf5bf6f_28_UnaryGeometricAtanhKernel_cu_8ced36954cuda3std6ranges3__45__cpo9iter_swapE)
_ZN59_INTERNAL_eaf5bf6f_28_UnaryGeometricAtanhKernel_cu_8ced36954cuda3std6ranges3__45__cpo9iter_swapE:
	.zero		1
	.type		_ZN59_INTERNAL_eaf5bf6f_28_UnaryGeometricAtanhKernel_cu_8ced36954cuda3std3__45__cpo5crendE,@object
	.size		_ZN59_INTERNAL_eaf5bf6f_28_UnaryGeometricAtanhKernel_cu_8ced36954cuda3std3__45__cpo5crendE,(_ZN59_INTERNAL_eaf5bf6f_28_UnaryGeometricAtanhKernel_cu_8ced36954cuda3std6ranges3__45__cpo5cdataE - _ZN59_INTERNAL_eaf5bf6f_28_UnaryGeometricAtanhKernel_cu_8ced36954cuda3std3__45__cpo5crendE)
_ZN59_INTERNAL_eaf5bf6f_28_UnaryGeometricAtanhKernel_cu_8ced36954cuda3std3__45__cpo5crendE:
	.zero		1
	.type		_ZN59_INTERNAL_eaf5bf6f_28_UnaryGeometricAtanhKernel_cu_8ced36954cuda3std6ranges3__45__cpo5cdataE,@object
	.size		_ZN59_INTERNAL_eaf5bf6f_28_UnaryGeometricAtanhKernel_cu_8ced36954cuda3std6ranges3__45__cpo5cdataE,(_ZN59_INTERNAL_eaf5bf6f_28_UnaryGeometricAtanhKernel_cu_8ced36954cuda3std6ranges3__45__cpo3endE - _ZN59_INTERNAL_eaf5bf6f_28_UnaryGeometricAtanhKernel_cu_8ced36954cuda3std6ranges3__45__cpo5cdataE)
_ZN59_INTERNAL_eaf5bf6f_28_UnaryGeometricAtanhKernel_cu_8ced36954cuda3std6ranges3__45__cpo5cdataE:
	.zero		1
	.type		_ZN59_INTERNAL_eaf5bf6f_28_UnaryGeometricAtanhKernel_cu_8ced36954cuda3std6ranges3__45__cpo3endE,@object
	.size		_ZN59_INTERNAL_eaf5bf6f_28_UnaryGeometricAtanhKernel_cu_8ced36954cuda3std6ranges3__45__cpo3endE,(_ZN59_INTERNAL_eaf5bf6f_28_UnaryGeometricAtanhKernel_cu_8ced36954cuda3std3__419piecewise_constructE - _ZN59_INTERNAL_eaf5bf6f_28_UnaryGeometricAtanhKernel_cu_8ced36954cuda3std6ranges3__45__cpo3endE)
_ZN59_INTERNAL_eaf5bf6f_28_UnaryGeometricAtanhKernel_cu_8ced36954cuda3std6ranges3__45__cpo3endE:
	.zero		1
	.type		_ZN59_INTERNAL_eaf5bf6f_28_UnaryGeometricAtanhKernel_cu_8ced36954cuda3std3__419piecewise_constructE,@object
	.size		_ZN59_INTERNAL_eaf5bf6f_28_UnaryGeometricAtanhKernel_cu_8ced36954cuda3std3__419piecewise_constructE,(_ZN59_INTERNAL_eaf5bf6f_28_UnaryGeometricAtanhKernel_cu_8ced36954cuda3std6ranges3__45__cpo5ssizeE - _ZN59_INTERNAL_eaf5bf6f_28_UnaryGeometricAtanhKernel_cu_8ced36954cuda3std3__419piecewise_constructE)
_ZN59_INTERNAL_eaf5bf6f_28_UnaryGeometricAtanhKernel_cu_8ced36954cuda3std3__419piecewise_constructE:
	.zero		1
	.type		_ZN59_INTERNAL_eaf5bf6f_28_UnaryGeometricAtanhKernel_cu_8ced36954cuda3std6ranges3__45__cpo5ssizeE,@object
	.size		_ZN59_INTERNAL_eaf5bf6f_28_UnaryGeometricAtanhKernel_cu_8ced36954cuda3std6ranges3__45__cpo5ssizeE,(_ZN59_INTERNAL_eaf5bf6f_28_UnaryGeometricAtanhKernel_cu_8ced36954cuda3std3__45__cpo3endE - _ZN59_INTERNAL_eaf5bf6f_28_UnaryGeometricAtanhKernel_cu_8ced36954cuda3std6ranges3__45__cpo5ssizeE)
_ZN59_INTERNAL_eaf5bf6f_28_UnaryGeometricAtanhKernel_cu_8ced36954cuda3std6ranges3__45__cpo5ssizeE:
	.zero		1
	.type		_ZN59_INTERNAL_eaf5bf6f_28_UnaryGeometricAtanhKernel_cu_8ced36954cuda3std3__45__cpo3endE,@object
	.size		_ZN59_INTERNAL_eaf5bf6f_28_UnaryGeometricAtanhKernel_cu_8ced36954cuda3std3__45__cpo3endE,(_ZN59_INTERNAL_eaf5bf6f_28_UnaryGeometricAtanhKernel_cu_8ced36954cuda3std6ranges3__45__cpo4cendE - _ZN59_INTERNAL_eaf5bf6f_28_UnaryGeometricAtanhKernel_cu_8ced36954cuda3std3__45__cpo3endE)
_ZN59_INTERNAL_eaf5bf6f_28_UnaryGeometricAtanhKernel_cu_8ced36954cuda3std3__45__cpo3endE:
	.zero		1
	.type		_ZN59_INTERNAL_eaf5bf6f_28_UnaryGeometricAtanhKernel_cu_8ced36954cuda3std6ranges3__45__cpo4cendE,@object
	.size		_ZN59_INTERNAL_eaf5bf6f_28_UnaryGeometricAtanhKernel_cu_8ced36954cuda3std6ranges3__45__cpo4cendE,(_ZN59_INTERNAL_eaf5bf6f_28_UnaryGeometricAtanhKernel_cu_8ced36954cuda3std3__45__cpo4rendE - _ZN59_INTERNAL_eaf5bf6f_28_UnaryGeometricAtanhKernel_cu_8ced36954cuda3std6ranges3__45__cpo4cendE)
_ZN59_INTERNAL_eaf5bf6f_28_UnaryGeometricAtanhKernel_cu_8ced36954cuda3std6ranges3__45__cpo4cendE:
	.zero		1
	.type		_ZN59_INTERNAL_eaf5bf6f_28_UnaryGeometricAtanhKernel_cu_8ced36954cuda3std3__45__cpo4rendE,@object
	.size		_ZN59_INTERNAL_eaf5bf6f_28_UnaryGeometricAtanhKernel_cu_8ced36954cuda3std3__45__cpo4rendE,(_ZN59_INTERNAL_eaf5bf6f_28_UnaryGeometricAtanhKernel_cu_8ced36954cuda3std6ranges3__45__cpo4prevE - _ZN59_INTERNAL_eaf5bf6f_28_UnaryGeometricAtanhKernel_cu_8ced36954cuda3std3__45__cpo4rendE)
_ZN59_INTERNAL_eaf5bf6f_28_UnaryGeometricAtanhKernel_cu_8ced36954cuda3std3__45__cpo4rendE:
	.zero		1
	.type		_ZN59_INTERNAL_eaf5bf6f_28_UnaryGeometricAtanhKernel_cu_8ced36954cuda3std6ranges3__45__cpo4prevE,@object
	.size		_ZN59_INTERNAL_eaf5bf6f_28_UnaryGeometricAtanhKernel_cu_8ced36954cuda3std6ranges3__45__cpo4prevE,(_ZN59_INTERNAL_eaf5bf6f_28_UnaryGeometricAtanhKernel_cu_8ced36954cuda3std6ranges3__45__cpo9iter_moveE - _ZN59_INTERNAL_eaf5bf6f_28_UnaryGeometricAtanhKernel_cu_8ced36954cuda3std6ranges3__45__cpo4prevE)
_ZN59_INTERNAL_eaf5bf6f_28_UnaryGeometricAtanhKernel_cu_8ced36954cuda3std6ranges3__45__cpo4prevE:
	.zero		1
	.type		_ZN59_INTERNAL_eaf5bf6f_28_UnaryGeometricAtanhKernel_cu_8ced36954cuda3std6ranges3__45__cpo9iter_moveE,@object
	.size		_ZN59_INTERNAL_eaf5bf6f_28_UnaryGeometricAtanhKernel_cu_8ced36954cuda3std6ranges3__45__cpo9iter_moveE,(.L_21 - _ZN59_INTERNAL_eaf5bf6f_28_UnaryGeometricAtanhKernel_cu_8ced36954cuda3std6ranges3__45__cpo9iter_moveE)
_ZN59_INTERNAL_eaf5bf6f_28_UnaryGeometricAtanhKernel_cu_8ced36954cuda3std6ranges3__45__cpo9iter_moveE:
	.zero		1
.L_21:


//--------------------- .nv.constant0._ZN2at6native18elementwise_kernelILi128ELi4EZNS0_15gpu_kernel_implIZZZNS0_17atanh_kernel_cudaERNS_18TensorIteratorBaseEENKUlvE0_clEvENKUlvE2_clEvEUlN3c108BFloat16EE_EEvS4_RKT_EUliE_EEviT1_ --------------------------
	.section	.nv.constant0._ZN2at6native18elementwise_kernelILi128ELi4EZNS0_15gpu_kernel_implIZZZNS0_17atanh_kernel_cudaERNS_18TensorIteratorBaseEENKUlvE0_clEvENKUlvE2_clEvEUlN3c108BFloat16EE_EEvS4_RKT_EUliE_EEviT1_,"a",@progbits
	.sectionflags	@""
	.align	4
.nv.constant0._ZN2at6native18elementwise_kernelILi128ELi4EZNS0_15gpu_kernel_implIZZZNS0_17atanh_kernel_cudaERNS_18TensorIteratorBaseEENKUlvE0_clEvENKUlvE2_clEvEUlN3c108BFloat16EE_EEvS4_RKT_EUliE_EEviT1_:
	.zero		1072


//--------------------- .nv.constant0._ZN2at6native27unrolled_elementwise_kernelIZZZNS0_17atanh_kernel_cudaERNS_18TensorIteratorBaseEENKUlvE0_clEvENKUlvE2_clEvEUlN3c108BFloat16EE_St5arrayIPcLm2EELi4E23TrivialOffsetCalculatorILi1EjESD_NS0_6memory12LoadWithCastILi1EEENSE_13StoreWithCastILi1EEEEEviT_T0_T2_T3_T4_T5_ --------------------------
	.section	.nv.constant0._ZN2at6native27unrolled_elementwise_kernelIZZZNS0_17atanh_kernel_cudaERNS_18TensorIteratorBaseEENKUlvE0_clEvENKUlvE2_clEvEUlN3c108BFloat16EE_St5arrayIPcLm2EELi4E23TrivialOffsetCalculatorILi1EjESD_NS0_6memory12LoadWithCastILi1EEENSE_13StoreWithCastILi1EEEEEviT_T0_T2_T3_T4_T5_,"a",@progbits
	.sectionflags	@""
	.align	4
.nv.constant0._ZN2at6native27unrolled_elementwise_kernelIZZZNS0_17atanh_kernel_cudaERNS_18TensorIteratorBaseEENKUlvE0_clEvENKUlvE2_clEvEUlN3c108BFloat16EE_St5arrayIPcLm2EELi4E23TrivialOffsetCalculatorILi1EjESD_NS0_6memory12LoadWithCastILi1EEENSE_13StoreWithCastILi1EEEEEviT_T0_T2_T3_T4_T5_:
	.zero		572


//--------------------- .nv.constant0._ZN2at6native18elementwise_kernelILi128ELi4EZNS0_22gpu_kernel_impl_nocastIZZZNS0_17atanh_kernel_cudaERNS_18TensorIteratorBaseEENKUlvE0_clEvENKUlvE2_clEvEUlN3c108BFloat16EE_EEvS4_RKT_EUliE_EEviT1_ --------------------------
	.section	.nv.constant0._ZN2at6native18elementwise_kernelILi128ELi4EZNS0_22gpu_kernel_impl_nocastIZZZNS0_17atanh_kernel_cudaERNS_18TensorIteratorBaseEENKUlvE0_clEvENKUlvE2_clEvEUlN3c108BFloat16EE_EEvS4_RKT_EUliE_EEviT1_,"a",@progbits
	.sectionflags	@""
	.align	4
.nv.constant0._ZN2at6native18elementwise_kernelILi128ELi4EZNS0_22gpu_kernel_impl_nocastIZZZNS0_17atanh_kernel_cudaERNS_18TensorIteratorBaseEENKUlvE0_clEvENKUlvE2_clEvEUlN3c108BFloat16EE_EEvS4_RKT_EUliE_EEviT1_:
	.zero		1072


//--------------------- .nv.constant0._ZN2at6native27unrolled_elementwise_kernelIZZZNS0_17atanh_kernel_cudaERNS_18TensorIteratorBaseEENKUlvE0_clEvENKUlvE2_clEvEUlN3c108BFloat16EE_St5arrayIPcLm2EELi4E23TrivialOffsetCalculatorILi1EjESD_NS0_6memory15LoadWithoutCastENSE_16StoreWithoutCastEEEviT_T0_T2_T3_T4_T5_ --------------------------
	.section	.nv.constant0._ZN2at6native27unrolled_elementwise_kernelIZZZNS0_17atanh_kernel_cudaERNS_18TensorIteratorBaseEENKUlvE0_clEvENKUlvE2_clEvEUlN3c108BFloat16EE_St5arrayIPcLm2EELi4E23TrivialOffsetCalculatorILi1EjESD_NS0_6memory15LoadWithoutCastENSE_16StoreWithoutCastEEEviT_T0_T2_T3_T4_T5_,"a",@progbits
	.sectionflags	@""
	.align	4
.nv.constant0._ZN2at6native27unrolled_elementwise_kernelIZZZNS0_17atanh_kernel_cudaERNS_18TensorIteratorBaseEENKUlvE0_clEvENKUlvE2_clEvEUlN3c108BFloat16EE_St5arrayIPcLm2EELi4E23TrivialOffsetCalculatorILi1EjESD_NS0_6memory15LoadWithoutCastENSE_16StoreWithoutCastEEEviT_T0_T2_T3_T4_T5_:
	.zero		556


//--------------------- .nv.constant0._ZN2at6native29vectorized_elementwise_kernelILi2EZZZNS0_17atanh_kernel_cudaERNS_18TensorIteratorBaseEENKUlvE0_clEvENKUlvE2_clEvEUlN3c108BFloat16EE_St5arrayIPcLm2EEEEviT0_T1_ --------------------------
	.section	.nv.constant0._ZN2at6native29vectorized_elementwise_kernelILi2EZZZNS0_17atanh_kernel_cudaERNS_18TensorIteratorBaseEENKUlvE0_clEvENKUlvE2_clEvEUlN3c108BFloat16EE_St5arrayIPcLm2EEEEviT0_T1_,"a",@progbits
	.sectionflags	@""
	.align	4
.nv.constant0._ZN2at6native29vectorized_elementwise_kernelILi2EZZZNS0_17atanh_kernel_cudaERNS_18TensorIteratorBaseEENKUlvE0_clEvENKUlvE2_clEvEUlN3c108BFloat16EE_St5arrayIPcLm2EEEEviT0_T1_:
	.zero		552


//--------------------- .nv.constant0._ZN2at6native29vectorized_elementwise_kernelILi4EZZZNS0_17atanh_kernel_cudaERNS_18TensorIteratorBaseEENKUlvE0_clEvENKUlvE2_clEvEUlN3c108BFloat16EE_St5arrayIPcLm2EEEEviT0_T1_ --------------------------
	.section	.nv.constant0._ZN2at6native29vectorized_elementwise_kernelILi4EZZZNS0_17atanh_kernel_cudaERNS_18TensorIteratorBaseEENKUlvE0_clEvENKUlvE2_clEvEUlN3c108BFloat16EE_St5arrayIPcLm2EEEEviT0_T1_,"a",@progbits
	.sectionflags	@""
	.align	4
.nv.constant0._ZN2at6native29vectorized_elementwise_kernelILi4EZZZNS0_17atanh_kernel_cudaERNS_18TensorIteratorBaseEENKUlvE0_clEvENKUlvE2_clEvEUlN3c108BFloat16EE_St5arrayIPcLm2EEEEviT0_T1_:
	.zero		552


//--------------------- .nv.constant0._ZN2at6native29vectorized_elementwise_kernelILi8EZZZNS0_17atanh_kernel_cudaERNS_18TensorIteratorBaseEENKUlvE0_clEvENKUlvE2_clEvEUlN3c108BFloat16EE_St5arrayIPcLm2EEEEviT0_T1_ --------------------------
	.section	.nv.constant0._ZN2at6native29vectorized_elementwise_kernelILi8EZZZNS0_17atanh_kernel_cudaERNS_18TensorIteratorBaseEENKUlvE0_clEvENKUlvE2_clEvEUlN3c108BFloat16EE_St5arrayIPcLm2EEEEviT0_T1_,"a",@progbits
	.sectionflags	@""
	.align	4
.nv.constant0._ZN2at6native29vectorized_elementwise_kernelILi8EZZZNS0_17atanh_kernel_cudaERNS_18TensorIteratorBaseEENKUlvE0_clEvENKUlvE2_clEvEUlN3c108BFloat16EE_St5arrayIPcLm2EEEEviT0_T1_:
	.zero		552


//--------------------- .nv.constant0._ZN2at6native18elementwise_kernelILi128ELi4EZNS0_15gpu_kernel_implIZZZNS0_17atanh_kernel_cudaERNS_18TensorIteratorBaseEENKUlvE0_clEvENKUlvE1_clEvEUlN3c104HalfEE_EEvS4_RKT_EUliE_EEviT1_ --------------------------
	.section	.nv.constant0._ZN2at6native18elementwise_kernelILi128ELi4EZNS0_15gpu_kernel_implIZZZNS0_17atanh_kernel_cudaERNS_18TensorIteratorBaseEENKUlvE0_clEvENKUlvE1_clEvEUlN3c104HalfEE_EEvS4_RKT_EUliE_EEviT1_,"a",@progbits
	.sectionflags	@""
	.align	4
.nv.constant0._ZN2at6native18elementwise_kernelILi128ELi4EZNS0_15gpu_kernel_implIZZZNS0_17atanh_kernel_cudaERNS_18TensorIteratorBaseEENKUlvE0_clEvENKUlvE1_clEvEUlN3c104HalfEE_EEvS4_RKT_EUliE_EEviT1_:
	.zero		1072


//--------------------- .nv.constant0._ZN2at6native27unrolled_elementwise_kernelIZZZNS0_17atanh_kernel_cudaERNS_18TensorIteratorBaseEENKUlvE0_clEvENKUlvE1_clEvEUlN3c104HalfEE_St5arrayIPcLm2EELi4E23TrivialOffsetCalculatorILi1EjESD_NS0_6memory12LoadWithCastILi1EEENSE_13StoreWithCastILi1EEEEEviT_T0_T2_T3_T4_T5_ --------------------------
	.section	.nv.constant0._ZN2at6native27unrolled_elementwise_kernelIZZZNS0_17atanh_kernel_cudaERNS_18TensorIteratorBaseEENKUlvE0_clEvENKUlvE1_clEvEUlN3c104HalfEE_St5arrayIPcLm2EELi4E23TrivialOffsetCalculatorILi1EjESD_NS0_6memory12LoadWithCastILi1EEENSE_13StoreWithCastILi1EEEEEviT_T0_T2_T3_T4_T5_,"a",@progbits
	.sectionflags	@""
	.align	4
.nv.constant0._ZN2at6native27unrolled_elementwise_kernelIZZZNS0_17atanh_kernel_cudaERNS_18TensorIteratorBaseEENKUlvE0_clEvENKUlvE1_clEvEUlN3c104HalfEE_St5arrayIPcLm2EELi4E23TrivialOffsetCalculatorILi1EjESD_NS0_6memory12LoadWithCastILi1EEENSE_13StoreWithCastILi1EEEEEviT_T0_T2_T3_T4_T5_:
	.zero		572


//--------------------- .nv.constant0._ZN2at6native18elementwise_kernelILi128ELi4EZNS0_22gpu_kernel_impl_nocastIZZZNS0_17atanh_kernel_cudaERNS_18TensorIteratorBaseEENKUlvE0_clEvENKUlvE1_clEvEUlN3c104HalfEE_EEvS4_RKT_EUliE_EEviT1_ --------------------------
	.section	.nv.constant0._ZN2at6native18elementwise_kernelILi128ELi4EZNS0_22gpu_kernel_impl_nocastIZZZNS0_17atanh_kernel_cudaERNS_18TensorIteratorBaseEENKUlvE0_clEvENKUlvE1_clEvEUlN3c104HalfEE_EEvS4_RKT_EUliE_EEviT1_,"a",@progbits
	.sectionflags	@""
	.align	4
.nv.constant0._ZN2at6native18elementwise_kernelILi128ELi4EZNS0_22gpu_kernel_impl_nocastIZZZNS0_17atanh_kernel_cudaERNS_18TensorIteratorBaseEENKUlvE0_clEvENKUlvE1_clEvEUlN3c104HalfEE_EEvS4_RKT_EUliE_EEviT1_:
	.zero		1072


//--------------------- .nv.constant0._ZN2at6native27unrolled_elementwise_kernelIZZZNS0_17atanh_kernel_cudaERNS_18TensorIteratorBaseEENKUlvE0_clEvENKUlvE1_clEvEUlN3c104HalfEE_St5arrayIPcLm2EELi4E23TrivialOffsetCalculatorILi1EjESD_NS0_6memory15LoadWithoutCastENSE_16StoreWithoutCastEEEviT_T0_T2_T3_T4_T5_ --------------------------
	.section	.nv.constant0._ZN2at6native27unrolled_elementwise_kernelIZZZNS0_17atanh_kernel_cudaERNS_18TensorIteratorBaseEENKUlvE0_clEvENKUlvE1_clEvEUlN3c104HalfEE_St5arrayIPcLm2EELi4E23TrivialOffsetCalculatorILi1EjESD_NS0_6memory15LoadWithoutCastENSE_16StoreWithoutCastEEEviT_T0_T2_T3_T4_T5_,"a",@progbits
	.sectionflags	@""
	.align	4
.nv.constant0._ZN2at6native27unrolled_elementwise_kernelIZZZNS0_17atanh_kernel_cudaERNS_18TensorIteratorBaseEENKUlvE0_clEvENKUlvE1_clEvEUlN3c104HalfEE_St5arrayIPcLm2EELi4E23TrivialOffsetCalculatorILi1EjESD_NS0_6memory15LoadWithoutCastENSE_16StoreWithoutCastEEEviT_T0_T2_T3_T4_T5_:
	.zero		556


//--------------------- .nv.constant0._ZN2at6native29vectorized_elementwise_kernelILi2EZZZNS0_17atanh_kernel_cudaERNS_18TensorIteratorBaseEENKUlvE0_clEvENKUlvE1_clEvEUlN3c104HalfEE_St5arrayIPcLm2EEEEviT0_T1_ --------------------------
	.section	.nv.constant0._ZN2at6native29vectorized_elementwise_kernelILi2EZZZNS0_17atanh_kernel_cudaERNS_18TensorIteratorBaseEENKUlvE0_clEvENKUlvE1_clEvEUlN3c104HalfEE_St5arrayIPcLm2EEEEviT0_T1_,"a",@progbits
	.sectionflags	@""
	.align	4
.nv.constant0._ZN2at6native29vectorized_elementwise_kernelILi2EZZZNS0_17atanh_kernel_cudaERNS_18TensorIteratorBaseEENKUlvE0_clEvENKUlvE1_clEvEUlN3c104HalfEE_St5arrayIPcLm2EEEEviT0_T1_:
	.zero		552


//--------------------- .nv.constant0._ZN2at6native29vectorized_elementwise_kernelILi4EZZZNS0_17atanh_kernel_cudaERNS_18TensorIteratorBaseEENKUlvE0_clEvENKUlvE1_clEvEUlN3c104HalfEE_St5arrayIPcLm2EEEEviT0_T1_ --------------------------
	.section	.nv.constant0._ZN2at6native29vectorized_elementwise_kernelILi4EZZZNS0_17atanh_kernel_cudaERNS_18TensorIteratorBaseEENKUlvE0_clEvENKUlvE1_clEvEUlN3c104HalfEE_St5arrayIPcLm2EEEEviT0_T1_,"a",@progbits
	.sectionflags	@""
	.align	4
.nv.constant0._ZN2at6native29vectorized_elementwise_kernelILi4EZZZNS0_17atanh_kernel_cudaERNS_18TensorIteratorBaseEENKUlvE0_clEvENKUlvE1_clEvEUlN3c104HalfEE_St5arrayIPcLm2EEEEviT0_T1_:
	.zero		552


//--------------------- .nv.constant0._ZN2at6native29vectorized_elementwise_kernelILi8EZZZNS0_17atanh_kernel_cudaERNS_18TensorIteratorBaseEENKUlvE0_clEvENKUlvE1_clEvEUlN3c104HalfEE_St5arrayIPcLm2EEEEviT0_T1_ --------------------------
	.section	.nv.constant0._ZN2at6native29vectorized_elementwise_kernelILi8EZZZNS0_17atanh_kernel_cudaERNS_18TensorIteratorBaseEENKUlvE0_clEvENKUlvE1_clEvEUlN3c104HalfEE_St5arrayIPcLm2EEEEviT0_T1_,"a",@progbits
	.sectionflags	@""
	.align	4
.nv.constant0._ZN2at6native29vectorized_elementwise_kernelILi8EZZZNS0_17atanh_kernel_cudaERNS_18TensorIteratorBaseEENKUlvE0_clEvENKUlvE1_clEvEUlN3c104HalfEE_St5arrayIPcLm2EEEEviT0_T1_:
	.zero		552


//--------------------- .nv.constant0._ZN2at6native18elementwise_kernelILi128ELi4EZNS0_15gpu_kernel_implIZZZNS0_17atanh_kernel_cudaERNS_18TensorIteratorBaseEENKUlvE0_clEvENKUlvE0_clEvEUlfE_EEvS4_RKT_EUliE_EEviT1_ --------------------------
	.section	.nv.constant0._ZN2at6native18elementwise_kernelILi128ELi4EZNS0_15gpu_kernel_implIZZZNS0_17atanh_kernel_cudaERNS_18TensorIteratorBaseEENKUlvE0_clEvENKUlvE0_clEvEUlfE_EEvS4_RKT_EUliE_EEviT1_,"a",@progbits
	.sectionflags	@""
	.align	4
.nv.constant0._ZN2at6native18elementwise_kernelILi128ELi4EZNS0_15gpu_kernel_implIZZZNS0_17atanh_kernel_cudaERNS_18TensorIteratorBaseEENKUlvE0_clEvENKUlvE0_clEvEUlfE_EEvS4_RKT_EUliE_EEviT1_:
	.zero		1072


//--------------------- .nv.constant0._ZN2at6native27unrolled_elementwise_kernelIZZZNS0_17atanh_kernel_cudaERNS_18TensorIteratorBaseEENKUlvE0_clEvENKUlvE0_clEvEUlfE_St5arrayIPcLm2EELi4E23TrivialOffsetCalculatorILi1EjESB_NS0_6memory12LoadWithCastILi1EEENSC_13StoreWithCastILi1EEEEEviT_T0_T2_T3_T4_T5_ --------------------------
	.section	.nv.constant0._ZN2at6native27unrolled_elementwise_kernelIZZZNS0_17atanh_kernel_cudaERNS_18TensorIteratorBaseEENKUlvE0_clEvENKUlvE0_clEvEUlfE_St5arrayIPcLm2EELi4E23TrivialOffsetCalculatorILi1EjESB_NS0_6memory12LoadWithCastILi1EEENSC_13StoreWithCastILi1EEEEEviT_T0_T2_T3_T4_T5_,"a",@progbits
	.sectionflags	@""
	.align	4
.nv.constant0._ZN2at6native27unrolled_elementwise_kernelIZZZNS0_17atanh_kernel_cudaERNS_18TensorIteratorBaseEENKUlvE0_clEvENKUlvE0_clEvEUlfE_St5arrayIPcLm2EELi4E23TrivialOffsetCalculatorILi1EjESB_NS0_6memory12LoadWithCastILi1EEENSC_13StoreWithCastILi1EEEEEviT_T0_T2_T3_T4_T5_:
	.zero		572


//--------------------- .nv.constant0._ZN2at6native18elementwise_kernelILi128ELi2EZNS0_22gpu_kernel_impl_nocastIZZZNS0_17atanh_kernel_cudaERNS_18TensorIteratorBaseEENKUlvE0_clEvENKUlvE0_clEvEUlfE_EEvS4_RKT_EUliE_EEviT1_ --------------------------
	.section	.nv.constant0._ZN2at6native18elementwise_kernelILi128ELi2EZNS0_22gpu_kernel_impl_nocastIZZZNS0_17atanh_kernel_cudaERNS_18TensorIteratorBaseEENKUlvE0_clEvENKUlvE0_clEvEUlfE_EEvS4_RKT_EUliE_EEviT1_,"a",@progbits
	.sectionflags	@""
	.align	4
.nv.constant0._ZN2at6native18elementwise_kernelILi128ELi2EZNS0_22gpu_kernel_impl_nocastIZZZNS0_17atanh_kernel_cudaERNS_18TensorIteratorBaseEENKUlvE0_clEvENKUlvE0_clEvEUlfE_EEvS4_RKT_EUliE_EEviT1_:
	.zero		1072


//--------------------- .nv.constant0._ZN2at6native27unrolled_elementwise_kernelIZZZNS0_17atanh_kernel_cudaERNS_18TensorIteratorBaseEENKUlvE0_clEvENKUlvE0_clEvEUlfE_St5arrayIPcLm2EELi4E23TrivialOffsetCalculatorILi1EjESB_NS0_6memory15LoadWithoutCastENSC_16StoreWithoutCastEEEviT_T0_T2_T3_T4_T5_ --------------------------
	.section	.nv.constant0._ZN2at6native27unrolled_elementwise_kernelIZZZNS0_17atanh_kernel_cudaERNS_18TensorIteratorBaseEENKUlvE0_clEvENKUlvE0_clEvEUlfE_St5arrayIPcLm2EELi4E23TrivialOffsetCalculatorILi1EjESB_NS0_6memory15LoadWithoutCastENSC_16StoreWithoutCastEEEviT_T0_T2_T3_T4_T5_,"a",@progbits
	.sectionflags	@""
	.align	4
.nv.constant0._ZN2at6native27unrolled_elementwise_kernelIZZZNS0_17atanh_kernel_cudaERNS_18TensorIteratorBaseEENKUlvE0_clEvENKUlvE0_clEvEUlfE_St5arrayIPcLm2EELi4E23TrivialOffsetCalculatorILi1EjESB_NS0_6memory15LoadWithoutCastENSC_16StoreWithoutCastEEEviT_T0_T2_T3_T4_T5_:
	.zero		556


//--------------------- .nv.constant0._ZN2at6native29vectorized_elementwise_kernelILi2EZZZNS0_17atanh_kernel_cudaERNS_18TensorIteratorBaseEENKUlvE0_clEvENKUlvE0_clEvEUlfE_St5arrayIPcLm2EEEEviT0_T1_ --------------------------
	.section	.nv.constant0._ZN2at6native29vectorized_elementwise_kernelILi2EZZZNS0_17atanh_kernel_cudaERNS_18TensorIteratorBaseEENKUlvE0_clEvENKUlvE0_clEvEUlfE_St5arrayIPcLm2EEEEviT0_T1_,"a",@progbits
	.sectionflags	@""
	.align	4
.nv.constant0._ZN2at6native29vectorized_elementwise_kernelILi2EZZZNS0_17atanh_kernel_cudaERNS_18TensorIteratorBaseEENKUlvE0_clEvENKUlvE0_clEvEUlfE_St5arrayIPcLm2EEEEviT0_T1_:
	.zero		552


//--------------------- .nv.constant0._ZN2at6native29vectorized_elementwise_kernelILi4EZZZNS0_17atanh_kernel_cudaERNS_18TensorIteratorBaseEENKUlvE0_clEvENKUlvE0_clEvEUlfE_St5arrayIPcLm2EEEEviT0_T1_ --------------------------
	.section	.nv.constant0._ZN2at6native29vectorized_elementwise_kernelILi4EZZZNS0_17atanh_kernel_cudaERNS_18TensorIteratorBaseEENKUlvE0_clEvENKUlvE0_clEvEUlfE_St5arrayIPcLm2EEEEviT0_T1_,"a",@progbits
	.sectionflags	@""
	.align	4
.nv.constant0._ZN2at6native29vectorized_elementwise_kernelILi4EZZZNS0_17atanh_kernel_cudaERNS_18TensorIteratorBaseEENKUlvE0_clEvENKUlvE0_clEvEUlfE_St5arrayIPcLm2EEEEviT0_T1_:
	.zero		552


//--------------------- .nv.constant0._ZN2at6native29vectorized_elementwise_kernelILi8EZZZNS0_17atanh_kernel_cudaERNS_18TensorIteratorBaseEENKUlvE0_clEvENKUlvE0_clEvEUlfE_St5arrayIPcLm2EEEEviT0_T1_ --------------------------
	.section	.nv.constant0._ZN2at6native29vectorized_elementwise_kernelILi8EZZZNS0_17atanh_kernel_cudaERNS_18TensorIteratorBaseEENKUlvE0_clEvENKUlvE0_clEvEUlfE_St5arrayIPcLm2EEEEviT0_T1_,"a",@progbits
	.sectionflags	@""
	.align	4
.nv.constant0._ZN2at6native29vectorized_elementwise_kernelILi8EZZZNS0_17atanh_kernel_cudaERNS_18TensorIteratorBaseEENKUlvE0_clEvENKUlvE0_clEvEUlfE_St5arrayIPcLm2EEEEviT0_T1_:
	.zero		552


//--------------------- .nv.constant0._ZN2at6native18elementwise_kernelILi128ELi4EZNS0_15gpu_kernel_implIZZZNS0_17atanh_kernel_cudaERNS_18TensorIteratorBaseEENKUlvE0_clEvENKUlvE_clEvEUldE_EEvS4_RKT_EUliE_EEviT1_ --------------------------
	.section	.nv.constant0._ZN2at6native18elementwise_kernelILi128ELi4EZNS0_15gpu_kernel_implIZZZNS0_17atanh_kernel_cudaERNS_18TensorIteratorBaseEENKUlvE0_clEvENKUlvE_clEvEUldE_EEvS4_RKT_EUliE_EEviT1_,"a",@progbits
	.sectionflags	@""
	.align	4
.nv.constant0._ZN2at6native18elementwise_kernelILi128ELi4EZNS0_15gpu_kernel_implIZZZNS0_17atanh_kernel_cudaERNS_18TensorIteratorBaseEENKUlvE0_clEvENKUlvE_clEvEUldE_EEvS4_RKT_EUliE_EEviT1_:
	.zero		1072


//--------------------- .nv.constant0._ZN2at6native27unrolled_elementwise_kernelIZZZNS0_17atanh_kernel_cudaERNS_18TensorIteratorBaseEENKUlvE0_clEvENKUlvE_clEvEUldE_St5arrayIPcLm2EELi4E23TrivialOffsetCalculatorILi1EjESB_NS0_6memory12LoadWithCastILi1EEENSC_13StoreWithCastILi1EEEEEviT_T0_T2_T3_T4_T5_ --------------------------
	.section	.nv.constant0._ZN2at6native27unrolled_elementwise_kernelIZZZNS0_17atanh_kernel_cudaERNS_18TensorIteratorBaseEENKUlvE0_clEvENKUlvE_clEvEUldE_St5arrayIPcLm2EELi4E23TrivialOffsetCalculatorILi1EjESB_NS0_6memory12LoadWithCastILi1EEENSC_13StoreWithCastILi1EEEEEviT_T0_T2_T3_T4_T5_,"a",@progbits
	.sectionflags	@""
	.align	4
.nv.constant0._ZN2at6native27unrolled_elementwise_kernelIZZZNS0_17atanh_kernel_cudaERNS_18TensorIteratorBaseEENKUlvE0_clEvENKUlvE_clEvEUldE_St5arrayIPcLm2EELi4E23TrivialOffsetCalculatorILi1EjESB_NS0_6memory12LoadWithCastILi1EEENSC_13StoreWithCastILi1EEEEEviT_T0_T2_T3_T4_T5_:
	.zero		572


//--------------------- .nv.constant0._ZN2at6native18elementwise_kernelILi128ELi2EZNS0_22gpu_kernel_impl_nocastIZZZNS0_17atanh_kernel_cudaERNS_18TensorIteratorBaseEENKUlvE0_clEvENKUlvE_clEvEUldE_EEvS4_RKT_EUliE_EEviT1_ --------------------------
	.section	.nv.constant0._ZN2at6native18elementwise_kernelILi128ELi2EZNS0_22gpu_kernel_impl_nocastIZZZNS0_17atanh_kernel_cudaERNS_18TensorIteratorBaseEENKUlvE0_clEvENKUlvE_clEvEUldE_EEvS4_RKT_EUliE_EEviT1_,"a",@progbits
	.sectionflags	@""
	.align	4
.nv.constant0._ZN2at6native18elementwise_kernelILi128ELi2EZNS0_22gpu_kernel_impl_nocastIZZZNS0_17atanh_kernel_cudaERNS_18TensorIteratorBaseEENKUlvE0_clEvENKUlvE_clEvEUldE_EEvS4_RKT_EUliE_EEviT1_:
	.zero		1072


//--------------------- .nv.constant0._ZN2at6native27unrolled_elementwise_kernelIZZZNS0_17atanh_kernel_cudaERNS_18TensorIteratorBaseEENKUlvE0_clEvENKUlvE_clEvEUldE_St5arrayIPcLm2EELi4E23TrivialOffsetCalculatorILi1EjESB_NS0_6memory15LoadWithoutCastENSC_16StoreWithoutCastEEEviT_T0_T2_T3_T4_T5_ --------------------------
	.section	.nv.constant0._ZN2at6native27unrolled_elementwise_kernelIZZZNS0_17atanh_kernel_cudaERNS_18TensorIteratorBaseEENKUlvE0_clEvENKUlvE_clEvEUldE_St5arrayIPcLm2EELi4E23TrivialOffsetCalculatorILi1EjESB_NS0_6memory15LoadWithoutCastENSC_16StoreWithoutCastEEEviT_T0_T2_T3_T4_T5_,"a",@progbits
	.sectionflags	@""
	.align	4
.nv.constant0._ZN2at6native27unrolled_elementwise_kernelIZZZNS0_17atanh_kernel_cudaERNS_18TensorIteratorBaseEENKUlvE0_clEvENKUlvE_clEvEUldE_St5arrayIPcLm2EELi4E23TrivialOffsetCalculatorILi1EjESB_NS0_6memory15LoadWithoutCastENSC_16StoreWithoutCastEEEviT_T0_T2_T3_T4_T5_:
	.zero		556


//--------------------- .nv.constant0._ZN2at6native29vectorized_elementwise_kernelILi2EZZZNS0_17atanh_kernel_cudaERNS_18TensorIteratorBaseEENKUlvE0_clEvENKUlvE_clEvEUldE_St5arrayIPcLm2EEEEviT0_T1_ --------------------------
	.section	.nv.constant0._ZN2at6native29vectorized_elementwise_kernelILi2EZZZNS0_17atanh_kernel_cudaERNS_18TensorIteratorBaseEENKUlvE0_clEvENKUlvE_clEvEUldE_St5arrayIPcLm2EEEEviT0_T1_,"a",@progbits
	.sectionflags	@""
	.align	4
.nv.constant0._ZN2at6native29vectorized_elementwise_kernelILi2EZZZNS0_17atanh_kernel_cudaERNS_18TensorIteratorBaseEENKUlvE0_clEvENKUlvE_clEvEUldE_St5arrayIPcLm2EEEEviT0_T1_:
	.zero		552


//--------------------- .nv.constant0._ZN2at6native29vectorized_elementwise_kernelILi4EZZZNS0_17atanh_kernel_cudaERNS_18TensorIteratorBaseEENKUlvE0_clEvENKUlvE_clEvEUldE_St5arrayIPcLm2EEEEviT0_T1_ --------------------------
	.section	.nv.constant0._ZN2at6native29vectorized_elementwise_kernelILi4EZZZNS0_17atanh_kernel_cudaERNS_18TensorIteratorBaseEENKUlvE0_clEvENKUlvE_clEvEUldE_St5arrayIPcLm2EEEEviT0_T1_,"a",@progbits
	.sectionflags	@""
	.align	4
.nv.constant0._ZN2at6native29vectorized_elementwise_kernelILi4EZZZNS0_17atanh_kernel_cudaERNS_18TensorIteratorBaseEENKUlvE0_clEvENKUlvE_clEvEUldE_St5arrayIPcLm2EEEEviT0_T1_:
	.zero		552


//--------------------- .nv.constant0._ZN2at6native29vectorized_elementwise_kernelILi8EZZZNS0_17atanh_kernel_cudaERNS_18TensorIteratorBaseEENKUlvE0_clEvENKUlvE_clEvEUldE_St5arrayIPcLm2EEEEviT0_T1_ --------------------------
	.section	.nv.constant0._ZN2at6native29vectorized_elementwise_kernelILi8EZZZNS0_17atanh_kernel_cudaERNS_18TensorIteratorBaseEENKUlvE0_clEvENKUlvE_clEvEUldE_St5arrayIPcLm2EEEEviT0_T1_,"a",@progbits
	.sectionflags	@""
	.align	4
.nv.constant0._ZN2at6native29vectorized_elementwise_kernelILi8EZZZNS0_17atanh_kernel_cudaERNS_18TensorIteratorBaseEENKUlvE0_clEvENKUlvE_clEvEUldE_St5arrayIPcLm2EEEEviT0_T1_:
	.zero		552


//--------------------- SYMBOLS --------------------------

	.type		.nv.reservedSmem.offset0,@object
	.size		.nv.reservedSmem.offset0,0x4
	.type		__assertfail,@function
